	.target	sm_90a

	.elftype	@"ET_EXEC"


//--------------------- .note.nv.tkinfo           --------------------------
	.section	.note.nv.tkinfo,"",@"SHT_NOTE"
	.sectionflags	@"SHF_NOTE_NV_TKINFO"
	.tkinfo
        /*0018*/ 	.word	0x00000002
        /*0030*/ 	.string	""
        /*0030*/ 	.string	"ptxas"
        /*0030*/ 	.string	"Cuda compilation tools, release 13.0, V13.0.88"
        /*0030*/ 	.string	"Build cuda_13.0.r13.0/compiler.36424714_0"
        /*0030*/ 	.string	"-arch sm_90a -m 64 "



//--------------------- .note.nv.cuinfo           --------------------------
	.section	.note.nv.cuinfo,"",@"SHT_NOTE"
	.sectionflags	@"SHF_NOTE_NV_CUINFO"
        /*0018*/ 	.short	0x0002
        /*001a*/ 	.short	0x005a
        /*001c*/ 	.short	0x0082
	.zero		2


//--------------------- .nv.info                  --------------------------
	.section	.nv.info,"",@"SHT_CUDA_INFO"
	.align	4


	//----- nvinfo : EIATTR_REGCOUNT
	.align		4
        /*0000*/ 	.byte	0x04, 0x2f
        /*0002*/ 	.short	(.L_18 - .L_17)
	.align		4
.L_17:
        /*0004*/ 	.word	index@(_ZN7cutlass13device_kernelINS_4gemm6kernel13GemmUniversalIN4cute5tupleIJiiiiEEENS1_10collective13CollectiveMmaINS1_34MainloopSm90TmaGmmaWarpSpecializedILi3ENS5_IJNS4_1CILi2EEENSA_ILi1EEESC_EEENS1_35KernelTmaWarpSpecializedCooperativeEEENS5_IJNSA_ILi256EEESG_NSA_ILi64EEEEEENS_6half_tENS5_IJlSC_lEEESJ_SK_NS4_8TiledMMAINS4_8MMA_AtomIJNS4_4SM904GMMA26MMA_64x256x16_F32F16F16_SSILNSO_5MajorE0ELSQ_0ELNSO_7ScaleInE1ELSR_1EEEEEENS4_6LayoutISD_NS5_IJSC_NSA_ILi0EEESV_EEEEENS5_IJNS4_10UnderscoreESY_SY_EEEEENS4_13SM90_TMA_LOADENS4_14ComposedLayoutINS4_7SwizzleILi3ELi4ELi3EEENS4_18smem_ptr_flag_bitsILi16EEENSU_INS5_IJNSA_ILi8EEESH_EEENS5_IJSH_SC_EEEEEEEvNS4_8identityENS4_23SM90_TMA_LOAD_MULTICASTES1B_vS1C_EENS_8epilogue10collective18CollectiveEpilogueINS1F_22Sm90TmaWarpSpecializedILi4ELi2ELi16ELb1ELb0EEEJSI_NS5_IJNSA_ILi128EEENSA_ILi32EEEEEESJ_SK_SJ_SK_NS1F_6fusion15FusionCallbacksIS1J_NS1N_17LinearCombinationISJ_fSJ_fLNS_15FloatRoundStyleE2EEESI_S1M_JEEES11_NS12_INS13_ILi2ELi4ELi3EEES16_NSU_INS5_IJS17_S1L_EEENS5_IJS1L_SC_EEEEEEENS4_17SM75_U32x4_LDSM_NENS4_14SM90_TMA_STOREES1X_NS4_17SM90_U32x4_STSM_NENS4_9Copy_AtomIJS20_SJ_EEEvEEEvvEEEEvNT_6ParamsE)
        /*0008*/ 	.word	0x000000a8


	//----- nvinfo : EIATTR_FRAME_SIZE
	.align		4
.L_18:
        /*000c*/ 	.byte	0x04, 0x11
        /*000e*/ 	.short	(.L_20 - .L_19)
	.align		4
.L_19:
        /*0010*/ 	.word	index@(_ZN7cutlass13device_kernelINS_4gemm6kernel13GemmUniversalIN4cute5tupleIJiiiiEEENS1_10collective13CollectiveMmaINS1_34MainloopSm90TmaGmmaWarpSpecializedILi3ENS5_IJNS4_1CILi2EEENSA_ILi1EEESC_EEENS1_35KernelTmaWarpSpecializedCooperativeEEENS5_IJNSA_ILi256EEESG_NSA_ILi64EEEEEENS_6half_tENS5_IJlSC_lEEESJ_SK_NS4_8TiledMMAINS4_8MMA_AtomIJNS4_4SM904GMMA26MMA_64x256x16_F32F16F16_SSILNSO_5MajorE0ELSQ_0ELNSO_7ScaleInE1ELSR_1EEEEEENS4_6LayoutISD_NS5_IJSC_NSA_ILi0EEESV_EEEEENS5_IJNS4_10UnderscoreESY_SY_EEEEENS4_13SM90_TMA_LOADENS4_14ComposedLayoutINS4_7SwizzleILi3ELi4ELi3EEENS4_18smem_ptr_flag_bitsILi16EEENSU_INS5_IJNSA_ILi8EEESH_EEENS5_IJSH_SC_EEEEEEEvNS4_8identityENS4_23SM90_TMA_LOAD_MULTICASTES1B_vS1C_EENS_8epilogue10collective18CollectiveEpilogueINS1F_22Sm90TmaWarpSpecializedILi4ELi2ELi16ELb1ELb0EEEJSI_NS5_IJNSA_ILi128EEENSA_ILi32EEEEEESJ_SK_SJ_SK_NS1F_6fusion15FusionCallbacksIS1J_NS1N_17LinearCombinationISJ_fSJ_fLNS_15FloatRoundStyleE2EEESI_S1M_JEEES11_NS12_INS13_ILi2ELi4ELi3EEES16_NSU_INS5_IJS17_S1L_EEENS5_IJS1L_SC_EEEEEEENS4_17SM75_U32x4_LDSM_NENS4_14SM90_TMA_STOREES1X_NS4_17SM90_U32x4_STSM_NENS4_9Copy_AtomIJS20_SJ_EEEvEEEvvEEEEvNT_6ParamsE)
        /*0014*/ 	.word	0x000007c8


	//----- nvinfo : EIATTR_MIN_STACK_SIZE
	.align		4
.L_20:
        /*0018*/ 	.byte	0x04, 0x12
        /*001a*/ 	.short	(.L_22 - .L_21)
	.align		4
.L_21:
        /*001c*/ 	.word	index@(_ZN7cutlass13device_kernelINS_4gemm6kernel13GemmUniversalIN4cute5tupleIJiiiiEEENS1_10collective13CollectiveMmaINS1_34MainloopSm90TmaGmmaWarpSpecializedILi3ENS5_IJNS4_1CILi2EEENSA_ILi1EEESC_EEENS1_35KernelTmaWarpSpecializedCooperativeEEENS5_IJNSA_ILi256EEESG_NSA_ILi64EEEEEENS_6half_tENS5_IJlSC_lEEESJ_SK_NS4_8TiledMMAINS4_8MMA_AtomIJNS4_4SM904GMMA26MMA_64x256x16_F32F16F16_SSILNSO_5MajorE0ELSQ_0ELNSO_7ScaleInE1ELSR_1EEEEEENS4_6LayoutISD_NS5_IJSC_NSA_ILi0EEESV_EEEEENS5_IJNS4_10UnderscoreESY_SY_EEEEENS4_13SM90_TMA_LOADENS4_14ComposedLayoutINS4_7SwizzleILi3ELi4ELi3EEENS4_18smem_ptr_flag_bitsILi16EEENSU_INS5_IJNSA_ILi8EEESH_EEENS5_IJSH_SC_EEEEEEEvNS4_8identityENS4_23SM90_TMA_LOAD_MULTICASTES1B_vS1C_EENS_8epilogue10collective18CollectiveEpilogueINS1F_22Sm90TmaWarpSpecializedILi4ELi2ELi16ELb1ELb0EEEJSI_NS5_IJNSA_ILi128EEENSA_ILi32EEEEEESJ_SK_SJ_SK_NS1F_6fusion15FusionCallbacksIS1J_NS1N_17LinearCombinationISJ_fSJ_fLNS_15FloatRoundStyleE2EEESI_S1M_JEEES11_NS12_INS13_ILi2ELi4ELi3EEES16_NSU_INS5_IJS17_S1L_EEENS5_IJS1L_SC_EEEEEEENS4_17SM75_U32x4_LDSM_NENS4_14SM90_TMA_STOREES1X_NS4_17SM90_U32x4_STSM_NENS4_9Copy_AtomIJS20_SJ_EEEvEEEvvEEEEvNT_6ParamsE)
        /*0020*/ 	.word	0x000007c8
.L_22:


//--------------------- .nv.compat                --------------------------
	.section	.nv.compat,"",@"SHT_CUDA_COMPAT_INFO"
	.align	4
        /*0000*/ 	.byte	0x02, 0x09, 0x01, 0x00, 0x02, 0x02, 0x04, 0x00, 0x02, 0x05, 0x05, 0x00, 0x03, 0x07, 0x01, 0x01
        /*0010*/ 	.byte	0x02, 0x03, 0x01, 0x00, 0x02, 0x06, 0x01, 0x00, 0x04, 0x0b, 0x08, 0x00, 0x00, 0x00, 0x00, 0x00
        /*0020*/ 	.byte	0x00, 0x00, 0x00, 0x00


//--------------------- .nv.info._ZN7cutlass13device_kernelINS_4gemm6kernel13GemmUniversalIN4cute5tupleIJiiiiEEENS1_10collective13CollectiveMmaINS1_34MainloopSm90TmaGmmaWarpSpecializedILi3ENS5_IJNS4_1CILi2EEENSA_ILi1EEESC_EEENS1_35KernelTmaWarpSpecializedCooperativeEEENS5_IJNSA_ILi256EEESG_NSA_ILi64EEEEEENS_6half_tENS5_IJlSC_lEEESJ_SK_NS4_8TiledMMAINS4_8MMA_AtomIJNS4_4SM904GMMA26MMA_64x256x16_F32F16F16_SSILNSO_5MajorE0ELSQ_0ELNSO_7ScaleInE1ELSR_1EEEEEENS4_6LayoutISD_NS5_IJSC_NSA_ILi0EEESV_EEEEENS5_IJNS4_10UnderscoreESY_SY_EEEEENS4_13SM90_TMA_LOADENS4_14ComposedLayoutINS4_7SwizzleILi3ELi4ELi3EEENS4_18smem_ptr_flag_bitsILi16EEENSU_INS5_IJNSA_ILi8EEESH_EEENS5_IJSH_SC_EEEEEEEvNS4_8identityENS4_23SM90_TMA_LOAD_MULTICASTES1B_vS1C_EENS_8epilogue10collective18CollectiveEpilogueINS1F_22Sm90TmaWarpSpecializedILi4ELi2ELi16ELb1ELb0EEEJSI_NS5_IJNSA_ILi128EEENSA_ILi32EEEEEESJ_SK_SJ_SK_NS1F_6fusion15FusionCallbacksIS1J_NS1N_17LinearCombinationISJ_fSJ_fLNS_15FloatRoundStyleE2EEESI_S1M_JEEES11_NS12_INS13_ILi2ELi4ELi3EEES16_NSU_INS5_IJS17_S1L_EEENS5_IJS1L_SC_EEEEEEENS4_17SM75_U32x4_LDSM_NENS4_14SM90_TMA_STOREES1X_NS4_17SM90_U32x4_STSM_NENS4_9Copy_AtomIJS20_SJ_EEEvEEEvvEEEEvNT_6ParamsE --------------------------
	.section	.nv.info._ZN7cutlass13device_kernelINS_4gemm6kernel13GemmUniversalIN4cute5tupleIJiiiiEEENS1_10collective13CollectiveMmaINS1_34MainloopSm90TmaGmmaWarpSpecializedILi3ENS5_IJNS4_1CILi2EEENSA_ILi1EEESC_EEENS1_35KernelTmaWarpSpecializedCooperativeEEENS5_IJNSA_ILi256EEESG_NSA_ILi64EEEEEENS_6half_tENS5_IJlSC_lEEESJ_SK_NS4_8TiledMMAINS4_8MMA_AtomIJNS4_4SM904GMMA26MMA_64x256x16_F32F16F16_SSILNSO_5MajorE0ELSQ_0ELNSO_7ScaleInE1ELSR_1EEEEEENS4_6LayoutISD_NS5_IJSC_NSA_ILi0EEESV_EEEEENS5_IJNS4_10UnderscoreESY_SY_EEEEENS4_13SM90_TMA_LOADENS4_14ComposedLayoutINS4_7SwizzleILi3ELi4ELi3EEENS4_18smem_ptr_flag_bitsILi16EEENSU_INS5_IJNSA_ILi8EEESH_EEENS5_IJSH_SC_EEEEEEEvNS4_8identityENS4_23SM90_TMA_LOAD_MULTICASTES1B_vS1C_EENS_8epilogue10collective18CollectiveEpilogueINS1F_22Sm90TmaWarpSpecializedILi4ELi2ELi16ELb1ELb0EEEJSI_NS5_IJNSA_ILi128EEENSA_ILi32EEEEEESJ_SK_SJ_SK_NS1F_6fusion15FusionCallbacksIS1J_NS1N_17LinearCombinationISJ_fSJ_fLNS_15FloatRoundStyleE2EEESI_S1M_JEEES11_NS12_INS13_ILi2ELi4ELi3EEES16_NSU_INS5_IJS17_S1L_EEENS5_IJS1L_SC_EEEEEEENS4_17SM75_U32x4_LDSM_NENS4_14SM90_TMA_STOREES1X_NS4_17SM90_U32x4_STSM_NENS4_9Copy_AtomIJS20_SJ_EEEvEEEvvEEEEvNT_6ParamsE,"",@"SHT_CUDA_INFO"
	.sectionflags	@""
	.align	4


	//----- nvinfo : EIATTR_CUDA_API_VERSION
	.align		4
        /*0000*/ 	.byte	0x04, 0x37
        /*0002*/ 	.short	(.L_24 - .L_23)
.L_23:
        /*0004*/ 	.word	0x00000082


	//----- nvinfo : EIATTR_KPARAM_INFO
	.align		4
.L_24:
        /*0008*/ 	.byte	0x04, 0x17
        /*000a*/ 	.short	(.L_26 - .L_25)
.L_25:
        /*000c*/ 	.word	0x00000000
        /*0010*/ 	.short	0x0000
        /*0012*/ 	.short	0x0070
        /*0014*/ 	.byte	0x00, 0xf0, 0x01, 0x1c


	//----- nvinfo : EIATTR_SPARSE_MMA_MASK
	.align		4
.L_26:
        /*0018*/ 	.byte	0x03, 0x50
        /*001a*/ 	.short	0x0000


	//----- nvinfo : EIATTR_MAXREG_COUNT
	.align		4
        /*001c*/ 	.byte	0x03, 0x1b
        /*001e*/ 	.short	0x00a8


	//----- nvinfo : EIATTR_NUM_BARRIERS
	.align		4
        /*0020*/ 	.byte	0x02, 0x4c
        /*0022*/ 	.byte	0x02
	.zero		1


	//----- nvinfo : EIATTR_EXTERNS
	.align		4
        /*0024*/ 	.byte	0x04, 0x0f
        /*0026*/ 	.short	(.L_28 - .L_27)


	//   ....[0]....
	.align		4
.L_27:
        /*0028*/ 	.word	index@(__assertfail)


	//----- nvinfo : EIATTR_ANNOTATIONS
	.align		4
.L_28:
        /*002c*/ 	.byte	0x04, 0x55
        /*002e*/ 	.short	(.L_30 - .L_29)


	//   ....[0]....
.L_29:
        /*0030*/ 	.word	0x00000001
        /*0034*/ 	.byte	0x50, 0x0c, 0x00, 0x00, 0x01, 0x00, 0x00, 0x00, 0x60, 0x0c, 0x00, 0x00, 0x01, 0x00, 0x00, 0x00
        /* <DEDUP_REMOVED lines=684> */
        /*2b04*/ 	.byte	0xc0, 0x59, 0x01, 0x00


	//----- nvinfo : EIATTR_MERCURY_ISA_VERSION
	.align		4
.L_30:
        /*2b08*/ 	.byte	0x03, 0x5f
        /*2b0a*/ 	.short	0x0101


	//----- nvinfo : EIATTR_INT_WARP_WIDE_INSTR_OFFSETS
	.align		4
        /*2b0c*/ 	.byte	0x04, 0x31
        /*2b0e*/ 	.short	(.L_32 - .L_31)


	//   ....[0]....
.L_31:
        /*2b10*/ 	.word	0x00000940


	//   ....[1]....
        /*2b14*/ 	.word	0x00000960


	//   ....[2]....
        /*2b18*/ 	.word	0x00000ad0


	//----- nvinfo : EIATTR_COOP_GROUP_MASK_REGIDS
	.align		4
.L_32:
        /*2b1c*/ 	.byte	0x04, 0x29
        /*2b1e*/ 	.short	(.L_34 - .L_33)


	//   ....[0]....
.L_33:
        /*2b20*/ 	.word	0xffffffff


	//   ....[1]....
        /*2b24*/ 	.word	0xffffffff


	//   ....[2]....
        /*2b28*/ 	.word	0xffffffff


	//   ....[3]....
        /*2b2c*/ 	.word	0xffffffff


	//   ....[4]....
        /*2b30*/ 	.word	0xffffffff


	//   ....[5]....
        /*2b34*/ 	.word	0xffffffff


	//   ....[6]....
        /*2b38*/ 	.word	0xffffffff


	//----- nvinfo : EIATTR_COOP_GROUP_INSTR_OFFSETS
	.align		4
.L_34:
        /*2b3c*/ 	.byte	0x04, 0x28
        /*2b3e*/ 	.short	(.L_36 - .L_35)


	//   ....[0]....
.L_35:
        /*2b40*/ 	.word	0x00000080


	//   ....[1]....
        /*2b44*/ 	.word	0x00000090


	//   ....[2]....
        /*2b48*/ 	.word	0x00000450


	//   ....[3]....
        /*2b4c*/ 	.word	0x000005c0


	//   ....[4]....
        /*2b50*/ 	.word	0x00000760


	//   ....[5]....
        /*2b54*/ 	.word	0x00000ca0


	//   ....[6]....
        /*2b58*/ 	.word	0x000017f0


	//----- nvinfo : EIATTR_REG_RECONFIG
	.align		4
.L_36:
        /*2b5c*/ 	.byte	0x01, 0x54
	.zero		2


	//----- nvinfo : EIATTR_SYSCALL_OFFSETS
	.align		4
        /*2b60*/ 	.byte	0x04, 0x46
        /*2b62*/ 	.short	(.L_38 - .L_37)


	//   ....[0]....
.L_37:
        /*2b64*/ 	.word	0x000019a0


	//   ....[1]....
        /*2b68*/ 	.word	0x000097d0


	//   ....[2]....
        /*2b6c*/ 	.word	0x000098c0


	//----- nvinfo : EIATTR_MBARRIER_INSTR_OFFSETS
	.align		4
.L_38:
        /*2b70*/ 	.byte	0x04, 0x39
        /*2b72*/ 	.short	(.L_40 - .L_39)


	//   ....[0]....
.L_39:
        /*2b74*/ 	.word	0x00000550
        /*2b78*/ 	.word	0x000000ff
        /*2b7c*/ 	.word	0x00000000
        /*2b80*/ 	.short	0x0100
        /*2b82*/ 	.byte	0x08
	.zero		1


	//   ....[1]....
        /*2b84*/ 	.word	0x00000560
        /*2b88*/ 	.word	0x000000ff
        /*2b8c*/ 	.word	0x00000018
        /*2b90*/ 	.short	0x0100
        /*2b92*/ 	.byte	0x08
	.zero		1


	//   ....[2]....
        /*2b94*/ 	.word	0x00000570
        /*2b98*/ 	.word	0x000000ff
        /*2b9c*/ 	.word	0x00000008
        /*2ba0*/ 	.short	0x0100
        /*2ba2*/ 	.byte	0x08
	.zero		1


	//   ....[3]....
        /*2ba4*/ 	.word	0x00000580
        /*2ba8*/ 	.word	0x000000ff
        /*2bac*/ 	.word	0x00000020
        /*2bb0*/ 	.short	0x0100
        /*2bb2*/ 	.byte	0x08
	.zero		1


	//   ....[4]....
        /*2bb4*/ 	.word	0x00000590
        /*2bb8*/ 	.word	0x000000ff
        /*2bbc*/ 	.word	0x00000010
        /*2bc0*/ 	.short	0x0100
        /*2bc2*/ 	.byte	0x08
	.zero		1


	//   ....[5]....
        /*2bc4*/ 	.word	0x000005a0
        /*2bc8*/ 	.word	0x000000ff
        /*2bcc*/ 	.word	0x00000028
        /*2bd0*/ 	.short	0x0100
        /*2bd2*/ 	.byte	0x08
	.zero		1


	//   ....[6]....
        /*2bd4*/ 	.word	0x000006d0
        /*2bd8*/ 	.word	0x000000ff
        /*2bdc*/ 	.word	0x00000030
        /*2be0*/ 	.short	0x0100
        /*2be2*/ 	.byte	0x08
	.zero		1


	//   ....[7]....
        /*2be4*/ 	.word	0x000006e0
        /*2be8*/ 	.word	0x000000ff
        /*2bec*/ 	.word	0x00000050
        /*2bf0*/ 	.short	0x0100
        /*2bf2*/ 	.byte	0x08
	.zero		1


	//   ....[8]....
        /*2bf4*/ 	.word	0x000006f0
        /*2bf8*/ 	.word	0x000000ff
        /*2bfc*/ 	.word	0x00000038
        /*2c00*/ 	.short	0x0100
        /*2c02*/ 	.byte	0x08
	.zero		1


	//   ....[9]....
        /*2c04*/ 	.word	0x00000700
        /*2c08*/ 	.word	0x000000ff
        /*2c0c*/ 	.word	0x00000058
        /*2c10*/ 	.short	0x0100
        /*2c12*/ 	.byte	0x08
	.zero		1


	//   ....[10]....
        /*2c14*/ 	.word	0x00000710
        /*2c18*/ 	.word	0x000000ff
        /*2c1c*/ 	.word	0x00000040
        /*2c20*/ 	.short	0x0100
        /*2c22*/ 	.byte	0x08
	.zero		1


	//   ....[11]....
        /*2c24*/ 	.word	0x00000720
        /*2c28*/ 	.word	0x000000ff
        /*2c2c*/ 	.word	0x00000060
        /*2c30*/ 	.short	0x0100
        /*2c32*/ 	.byte	0x08
	.zero		1


	//   ....[12]....
        /*2c34*/ 	.word	0x00000730
        /*2c38*/ 	.word	0x000000ff
        /*2c3c*/ 	.word	0x00000048
        /*2c40*/ 	.short	0x0100
        /*2c42*/ 	.byte	0x08
	.zero		1


	//   ....[13]....
        /*2c44*/ 	.word	0x00000740
        /*2c48*/ 	.word	0x000000ff
        /*2c4c*/ 	.word	0x00000068
        /*2c50*/ 	.short	0x0100
        /*2c52*/ 	.byte	0x08
	.zero		1


	//   ....[14]....
        /*2c54*/ 	.word	0x00000b40
        /*2c58*/ 	.word	0x000000ff
        /*2c5c*/ 	.word	0x00000070
        /*2c60*/ 	.short	0x0100
        /*2c62*/ 	.byte	0x06
	.zero		1


	//   ....[15]....
        /*2c64*/ 	.word	0x00000bc0
        /*2c68*/ 	.word	0x000000ff
        /*2c6c*/ 	.word	0x00000078
        /*2c70*/ 	.short	0x0100
        /*2c72*/ 	.byte	0x06
	.zero		1


	//   ....[16]....
        /*2c74*/ 	.word	0x00001a40
        /*2c78*/ 	.word	0x00000003
        /*2c7c*/ 	.word	0x00000000
        /*2c80*/ 	.short	0x010a
        /*2c82*/ 	.byte	0x3f
	.zero		1


	//   ....[17]....
        /*2c84*/ 	.word	0x00001a80
        /*2c88*/ 	.word	0x00000003
        /*2c8c*/ 	.word	0x00000000
        /*2c90*/ 	.short	0x010a
        /*2c92*/ 	.byte	0x3f
	.zero		1


	//   ....[18]....
        /*2c94*/ 	.word	0x00005140
        /*2c98*/ 	.word	0x000000ff
        /*2c9c*/ 	.word	0x00000000
        /*2ca0*/ 	.short	0x010a
        /*2ca2*/ 	.byte	0x04
	.zero		1


	//   ....[19]....
        /*2ca4*/ 	.word	0x00005180
        /*2ca8*/ 	.word	0x000000ff
        /*2cac*/ 	.word	0x00000000
        /*2cb0*/ 	.short	0x010a
        /*2cb2*/ 	.byte	0x04
	.zero		1


	//   ....[20]....
        /*2cb4*/ 	.word	0x00009360
        /*2cb8*/ 	.word	0x00000004
        /*2cbc*/ 	.word	0x00000000
        /*2cc0*/ 	.short	0x0101
        /*2cc2*/ 	.byte	0x3f
	.zero		1


	//   ....[21]....
        /*2cc4*/ 	.word	0x00009590
        /*2cc8*/ 	.word	0x00000000
        /*2ccc*/ 	.word	0x00000000
        /*2cd0*/ 	.short	0x0101
        /*2cd2*/ 	.byte	0x3f
	.zero		1


	//   ....[22]....
        /*2cd4*/ 	.word	0x00009d90
        /*2cd8*/ 	.word	0x000000ff
        /*2cdc*/ 	.word	0x00000030
        /*2ce0*/ 	.short	0x010a
        /*2ce2*/ 	.byte	0x32
	.zero		1


	//   ....[23]....
        /*2ce4*/ 	.word	0x0000a6a0
        /*2ce8*/ 	.word	0x000000ff
        /*2cec*/ 	.word	0x00000000
        /*2cf0*/ 	.short	0x0101
        /*2cf2*/ 	.byte	0x04
	.zero		1


	//   ....[24]....
        /*2cf4*/ 	.word	0x0000a770
        /*2cf8*/ 	.word	0x00000002
        /*2cfc*/ 	.word	0x00000030
        /*2d00*/ 	.short	0x010a
        /*2d02*/ 	.byte	0x3f
	.zero		1


	//   ....[25]....
        /*2d04*/ 	.word	0x0000ada0
        /*2d08*/ 	.word	0x000000ff
        /*2d0c*/ 	.word	0x00000000
        /*2d10*/ 	.short	0x0101
        /*2d12*/ 	.byte	0x04
	.zero		1


	//   ....[26]....
        /*2d14*/ 	.word	0x0000ae80
        /*2d18*/ 	.word	0x00000002
        /*2d1c*/ 	.word	0x00000030
        /*2d20*/ 	.short	0x010a
        /*2d22*/ 	.byte	0x3f
	.zero		1


	//   ....[27]....
        /*2d24*/ 	.word	0x0000b5e0
        /*2d28*/ 	.word	0x000000ff
        /*2d2c*/ 	.word	0x00000000
        /*2d30*/ 	.short	0x0101
        /*2d32*/ 	.byte	0x04
	.zero		1


	//   ....[28]....
        /*2d34*/ 	.word	0x0000b6b0
        /*2d38*/ 	.word	0x0000000c
        /*2d3c*/ 	.word	0x00000030
        /*2d40*/ 	.short	0x010a
        /*2d42*/ 	.byte	0x3f
	.zero		1


	//   ....[29]....
        /*2d44*/ 	.word	0x0000bd20
        /*2d48*/ 	.word	0x000000ff
        /*2d4c*/ 	.word	0x00000000
        /*2d50*/ 	.short	0x0101
        /*2d52*/ 	.byte	0x04
	.zero		1


	//   ....[30]....
        /*2d54*/ 	.word	0x0000bdf0
        /*2d58*/ 	.word	0x0000000c
        /*2d5c*/ 	.word	0x00000030
        /*2d60*/ 	.short	0x010a
        /*2d62*/ 	.byte	0x3f
	.zero		1


	//   ....[31]....
        /*2d64*/ 	.word	0x0000c540
        /*2d68*/ 	.word	0x000000ff
        /*2d6c*/ 	.word	0x00000000
        /*2d70*/ 	.short	0x0101
        /*2d72*/ 	.byte	0x04
	.zero		1


	//   ....[32]....
        /*2d74*/ 	.word	0x0000c620
        /*2d78*/ 	.word	0x0000000c
        /*2d7c*/ 	.word	0x00000030
        /*2d80*/ 	.short	0x010a
        /*2d82*/ 	.byte	0x3f
	.zero		1


	//   ....[33]....
        /*2d84*/ 	.word	0x0000cc60
        /*2d88*/ 	.word	0x000000ff
        /*2d8c*/ 	.word	0x00000000
        /*2d90*/ 	.short	0x0101
        /*2d92*/ 	.byte	0x04
	.zero		1


	//   ....[34]....
        /*2d94*/ 	.word	0x0000cd40
        /*2d98*/ 	.word	0x0000000c
        /*2d9c*/ 	.word	0x00000030
        /*2da0*/ 	.short	0x010a
        /*2da2*/ 	.byte	0x3f
	.zero		1


	//   ....[35]....
        /*2da4*/ 	.word	0x0000d480
        /*2da8*/ 	.word	0x000000ff
        /*2dac*/ 	.word	0x00000000
        /*2db0*/ 	.short	0x0101
        /*2db2*/ 	.byte	0x04
	.zero		1


	//   ....[36]....
        /*2db4*/ 	.word	0x0000d560
        /*2db8*/ 	.word	0x0000000c
        /*2dbc*/ 	.word	0x00000030
        /*2dc0*/ 	.short	0x010a
        /*2dc2*/ 	.byte	0x3f
	.zero		1


	//   ....[37]....
        /*2dc4*/ 	.word	0x0000dba0
        /*2dc8*/ 	.word	0x000000ff
        /*2dcc*/ 	.word	0x00000000
        /*2dd0*/ 	.short	0x0101
        /*2dd2*/ 	.byte	0x04
	.zero		1


	//   ....[38]....
        /*2dd4*/ 	.word	0x0000dc80
        /*2dd8*/ 	.word	0x0000000c
        /*2ddc*/ 	.word	0x00000030
        /*2de0*/ 	.short	0x010a
        /*2de2*/ 	.byte	0x3f
	.zero		1


	//   ....[39]....
        /*2de4*/ 	.word	0x0000e3c0
        /*2de8*/ 	.word	0x000000ff
        /*2dec*/ 	.word	0x00000000
        /*2df0*/ 	.short	0x0101
        /*2df2*/ 	.byte	0x04
	.zero		1


	//   ....[40]....
        /*2df4*/ 	.word	0x0000e4a0
        /*2df8*/ 	.word	0x0000000c
        /*2dfc*/ 	.word	0x00000030
        /*2e00*/ 	.short	0x010a
        /*2e02*/ 	.byte	0x3f
	.zero		1


	//   ....[41]....
        /*2e04*/ 	.word	0x0000eae0
        /*2e08*/ 	.word	0x000000ff
        /*2e0c*/ 	.word	0x00000000
        /*2e10*/ 	.short	0x0101
        /*2e12*/ 	.byte	0x04
	.zero		1


	//   ....[42]....
        /*2e14*/ 	.word	0x0000ebc0
        /*2e18*/ 	.word	0x0000000c
        /*2e1c*/ 	.word	0x00000030
        /*2e20*/ 	.short	0x010a
        /*2e22*/ 	.byte	0x3f
	.zero		1


	//   ....[43]....
        /*2e24*/ 	.word	0x0000f300
        /*2e28*/ 	.word	0x000000ff
        /*2e2c*/ 	.word	0x00000000
        /*2e30*/ 	.short	0x0101
        /*2e32*/ 	.byte	0x04
	.zero		1


	//   ....[44]....
        /*2e34*/ 	.word	0x0000f3e0
        /*2e38*/ 	.word	0x0000000c
        /*2e3c*/ 	.word	0x00000030
        /*2e40*/ 	.short	0x010a
        /*2e42*/ 	.byte	0x3f
	.zero		1


	//   ....[45]....
        /*2e44*/ 	.word	0x0000fa20
        /*2e48*/ 	.word	0x000000ff
        /*2e4c*/ 	.word	0x00000000
        /*2e50*/ 	.short	0x0101
        /*2e52*/ 	.byte	0x04
	.zero		1


	//   ....[46]....
        /*2e54*/ 	.word	0x0000fb00
        /*2e58*/ 	.word	0x0000000c
        /*2e5c*/ 	.word	0x00000030
        /*2e60*/ 	.short	0x010a
        /*2e62*/ 	.byte	0x3f
	.zero		1


	//   ....[47]....
        /*2e64*/ 	.word	0x00010240
        /*2e68*/ 	.word	0x000000ff
        /*2e6c*/ 	.word	0x00000000
        /*2e70*/ 	.short	0x0101
        /*2e72*/ 	.byte	0x04
	.zero		1


	//   ....[48]....
        /*2e74*/ 	.word	0x00010320
        /*2e78*/ 	.word	0x0000000c
        /*2e7c*/ 	.word	0x00000030
        /*2e80*/ 	.short	0x010a
        /*2e82*/ 	.byte	0x3f
	.zero		1


	//   ....[49]....
        /*2e84*/ 	.word	0x00010960
        /*2e88*/ 	.word	0x000000ff
        /*2e8c*/ 	.word	0x00000000
        /*2e90*/ 	.short	0x0101
        /*2e92*/ 	.byte	0x04
	.zero		1


	//   ....[50]....
        /*2e94*/ 	.word	0x00010a40
        /*2e98*/ 	.word	0x0000000c
        /*2e9c*/ 	.word	0x00000030
        /*2ea0*/ 	.short	0x010a
        /*2ea2*/ 	.byte	0x3f
	.zero		1


	//   ....[51]....
        /*2ea4*/ 	.word	0x00011180
        /*2ea8*/ 	.word	0x000000ff
        /*2eac*/ 	.word	0x00000000
        /*2eb0*/ 	.short	0x0101
        /*2eb2*/ 	.byte	0x04
	.zero		1


	//   ....[52]....
        /*2eb4*/ 	.word	0x00011260
        /*2eb8*/ 	.word	0x0000000d
        /*2ebc*/ 	.word	0x00000030
        /*2ec0*/ 	.short	0x010a
        /*2ec2*/ 	.byte	0x3f
	.zero		1


	//   ....[53]....
        /*2ec4*/ 	.word	0x00011850
        /*2ec8*/ 	.word	0x000000ff
        /*2ecc*/ 	.word	0x00000000
        /*2ed0*/ 	.short	0x0101
        /*2ed2*/ 	.byte	0x04
	.zero		1


	//   ....[54]....
        /*2ed4*/ 	.word	0x00012200
        /*2ed8*/ 	.word	0x000000ff
        /*2edc*/ 	.word	0x00000000
        /*2ee0*/ 	.short	0x0101
        /*2ee2*/ 	.byte	0x04
	.zero		1


	//   ....[55]....
        /*2ee4*/ 	.word	0x00012870
        /*2ee8*/ 	.word	0x000000ff
        /*2eec*/ 	.word	0x00000078
        /*2ef0*/ 	.short	0x010a
        /*2ef2*/ 	.byte	0x04
	.zero		1


	//   ....[56]....
        /*2ef4*/ 	.word	0x00012c70
        /*2ef8*/ 	.word	0x000000ff
        /*2efc*/ 	.word	0x00000050
        /*2f00*/ 	.short	0x010a
        /*2f02*/ 	.byte	0x0d
	.zero		1


	//   ....[57]....
        /*2f04*/ 	.word	0x00012d60
        /*2f08*/ 	.word	0x000000ff
        /*2f0c*/ 	.word	0x00000030
        /*2f10*/ 	.short	0x010b
        /*2f12*/ 	.byte	0x0d
	.zero		1


	//   ....[58]....
        /*2f14*/ 	.word	0x00012dc0
        /*2f18*/ 	.word	0x000000ff
        /*2f1c*/ 	.word	0x00000000
        /*2f20*/ 	.short	0x0101
        /*2f22*/ 	.byte	0x1e
	.zero		1


	//   ....[59]....
        /*2f24*/ 	.word	0x00012df0
        /*2f28*/ 	.word	0x000000ff
        /*2f2c*/ 	.word	0x00000058
        /*2f30*/ 	.short	0x010a
        /*2f32*/ 	.byte	0x0d
	.zero		1


	//   ....[60]....
        /*2f34*/ 	.word	0x00012f00
        /*2f38*/ 	.word	0x000000ff
        /*2f3c*/ 	.word	0x00000038
        /*2f40*/ 	.short	0x010b
        /*2f42*/ 	.byte	0x0d
	.zero		1


	//   ....[61]....
        /*2f44*/ 	.word	0x00012f70
        /*2f48*/ 	.word	0x000000ff
        /*2f4c*/ 	.word	0x00000000
        /*2f50*/ 	.short	0x0101
        /*2f52*/ 	.byte	0x1d
	.zero		1


	//   ....[62]....
        /*2f54*/ 	.word	0x00012fa0
        /*2f58*/ 	.word	0x000000ff
        /*2f5c*/ 	.word	0x00000060
        /*2f60*/ 	.short	0x010a
        /*2f62*/ 	.byte	0x0d
	.zero		1


	//   ....[63]....
        /*2f64*/ 	.word	0x000130a0
        /*2f68*/ 	.word	0x000000ff
        /*2f6c*/ 	.word	0x00000040
        /*2f70*/ 	.short	0x010b
        /*2f72*/ 	.byte	0x0d
	.zero		1


	//   ....[64]....
        /*2f74*/ 	.word	0x00013100
        /*2f78*/ 	.word	0x000000ff
        /*2f7c*/ 	.word	0x00000000
        /*2f80*/ 	.short	0x0101
        /*2f82*/ 	.byte	0x16
	.zero		1


	//   ....[65]....
        /*2f84*/ 	.word	0x00013130
        /*2f88*/ 	.word	0x000000ff
        /*2f8c*/ 	.word	0x00000068
        /*2f90*/ 	.short	0x010a
        /*2f92*/ 	.byte	0x0d
	.zero		1


	//   ....[66]....
        /*2f94*/ 	.word	0x00013230
        /*2f98*/ 	.word	0x000000ff
        /*2f9c*/ 	.word	0x00000048
        /*2fa0*/ 	.short	0x010b
        /*2fa2*/ 	.byte	0x0d
	.zero		1


	//   ....[67]....
        /*2fa4*/ 	.word	0x000132a0
        /*2fa8*/ 	.word	0x000000ff
        /*2fac*/ 	.word	0x00000000
        /*2fb0*/ 	.short	0x0101
        /*2fb2*/ 	.byte	0x17
	.zero		1


	//   ....[68]....
        /*2fb4*/ 	.word	0x000132e0
        /*2fb8*/ 	.word	0x000000ff
        /*2fbc*/ 	.word	0x00000050
        /*2fc0*/ 	.short	0x010a
        /*2fc2*/ 	.byte	0x0d
	.zero		1


	//   ....[69]....
        /*2fc4*/ 	.word	0x000133d0
        /*2fc8*/ 	.word	0x000000ff
        /*2fcc*/ 	.word	0x00000030
        /*2fd0*/ 	.short	0x010b
        /*2fd2*/ 	.byte	0x0d
	.zero		1


	//   ....[70]....
        /*2fd4*/ 	.word	0x00013410
        /*2fd8*/ 	.word	0x000000ff
        /*2fdc*/ 	.word	0x00000000
        /*2fe0*/ 	.short	0x0101
        /*2fe2*/ 	.byte	0x1e
	.zero		1


	//   ....[71]....
        /*2fe4*/ 	.word	0x00013440
        /*2fe8*/ 	.word	0x000000ff
        /*2fec*/ 	.word	0x00000058
        /*2ff0*/ 	.short	0x010a
        /*2ff2*/ 	.byte	0x0d
	.zero		1


	//   ....[72]....
        /*2ff4*/ 	.word	0x00013540
        /*2ff8*/ 	.word	0x000000ff
        /*2ffc*/ 	.word	0x00000038
        /*3000*/ 	.short	0x010b
        /*3002*/ 	.byte	0x0d
	.zero		1


	//   ....[73]....
        /*3004*/ 	.word	0x00013580
        /*3008*/ 	.word	0x000000ff
        /*300c*/ 	.word	0x00000000
        /*3010*/ 	.short	0x0101
        /*3012*/ 	.byte	0x1d
	.zero		1


	//   ....[74]....
        /*3014*/ 	.word	0x000135c0
        /*3018*/ 	.word	0x000000ff
        /*301c*/ 	.word	0x00000060
        /*3020*/ 	.short	0x010a
        /*3022*/ 	.byte	0x0d
	.zero		1


	//   ....[75]....
        /*3024*/ 	.word	0x000136b0
        /*3028*/ 	.word	0x000000ff
        /*302c*/ 	.word	0x00000040
        /*3030*/ 	.short	0x010b
        /*3032*/ 	.byte	0x0d
	.zero		1


	//   ....[76]....
        /*3034*/ 	.word	0x000136f0
        /*3038*/ 	.word	0x000000ff
        /*303c*/ 	.word	0x00000000
        /*3040*/ 	.short	0x0101
        /*3042*/ 	.byte	0x16
	.zero		1


	//   ....[77]....
        /*3044*/ 	.word	0x00013720
        /*3048*/ 	.word	0x000000ff
        /*304c*/ 	.word	0x00000068
        /*3050*/ 	.short	0x010a
        /*3052*/ 	.byte	0x0d
	.zero		1


	//   ....[78]....
        /*3054*/ 	.word	0x00013820
        /*3058*/ 	.word	0x000000ff
        /*305c*/ 	.word	0x00000048
        /*3060*/ 	.short	0x010b
        /*3062*/ 	.byte	0x0d
	.zero		1


	//   ....[79]....
        /*3064*/ 	.word	0x00013860
        /*3068*/ 	.word	0x000000ff
        /*306c*/ 	.word	0x00000000
        /*3070*/ 	.short	0x0101
        /*3072*/ 	.byte	0x17
	.zero		1


	//   ....[80]....
        /*3074*/ 	.word	0x000138a0
        /*3078*/ 	.word	0x000000ff
        /*307c*/ 	.word	0x00000050
        /*3080*/ 	.short	0x010a
        /*3082*/ 	.byte	0x0d
	.zero		1


	//   ....[81]....
        /*3084*/ 	.word	0x000139a0
        /*3088*/ 	.word	0x000000ff
        /*308c*/ 	.word	0x00000030
        /*3090*/ 	.short	0x010b
        /*3092*/ 	.byte	0x0d
	.zero		1


	//   ....[82]....
        /*3094*/ 	.word	0x000139e0
        /*3098*/ 	.word	0x000000ff
        /*309c*/ 	.word	0x00000000
        /*30a0*/ 	.short	0x0101
        /*30a2*/ 	.byte	0x1e
	.zero		1


	//   ....[83]....
        /*30a4*/ 	.word	0x00013a10
        /*30a8*/ 	.word	0x000000ff
        /*30ac*/ 	.word	0x00000058
        /*30b0*/ 	.short	0x010a
        /*30b2*/ 	.byte	0x0d
	.zero		1


	//   ....[84]....
        /*30b4*/ 	.word	0x00013b10
        /*30b8*/ 	.word	0x000000ff
        /*30bc*/ 	.word	0x00000038
        /*30c0*/ 	.short	0x010b
        /*30c2*/ 	.byte	0x0d
	.zero		1


	//   ....[85]....
        /*30c4*/ 	.word	0x00013b50
        /*30c8*/ 	.word	0x000000ff
        /*30cc*/ 	.word	0x00000000
        /*30d0*/ 	.short	0x0101
        /*30d2*/ 	.byte	0x1d
	.zero		1


	//   ....[86]....
        /*30d4*/ 	.word	0x00013b90
        /*30d8*/ 	.word	0x000000ff
        /*30dc*/ 	.word	0x00000060
        /*30e0*/ 	.short	0x010a
        /*30e2*/ 	.byte	0x0d
	.zero		1


	//   ....[87]....
        /*30e4*/ 	.word	0x00013c90
        /*30e8*/ 	.word	0x000000ff
        /*30ec*/ 	.word	0x00000040
        /*30f0*/ 	.short	0x010b
        /*30f2*/ 	.byte	0x0d
	.zero		1


	//   ....[88]....
        /*30f4*/ 	.word	0x00013cd0
        /*30f8*/ 	.word	0x000000ff
        /*30fc*/ 	.word	0x00000000
        /*3100*/ 	.short	0x0101
        /*3102*/ 	.byte	0x16
	.zero		1


	//   ....[89]....
        /*3104*/ 	.word	0x00013d00
        /*3108*/ 	.word	0x000000ff
        /*310c*/ 	.word	0x00000068
        /*3110*/ 	.short	0x010a
        /*3112*/ 	.byte	0x0d
	.zero		1


	//   ....[90]....
        /*3114*/ 	.word	0x00013e00
        /*3118*/ 	.word	0x000000ff
        /*311c*/ 	.word	0x00000048
        /*3120*/ 	.short	0x010b
        /*3122*/ 	.byte	0x0d
	.zero		1


	//   ....[91]....
        /*3124*/ 	.word	0x00013e40
        /*3128*/ 	.word	0x000000ff
        /*312c*/ 	.word	0x00000000
        /*3130*/ 	.short	0x0101
        /*3132*/ 	.byte	0x17
	.zero		1


	//   ....[92]....
        /*3134*/ 	.word	0x00013e80
        /*3138*/ 	.word	0x000000ff
        /*313c*/ 	.word	0x00000050
        /*3140*/ 	.short	0x010a
        /*3142*/ 	.byte	0x0d
	.zero		1


	//   ....[93]....
        /*3144*/ 	.word	0x00013f80
        /*3148*/ 	.word	0x000000ff
        /*314c*/ 	.word	0x00000030
        /*3150*/ 	.short	0x010b
        /*3152*/ 	.byte	0x0d
	.zero		1


	//   ....[94]....
        /*3154*/ 	.word	0x00013fc0
        /*3158*/ 	.word	0x000000ff
        /*315c*/ 	.word	0x00000000
        /*3160*/ 	.short	0x0101
        /*3162*/ 	.byte	0x1e
	.zero		1


	//   ....[95]....
        /*3164*/ 	.word	0x00013ff0
        /*3168*/ 	.word	0x000000ff
        /*316c*/ 	.word	0x00000058
        /*3170*/ 	.short	0x010a
        /*3172*/ 	.byte	0x0d
	.zero		1


	//   ....[96]....
        /*3174*/ 	.word	0x000140f0
        /*3178*/ 	.word	0x000000ff
        /*317c*/ 	.word	0x00000038
        /*3180*/ 	.short	0x010b
        /*3182*/ 	.byte	0x0d
	.zero		1


	//   ....[97]....
        /*3184*/ 	.word	0x00014130
        /*3188*/ 	.word	0x000000ff
        /*318c*/ 	.word	0x00000000
        /*3190*/ 	.short	0x0101
        /*3192*/ 	.byte	0x1d
	.zero		1


	//   ....[98]....
        /*3194*/ 	.word	0x00014170
        /*3198*/ 	.word	0x000000ff
        /*319c*/ 	.word	0x00000060
        /*31a0*/ 	.short	0x010a
        /*31a2*/ 	.byte	0x0d
	.zero		1


	//   ....[99]....
        /*31a4*/ 	.word	0x00014270
        /*31a8*/ 	.word	0x000000ff
        /*31ac*/ 	.word	0x00000040
        /*31b0*/ 	.short	0x010b
        /*31b2*/ 	.byte	0x0d
	.zero		1


	//   ....[100]....
        /*31b4*/ 	.word	0x000142b0
        /*31b8*/ 	.word	0x000000ff
        /*31bc*/ 	.word	0x00000000
        /*31c0*/ 	.short	0x0101
        /*31c2*/ 	.byte	0x16
	.zero		1


	//   ....[101]....
        /*31c4*/ 	.word	0x000142e0
        /*31c8*/ 	.word	0x000000ff
        /*31cc*/ 	.word	0x00000068
        /*31d0*/ 	.short	0x010a
        /*31d2*/ 	.byte	0x0d
	.zero		1


	//   ....[102]....
        /*31d4*/ 	.word	0x000143e0
        /*31d8*/ 	.word	0x000000ff
        /*31dc*/ 	.word	0x00000048
        /*31e0*/ 	.short	0x010b
        /*31e2*/ 	.byte	0x0d
	.zero		1


	//   ....[103]....
        /*31e4*/ 	.word	0x00014430
        /*31e8*/ 	.word	0x000000ff
        /*31ec*/ 	.word	0x00000000
        /*31f0*/ 	.short	0x0101
        /*31f2*/ 	.byte	0x17
	.zero		1


	//   ....[104]....
        /*31f4*/ 	.word	0x00014b30
        /*31f8*/ 	.word	0x00000000
        /*31fc*/ 	.word	0x00000050
        /*3200*/ 	.short	0x010a
        /*3202*/ 	.byte	0x3f
	.zero		1


	//   ....[105]....
        /*3204*/ 	.word	0x00014b70
        /*3208*/ 	.word	0x00000000
        /*320c*/ 	.word	0x00000058
        /*3210*/ 	.short	0x010a
        /*3212*/ 	.byte	0x3f
	.zero		1


	//   ....[106]....
        /*3214*/ 	.word	0x00014bb0
        /*3218*/ 	.word	0x00000000
        /*321c*/ 	.word	0x00000060
        /*3220*/ 	.short	0x010a
        /*3222*/ 	.byte	0x3f
	.zero		1


	//   ....[107]....
        /*3224*/ 	.word	0x00014c10
        /*3228*/ 	.word	0x00000000
        /*322c*/ 	.word	0x00000068
        /*3230*/ 	.short	0x010a
        /*3232*/ 	.byte	0x3f
	.zero		1


	//   ....[108]....
        /*3234*/ 	.word	0x00014f40
        /*3238*/ 	.word	0x0000000d
        /*323c*/ 	.word	0x00000018
        /*3240*/ 	.short	0x010a
        /*3242*/ 	.byte	0x3f
	.zero		1


	//   ....[109]....
        /*3244*/ 	.word	0x000152d0
        /*3248*/ 	.word	0x00000002
        /*324c*/ 	.word	0x00000078
        /*3250*/ 	.short	0x0101
        /*3252*/ 	.byte	0x3f
	.zero		1


	//   ....[110]....
        /*3254*/ 	.word	0x00015a70
        /*3258*/ 	.word	0x00000005
        /*325c*/ 	.word	0x00000000
        /*3260*/ 	.short	0x010a
        /*3262*/ 	.byte	0x3f
	.zero		1


	//   ....[111]....
        /*3264*/ 	.word	0x00015b00
        /*3268*/ 	.word	0x00000007
        /*326c*/ 	.word	0x00000000
        /*3270*/ 	.short	0x010a
        /*3272*/ 	.byte	0x3f
	.zero		1


	//   ....[112]....
        /*3274*/ 	.word	0x00015b90
        /*3278*/ 	.word	0x00000003
        /*327c*/ 	.word	0x00000000
        /*3280*/ 	.short	0x010a
        /*3282*/ 	.byte	0x3f
	.zero		1


	//   ....[113]....
        /*3284*/ 	.word	0x00015bf0
        /*3288*/ 	.word	0x00000003
        /*328c*/ 	.word	0x00000000
        /*3290*/ 	.short	0x010a
        /*3292*/ 	.byte	0x3f
	.zero		1


	//   ....[114]....
        /*3294*/ 	.word	0x00015c50
        /*3298*/ 	.word	0x00000005
        /*329c*/ 	.word	0x00000000
        /*32a0*/ 	.short	0x010a
        /*32a2*/ 	.byte	0x3f
	.zero		1


	//   ....[115]....
        /*32a4*/ 	.word	0x00015cb0
        /*32a8*/ 	.word	0x00000003
        /*32ac*/ 	.word	0x00000030
        /*32b0*/ 	.short	0x010a
        /*32b2*/ 	.byte	0x3f
	.zero		1


	//   ....[116]....
        /*32b4*/ 	.word	0x00015d00
        /*32b8*/ 	.word	0x00000002
        /*32bc*/ 	.word	0x00000030
        /*32c0*/ 	.short	0x010a
        /*32c2*/ 	.byte	0x3f
	.zero		1


	//   ....[117]....
        /*32c4*/ 	.word	0x00015d50
        /*32c8*/ 	.word	0x00000002
        /*32cc*/ 	.word	0x00000030
        /*32d0*/ 	.short	0x010a
        /*32d2*/ 	.byte	0x3f
	.zero		1


	//   ....[118]....
        /*32d4*/ 	.word	0x00015da0
        /*32d8*/ 	.word	0x0000000c
        /*32dc*/ 	.word	0x00000030
        /*32e0*/ 	.short	0x010a
        /*32e2*/ 	.byte	0x3f
	.zero		1


	//   ....[119]....
        /*32e4*/ 	.word	0x00015df0
        /*32e8*/ 	.word	0x0000000c
        /*32ec*/ 	.word	0x00000030
        /*32f0*/ 	.short	0x010a
        /*32f2*/ 	.byte	0x3f
	.zero		1


	//   ....[120]....
        /*32f4*/ 	.word	0x00015e40
        /*32f8*/ 	.word	0x0000000c
        /*32fc*/ 	.word	0x00000030
        /*3300*/ 	.short	0x010a
        /*3302*/ 	.byte	0x3f
	.zero		1


	//   ....[121]....
        /*3304*/ 	.word	0x00015e90
        /*3308*/ 	.word	0x0000000c
        /*330c*/ 	.word	0x00000030
        /*3310*/ 	.short	0x010a
        /*3312*/ 	.byte	0x3f
	.zero		1


	//   ....[122]....
        /*3314*/ 	.word	0x00015ee0
        /*3318*/ 	.word	0x0000000c
        /*331c*/ 	.word	0x00000030
        /*3320*/ 	.short	0x010a
        /*3322*/ 	.byte	0x3f
	.zero		1


	//   ....[123]....
        /*3324*/ 	.word	0x00015f30
        /*3328*/ 	.word	0x0000000c
        /*332c*/ 	.word	0x00000030
        /*3330*/ 	.short	0x010a
        /*3332*/ 	.byte	0x3f
	.zero		1


	//   ....[124]....
        /*3334*/ 	.word	0x00015f80
        /*3338*/ 	.word	0x0000000c
        /*333c*/ 	.word	0x00000030
        /*3340*/ 	.short	0x010a
        /*3342*/ 	.byte	0x3f
	.zero		1


	//   ....[125]....
        /*3344*/ 	.word	0x00015fd0
        /*3348*/ 	.word	0x0000000c
        /*334c*/ 	.word	0x00000030
        /*3350*/ 	.short	0x010a
        /*3352*/ 	.byte	0x3f
	.zero		1


	//   ....[126]....
        /*3354*/ 	.word	0x00016020
        /*3358*/ 	.word	0x0000000c
        /*335c*/ 	.word	0x00000030
        /*3360*/ 	.short	0x010a
        /*3362*/ 	.byte	0x3f
	.zero		1


	//   ....[127]....
        /*3364*/ 	.word	0x00016070
        /*3368*/ 	.word	0x0000000c
        /*336c*/ 	.word	0x00000030
        /*3370*/ 	.short	0x010a
        /*3372*/ 	.byte	0x3f
	.zero		1


	//   ....[128]....
        /*3374*/ 	.word	0x000160c0
        /*3378*/ 	.word	0x0000000c
        /*337c*/ 	.word	0x00000030
        /*3380*/ 	.short	0x010a
        /*3382*/ 	.byte	0x3f
	.zero		1


	//   ....[129]....
        /*3384*/ 	.word	0x00016110
        /*3388*/ 	.word	0x0000000c
        /*338c*/ 	.word	0x00000030
        /*3390*/ 	.short	0x010a
        /*3392*/ 	.byte	0x3f
	.zero		1


	//   ....[130]....
        /*3394*/ 	.word	0x00016160
        /*3398*/ 	.word	0x0000000d
        /*339c*/ 	.word	0x00000030
        /*33a0*/ 	.short	0x010a
        /*33a2*/ 	.byte	0x3f
	.zero		1


	//   ....[131]....
        /*33a4*/ 	.word	0x000161c0
        /*33a8*/ 	.word	0x00000005
        /*33ac*/ 	.word	0x00000078
        /*33b0*/ 	.short	0x010a
        /*33b2*/ 	.byte	0x3f
	.zero		1


	//   ....[132]....
        /*33b4*/ 	.word	0x00016220
        /*33b8*/ 	.word	0x00000003
        /*33bc*/ 	.word	0x00000050
        /*33c0*/ 	.short	0x010a
        /*33c2*/ 	.byte	0x3f
	.zero		1


	//   ....[133]....
        /*33c4*/ 	.word	0x00016280
        /*33c8*/ 	.word	0x00000003
        /*33cc*/ 	.word	0x00000058
        /*33d0*/ 	.short	0x010a
        /*33d2*/ 	.byte	0x3f
	.zero		1


	//   ....[134]....
        /*33d4*/ 	.word	0x000162e0
        /*33d8*/ 	.word	0x00000003
        /*33dc*/ 	.word	0x00000060
        /*33e0*/ 	.short	0x010a
        /*33e2*/ 	.byte	0x3f
	.zero		1


	//   ....[135]....
        /*33e4*/ 	.word	0x00016340
        /*33e8*/ 	.word	0x00000003
        /*33ec*/ 	.word	0x00000068
        /*33f0*/ 	.short	0x010a
        /*33f2*/ 	.byte	0x3f
	.zero		1


	//   ....[136]....
        /*33f4*/ 	.word	0x000163a0
        /*33f8*/ 	.word	0x00000004
        /*33fc*/ 	.word	0x00000050
        /*3400*/ 	.short	0x010a
        /*3402*/ 	.byte	0x3f
	.zero		1


	//   ....[137]....
        /*3404*/ 	.word	0x00016400
        /*3408*/ 	.word	0x00000004
        /*340c*/ 	.word	0x00000058
        /*3410*/ 	.short	0x010a
        /*3412*/ 	.byte	0x3f
	.zero		1


	//   ....[138]....
        /*3414*/ 	.word	0x00016460
        /*3418*/ 	.word	0x00000004
        /*341c*/ 	.word	0x00000060
        /*3420*/ 	.short	0x010a
        /*3422*/ 	.byte	0x3f
	.zero		1


	//   ....[139]....
        /*3424*/ 	.word	0x000164c0
        /*3428*/ 	.word	0x00000004
        /*342c*/ 	.word	0x00000068
        /*3430*/ 	.short	0x010a
        /*3432*/ 	.byte	0x3f
	.zero		1


	//   ....[140]....
        /*3434*/ 	.word	0x00016520
        /*3438*/ 	.word	0x00000005
        /*343c*/ 	.word	0x00000050
        /*3440*/ 	.short	0x010a
        /*3442*/ 	.byte	0x3f
	.zero		1


	//   ....[141]....
        /*3444*/ 	.word	0x00016580
        /*3448*/ 	.word	0x00000005
        /*344c*/ 	.word	0x00000058
        /*3450*/ 	.short	0x010a
        /*3452*/ 	.byte	0x3f
	.zero		1


	//   ....[142]....
        /*3454*/ 	.word	0x000165e0
        /*3458*/ 	.word	0x00000005
        /*345c*/ 	.word	0x00000060
        /*3460*/ 	.short	0x010a
        /*3462*/ 	.byte	0x3f
	.zero		1


	//   ....[143]....
        /*3464*/ 	.word	0x00016640
        /*3468*/ 	.word	0x00000005
        /*346c*/ 	.word	0x00000068
        /*3470*/ 	.short	0x010a
        /*3472*/ 	.byte	0x3f
	.zero		1


	//   ....[144]....
        /*3474*/ 	.word	0x000166a0
        /*3478*/ 	.word	0x00000002
        /*347c*/ 	.word	0x00000050
        /*3480*/ 	.short	0x010a
        /*3482*/ 	.byte	0x3f
	.zero		1


	//   ....[145]....
        /*3484*/ 	.word	0x00016700
        /*3488*/ 	.word	0x00000002
        /*348c*/ 	.word	0x00000058
        /*3490*/ 	.short	0x010a
        /*3492*/ 	.byte	0x3f
	.zero		1


	//   ....[146]....
        /*3494*/ 	.word	0x00016760
        /*3498*/ 	.word	0x00000002
        /*349c*/ 	.word	0x00000060
        /*34a0*/ 	.short	0x010a
        /*34a2*/ 	.byte	0x3f
	.zero		1


	//   ....[147]....
        /*34a4*/ 	.word	0x000167c0
        /*34a8*/ 	.word	0x00000002
        /*34ac*/ 	.word	0x00000068
        /*34b0*/ 	.short	0x010a
        /*34b2*/ 	.byte	0x3f
	.zero		1


	//   ....[148]....
        /*34b4*/ 	.word	0x00016810
        /*34b8*/ 	.word	0x00000000
        /*34bc*/ 	.word	0x00000050
        /*34c0*/ 	.short	0x010a
        /*34c2*/ 	.byte	0x3f
	.zero		1


	//   ....[149]....
        /*34c4*/ 	.word	0x00016860
        /*34c8*/ 	.word	0x00000000
        /*34cc*/ 	.word	0x00000058
        /*34d0*/ 	.short	0x010a
        /*34d2*/ 	.byte	0x3f
	.zero		1


	//   ....[150]....
        /*34d4*/ 	.word	0x000168b0
        /*34d8*/ 	.word	0x00000000
        /*34dc*/ 	.word	0x00000060
        /*34e0*/ 	.short	0x010a
        /*34e2*/ 	.byte	0x3f
	.zero		1


	//   ....[151]....
        /*34e4*/ 	.word	0x00016980
        /*34e8*/ 	.word	0x0000000d
        /*34ec*/ 	.word	0x00000018
        /*34f0*/ 	.short	0x010a
        /*34f2*/ 	.byte	0x3f
	.zero		1


	//   ....[152]....
        /*34f4*/ 	.word	0x00016a50
        /*34f8*/ 	.word	0x00000005
        /*34fc*/ 	.word	0x00000000
        /*3500*/ 	.short	0x010a
        /*3502*/ 	.byte	0x3f
	.zero		1


	//   ....[153]....
        /*3504*/ 	.word	0x00016aa0
        /*3508*/ 	.word	0x00000007
        /*350c*/ 	.word	0x00000000
        /*3510*/ 	.short	0x010a
        /*3512*/ 	.byte	0x3f
	.zero		1


	//----- nvinfo : EIATTR_NUM_MBARRIERS
	.align		4
.L_40:
        /*3514*/ 	.byte	0x03, 0x38
        /*3516*/ 	.short	0x0010


	//----- nvinfo : EIATTR_EXIT_INSTR_OFFSETS
	.align		4
        /*3518*/ 	.byte	0x04, 0x1c
        /*351a*/ 	.short	(.L_42 - .L_41)


	//   ....[0]....
.L_41:
        /*351c*/ 	.word	0x00015be0


	//----- nvinfo : EIATTR_MAX_THREADS
	.align		4
.L_42:
        /*3520*/ 	.byte	0x04, 0x05
        /*3522*/ 	.short	(.L_44 - .L_43)
.L_43:
        /*3524*/ 	.word	0x00000180
        /*3528*/ 	.word	0x00000001
        /*352c*/ 	.word	0x00000001


	//----- nvinfo : EIATTR_CRS_STACK_SIZE
	.align		4
.L_44:
        /*3530*/ 	.byte	0x04, 0x1e
        /*3532*/ 	.short	(.L_46 - .L_45)
.L_45:
        /*3534*/ 	.word	0x00000000


	//----- nvinfo : EIATTR_CBANK_PARAM_SIZE
	.align		4
.L_46:
        /*3538*/ 	.byte	0x03, 0x19
        /*353a*/ 	.short	0x0770


	//----- nvinfo : EIATTR_PARAM_CBANK
	.align		4
        /*353c*/ 	.byte	0x04, 0x0a
        /*353e*/ 	.short	(.L_48 - .L_47)
	.align		4
.L_47:
        /*3540*/ 	.word	index@(.nv.constant0._ZN7cutlass13device_kernelINS_4gemm6kernel13GemmUniversalIN4cute5tupleIJiiiiEEENS1_10collective13CollectiveMmaINS1_34MainloopSm90TmaGmmaWarpSpecializedILi3ENS5_IJNS4_1CILi2EEENSA_ILi1EEESC_EEENS1_35KernelTmaWarpSpecializedCooperativeEEENS5_IJNSA_ILi256EEESG_NSA_ILi64EEEEEENS_6half_tENS5_IJlSC_lEEESJ_SK_NS4_8TiledMMAINS4_8MMA_AtomIJNS4_4SM904GMMA26MMA_64x256x16_F32F16F16_SSILNSO_5MajorE0ELSQ_0ELNSO_7ScaleInE1ELSR_1EEEEEENS4_6LayoutISD_NS5_IJSC_NSA_ILi0EEESV_EEEEENS5_IJNS4_10UnderscoreESY_SY_EEEEENS4_13SM90_TMA_LOADENS4_14ComposedLayoutINS4_7SwizzleILi3ELi4ELi3EEENS4_18smem_ptr_flag_bitsILi16EEENSU_INS5_IJNSA_ILi8EEESH_EEENS5_IJSH_SC_EEEEEEEvNS4_8identityENS4_23SM90_TMA_LOAD_MULTICASTES1B_vS1C_EENS_8epilogue10collective18CollectiveEpilogueINS1F_22Sm90TmaWarpSpecializedILi4ELi2ELi16ELb1ELb0EEEJSI_NS5_IJNSA_ILi128EEENSA_ILi32EEEEEESJ_SK_SJ_SK_NS1F_6fusion15FusionCallbacksIS1J_NS1N_17LinearCombinationISJ_fSJ_fLNS_15FloatRoundStyleE2EEESI_S1M_JEEES11_NS12_INS13_ILi2ELi4ELi3EEES16_NSU_INS5_IJS17_S1L_EEENS5_IJS1L_SC_EEEEEEENS4_17SM75_U32x4_LDSM_NENS4_14SM90_TMA_STOREES1X_NS4_17SM90_U32x4_STSM_NENS4_9Copy_AtomIJS20_SJ_EEEvEEEvvEEEEvNT_6ParamsE)
        /*3544*/ 	.short	0x0210
        /*3546*/ 	.short	0x0770


	//----- nvinfo : EIATTR_SW_WAR
	.align		4
.L_48:
        /*3548*/ 	.byte	0x04, 0x36
        /*354a*/ 	.short	(.L_50 - .L_49)
.L_49:
        /*354c*/ 	.word	0x00000008
.L_50:


//--------------------- .nv.callgraph             --------------------------
	.section	.nv.callgraph,"",@"SHT_CUDA_CALLGRAPH"
	.align	4
	.sectionentsize	8
	.align		4
        /*0000*/ 	.word	0x00000000
	.align		4
        /*0004*/ 	.word	0xffffffff
	.align		4
        /*0008*/ 	.word	index@(_ZN7cutlass13device_kernelINS_4gemm6kernel13GemmUniversalIN4cute5tupleIJiiiiEEENS1_10collective13CollectiveMmaINS1_34MainloopSm90TmaGmmaWarpSpecializedILi3ENS5_IJNS4_1CILi2EEENSA_ILi1EEESC_EEENS1_35KernelTmaWarpSpecializedCooperativeEEENS5_IJNSA_ILi256EEESG_NSA_ILi64EEEEEENS_6half_tENS5_IJlSC_lEEESJ_SK_NS4_8TiledMMAINS4_8MMA_AtomIJNS4_4SM904GMMA26MMA_64x256x16_F32F16F16_SSILNSO_5MajorE0ELSQ_0ELNSO_7ScaleInE1ELSR_1EEEEEENS4_6LayoutISD_NS5_IJSC_NSA_ILi0EEESV_EEEEENS5_IJNS4_10UnderscoreESY_SY_EEEEENS4_13SM90_TMA_LOADENS4_14ComposedLayoutINS4_7SwizzleILi3ELi4ELi3EEENS4_18smem_ptr_flag_bitsILi16EEENSU_INS5_IJNSA_ILi8EEESH_EEENS5_IJSH_SC_EEEEEEEvNS4_8identityENS4_23SM90_TMA_LOAD_MULTICASTES1B_vS1C_EENS_8epilogue10collective18CollectiveEpilogueINS1F_22Sm90TmaWarpSpecializedILi4ELi2ELi16ELb1ELb0EEEJSI_NS5_IJNSA_ILi128EEENSA_ILi32EEEEEESJ_SK_SJ_SK_NS1F_6fusion15FusionCallbacksIS1J_NS1N_17LinearCombinationISJ_fSJ_fLNS_15FloatRoundStyleE2EEESI_S1M_JEEES11_NS12_INS13_ILi2ELi4ELi3EEES16_NSU_INS5_IJS17_S1L_EEENS5_IJS1L_SC_EEEEEEENS4_17SM75_U32x4_LDSM_NENS4_14SM90_TMA_STOREES1X_NS4_17SM90_U32x4_STSM_NENS4_9Copy_AtomIJS20_SJ_EEEvEEEvvEEEEvNT_6ParamsE)
	.align		4
        /*000c*/ 	.word	index@(__assertfail)
	.align		4
        /*0010*/ 	.word	0x00000000
	.align		4
        /*0014*/ 	.word	0xfffffffe
	.align		4
        /*0018*/ 	.word	0x00000000
	.align		4
        /*001c*/ 	.word	0xfffffffd
	.align		4
        /*0020*/ 	.word	0x00000000
	.align		4
        /*0024*/ 	.word	0xfffffffc


//--------------------- .nv.constant4             --------------------------
	.section	.nv.constant4,"a",@progbits
	.align	8
	.align		8
.nv.constant4:
        /*0000*/ 	.dword	__assertfail
	.align		8
        /*0008*/ 	.dword	__unnamed_1
	.align		8
        /*0010*/ 	.dword	__unnamed_2
	.align		8
        /*0018*/ 	.dword	_ZN39_INTERNAL_23acfde1_4_k_cu_bffd7b02_33134cuda3std3__45__cpo5beginE
	.align		8
        /*0020*/ 	.dword	_ZN39_INTERNAL_23acfde1_4_k_cu_bffd7b02_33134cuda3std3__45__cpo3endE
	.align		8
        /*0028*/ 	.dword	_ZN39_INTERNAL_23acfde1_4_k_cu_bffd7b02_33134cuda3std3__45__cpo6cbeginE
	.align		8
        /*0030*/ 	.dword	_ZN39_INTERNAL_23acfde1_4_k_cu_bffd7b02_33134cuda3std3__45__cpo4cendE
	.align		8
        /*0038*/ 	.dword	_ZN39_INTERNAL_23acfde1_4_k_cu_bffd7b02_33134cuda3std3__441_GLOBAL__N__23acfde1_4_k_cu_bffd7b02_33136ignoreE
	.align		8
        /*0040*/ 	.dword	_ZN39_INTERNAL_23acfde1_4_k_cu_bffd7b02_33134cuda3std3__419piecewise_constructE
	.align		8
        /*0048*/ 	.dword	_ZN39_INTERNAL_23acfde1_4_k_cu_bffd7b02_33134cuda3std3__48in_placeE
	.align		8
        /*0050*/ 	.dword	_ZN39_INTERNAL_23acfde1_4_k_cu_bffd7b02_33134cuda3std6ranges3__45__cpo4swapE
	.align		8
        /*0058*/ 	.dword	_ZN39_INTERNAL_23acfde1_4_k_cu_bffd7b02_33134cuda3std6ranges3__45__cpo9iter_moveE
	.align		8
        /*0060*/ 	.dword	_ZN39_INTERNAL_23acfde1_4_k_cu_bffd7b02_33134cute7productE
	.align		8
        /*0068*/ 	.dword	_ZN39_INTERNAL_23acfde1_4_k_cu_bffd7b02_33134cute1_E
	.align		8
        /*0070*/ 	.dword	$str$22
	.align		8
        /*0078*/ 	.dword	$str$23
	.align		8
        /*0080*/ 	.dword	$str$26
	.align		8
        /*0088*/ 	.dword	$str$27


//--------------------- .text._ZN7cutlass13device_kernelINS_4gemm6kernel13GemmUniversalIN4cute5tupleIJiiiiEEENS1_10collective13CollectiveMmaINS1_34MainloopSm90TmaGmmaWarpSpecializedILi3ENS5_IJNS4_1CILi2EEENSA_ILi1EEESC_EEENS1_35KernelTmaWarpSpecializedCooperativeEEENS5_IJNSA_ILi256EEESG_NSA_ILi64EEEEEENS_6half_tENS5_IJlSC_lEEESJ_SK_NS4_8TiledMMAINS4_8MMA_AtomIJNS4_4SM904GMMA26MMA_64x256x16_F32F16F16_SSILNSO_5MajorE0ELSQ_0ELNSO_7ScaleInE1ELSR_1EEEEEENS4_6LayoutISD_NS5_IJSC_NSA_ILi0EEESV_EEEEENS5_IJNS4_10UnderscoreESY_SY_EEEEENS4_13SM90_TMA_LOADENS4_14ComposedLayoutINS4_7SwizzleILi3ELi4ELi3EEENS4_18smem_ptr_flag_bitsILi16EEENSU_INS5_IJNSA_ILi8EEESH_EEENS5_IJSH_SC_EEEEEEEvNS4_8identityENS4_23SM90_TMA_LOAD_MULTICASTES1B_vS1C_EENS_8epilogue10collective18CollectiveEpilogueINS1F_22Sm90TmaWarpSpecializedILi4ELi2ELi16ELb1ELb0EEEJSI_NS5_IJNSA_ILi128EEENSA_ILi32EEEEEESJ_SK_SJ_SK_NS1F_6fusion15FusionCallbacksIS1J_NS1N_17LinearCombinationISJ_fSJ_fLNS_15FloatRoundStyleE2EEESI_S1M_JEEES11_NS12_INS13_ILi2ELi4ELi3EEES16_NSU_INS5_IJS17_S1L_EEENS5_IJS1L_SC_EEEEEEENS4_17SM75_U32x4_LDSM_NENS4_14SM90_TMA_STOREES1X_NS4_17SM90_U32x4_STSM_NENS4_9Copy_AtomIJS20_SJ_EEEvEEEvvEEEEvNT_6ParamsE --------------------------
	.section	.text._ZN7cutlass13device_kernelINS_4gemm6kernel13GemmUniversalIN4cute5tupleIJiiiiEEENS1_10collective13CollectiveMmaINS1_34MainloopSm90TmaGmmaWarpSpecializedILi3ENS5_IJNS4_1CILi2EEENSA_ILi1EEESC_EEENS1_35KernelTmaWarpSpecializedCooperativeEEENS5_IJNSA_ILi256EEESG_NSA_ILi64EEEEEENS_6half_tENS5_IJlSC_lEEESJ_SK_NS4_8TiledMMAINS4_8MMA_AtomIJNS4_4SM904GMMA26MMA_64x256x16_F32F16F16_SSILNSO_5MajorE0ELSQ_0ELNSO_7ScaleInE1ELSR_1EEEEEENS4_6LayoutISD_NS5_IJSC_NSA_ILi0EEESV_EEEEENS5_IJNS4_10UnderscoreESY_SY_EEEEENS4_13SM90_TMA_LOADENS4_14ComposedLayoutINS4_7SwizzleILi3ELi4ELi3EEENS4_18smem_ptr_flag_bitsILi16EEENSU_INS5_IJNSA_ILi8EEESH_EEENS5_IJSH_SC_EEEEEEEvNS4_8identityENS4_23SM90_TMA_LOAD_MULTICASTES1B_vS1C_EENS_8epilogue10collective18CollectiveEpilogueINS1F_22Sm90TmaWarpSpecializedILi4ELi2ELi16ELb1ELb0EEEJSI_NS5_IJNSA_ILi128EEENSA_ILi32EEEEEESJ_SK_SJ_SK_NS1F_6fusion15FusionCallbacksIS1J_NS1N_17LinearCombinationISJ_fSJ_fLNS_15FloatRoundStyleE2EEESI_S1M_JEEES11_NS12_INS13_ILi2ELi4ELi3EEES16_NSU_INS5_IJS17_S1L_EEENS5_IJS1L_SC_EEEEEEENS4_17SM75_U32x4_LDSM_NENS4_14SM90_TMA_STOREES1X_NS4_17SM90_U32x4_STSM_NENS4_9Copy_AtomIJS20_SJ_EEEvEEEvvEEEEvNT_6ParamsE,"ax",@progbits
	.align	128
.text._ZN7cutlass13device_kernelINS_4gemm6kernel13GemmUniversalIN4cute5tupleIJiiiiEEENS1_10collective13CollectiveMmaINS1_34MainloopSm90TmaGmmaWarpSpecializedILi3ENS5_IJNS4_1CILi2EEENSA_ILi1EEESC_EEENS1_35KernelTmaWarpSpecializedCooperativeEEENS5_IJNSA_ILi256EEESG_NSA_ILi64EEEEEENS_6half_tENS5_IJlSC_lEEESJ_SK_NS4_8TiledMMAINS4_8MMA_AtomIJNS4_4SM904GMMA26MMA_64x256x16_F32F16F16_SSILNSO_5MajorE0ELSQ_0ELNSO_7ScaleInE1ELSR_1EEEEEENS4_6LayoutISD_NS5_IJSC_NSA_ILi0EEESV_EEEEENS5_IJNS4_10UnderscoreESY_SY_EEEEENS4_13SM90_TMA_LOADENS4_14ComposedLayoutINS4_7SwizzleILi3ELi4ELi3EEENS4_18smem_ptr_flag_bitsILi16EEENSU_INS5_IJNSA_ILi8EEESH_EEENS5_IJSH_SC_EEEEEEEvNS4_8identityENS4_23SM90_TMA_LOAD_MULTICASTES1B_vS1C_EENS_8epilogue10collective18CollectiveEpilogueINS1F_22Sm90TmaWarpSpecializedILi4ELi2ELi16ELb1ELb0EEEJSI_NS5_IJNSA_ILi128EEENSA_ILi32EEEEEESJ_SK_SJ_SK_NS1F_6fusion15FusionCallbacksIS1J_NS1N_17LinearCombinationISJ_fSJ_fLNS_15FloatRoundStyleE2EEESI_S1M_JEEES11_NS12_INS13_ILi2ELi4ELi3EEES16_NSU_INS5_IJS17_S1L_EEENS5_IJS1L_SC_EEEEEEENS4_17SM75_U32x4_LDSM_NENS4_14SM90_TMA_STOREES1X_NS4_17SM90_U32x4_STSM_NENS4_9Copy_AtomIJS20_SJ_EEEvEEEvvEEEEvNT_6ParamsE:
        .type           _ZN7cutlass13device_kernelINS_4gemm6kernel13GemmUniversalIN4cute5tupleIJiiiiEEENS1_10collective13CollectiveMmaINS1_34MainloopSm90TmaGmmaWarpSpecializedILi3ENS5_IJNS4_1CILi2EEENSA_ILi1EEESC_EEENS1_35KernelTmaWarpSpecializedCooperativeEEENS5_IJNSA_ILi256EEESG_NSA_ILi64EEEEEENS_6half_tENS5_IJlSC_lEEESJ_SK_NS4_8TiledMMAINS4_8MMA_AtomIJNS4_4SM904GMMA26MMA_64x256x16_F32F16F16_SSILNSO_5MajorE0ELSQ_0ELNSO_7ScaleInE1ELSR_1EEEEEENS4_6LayoutISD_NS5_IJSC_NSA_ILi0EEESV_EEEEENS5_IJNS4_10UnderscoreESY_SY_EEEEENS4_13SM90_TMA_LOADENS4_14ComposedLayoutINS4_7SwizzleILi3ELi4ELi3EEENS4_18smem_ptr_flag_bitsILi16EEENSU_INS5_IJNSA_ILi8EEESH_EEENS5_IJSH_SC_EEEEEEEvNS4_8identityENS4_23SM90_TMA_LOAD_MULTICASTES1B_vS1C_EENS_8epilogue10collective18CollectiveEpilogueINS1F_22Sm90TmaWarpSpecializedILi4ELi2ELi16ELb1ELb0EEEJSI_NS5_IJNSA_ILi128EEENSA_ILi32EEEEEESJ_SK_SJ_SK_NS1F_6fusion15FusionCallbacksIS1J_NS1N_17LinearCombinationISJ_fSJ_fLNS_15FloatRoundStyleE2EEESI_S1M_JEEES11_NS12_INS13_ILi2ELi4ELi3EEES16_NSU_INS5_IJS17_S1L_EEENS5_IJS1L_SC_EEEEEEENS4_17SM75_U32x4_LDSM_NENS4_14SM90_TMA_STOREES1X_NS4_17SM90_U32x4_STSM_NENS4_9Copy_AtomIJS20_SJ_EEEvEEEvvEEEEvNT_6ParamsE,@function
        .size           _ZN7cutlass13device_kernelINS_4gemm6kernel13GemmUniversalIN4cute5tupleIJiiiiEEENS1_10collective13CollectiveMmaINS1_34MainloopSm90TmaGmmaWarpSpecializedILi3ENS5_IJNS4_1CILi2EEENSA_ILi1EEESC_EEENS1_35KernelTmaWarpSpecializedCooperativeEEENS5_IJNSA_ILi256EEESG_NSA_ILi64EEEEEENS_6half_tENS5_IJlSC_lEEESJ_SK_NS4_8TiledMMAINS4_8MMA_AtomIJNS4_4SM904GMMA26MMA_64x256x16_F32F16F16_SSILNSO_5MajorE0ELSQ_0ELNSO_7ScaleInE1ELSR_1EEEEEENS4_6LayoutISD_NS5_IJSC_NSA_ILi0EEESV_EEEEENS5_IJNS4_10UnderscoreESY_SY_EEEEENS4_13SM90_TMA_LOADENS4_14ComposedLayoutINS4_7SwizzleILi3ELi4ELi3EEENS4_18smem_ptr_flag_bitsILi16EEENSU_INS5_IJNSA_ILi8EEESH_EEENS5_IJSH_SC_EEEEEEEvNS4_8identityENS4_23SM90_TMA_LOAD_MULTICASTES1B_vS1C_EENS_8epilogue10collective18CollectiveEpilogueINS1F_22Sm90TmaWarpSpecializedILi4ELi2ELi16ELb1ELb0EEEJSI_NS5_IJNSA_ILi128EEENSA_ILi32EEEEEESJ_SK_SJ_SK_NS1F_6fusion15FusionCallbacksIS1J_NS1N_17LinearCombinationISJ_fSJ_fLNS_15FloatRoundStyleE2EEESI_S1M_JEEES11_NS12_INS13_ILi2ELi4ELi3EEES16_NSU_INS5_IJS17_S1L_EEENS5_IJS1L_SC_EEEEEEENS4_17SM75_U32x4_LDSM_NENS4_14SM90_TMA_STOREES1X_NS4_17SM90_U32x4_STSM_NENS4_9Copy_AtomIJS20_SJ_EEEvEEEvvEEEEvNT_6ParamsE,(.L_x_404 - _ZN7cutlass13device_kernelINS_4gemm6kernel13GemmUniversalIN4cute5tupleIJiiiiEEENS1_10collective13CollectiveMmaINS1_34MainloopSm90TmaGmmaWarpSpecializedILi3ENS5_IJNS4_1CILi2EEENSA_ILi1EEESC_EEENS1_35KernelTmaWarpSpecializedCooperativeEEENS5_IJNSA_ILi256EEESG_NSA_ILi64EEEEEENS_6half_tENS5_IJlSC_lEEESJ_SK_NS4_8TiledMMAINS4_8MMA_AtomIJNS4_4SM904GMMA26MMA_64x256x16_F32F16F16_SSILNSO_5MajorE0ELSQ_0ELNSO_7ScaleInE1ELSR_1EEEEEENS4_6LayoutISD_NS5_IJSC_NSA_ILi0EEESV_EEEEENS5_IJNS4_10UnderscoreESY_SY_EEEEENS4_13SM90_TMA_LOADENS4_14ComposedLayoutINS4_7SwizzleILi3ELi4ELi3EEENS4_18smem_ptr_flag_bitsILi16EEENSU_INS5_IJNSA_ILi8EEESH_EEENS5_IJSH_SC_EEEEEEEvNS4_8identityENS4_23SM90_TMA_LOAD_MULTICASTES1B_vS1C_EENS_8epilogue10collective18CollectiveEpilogueINS1F_22Sm90TmaWarpSpecializedILi4ELi2ELi16ELb1ELb0EEEJSI_NS5_IJNSA_ILi128EEENSA_ILi32EEEEEESJ_SK_SJ_SK_NS1F_6fusion15FusionCallbacksIS1J_NS1N_17LinearCombinationISJ_fSJ_fLNS_15FloatRoundStyleE2EEESI_S1M_JEEES11_NS12_INS13_ILi2ELi4ELi3EEES16_NSU_INS5_IJS17_S1L_EEENS5_IJS1L_SC_EEEEEEENS4_17SM75_U32x4_LDSM_NENS4_14SM90_TMA_STOREES1X_NS4_17SM90_U32x4_STSM_NENS4_9Copy_AtomIJS20_SJ_EEEvEEEvvEEEEvNT_6ParamsE)
        .other          _ZN7cutlass13device_kernelINS_4gemm6kernel13GemmUniversalIN4cute5tupleIJiiiiEEENS1_10collective13CollectiveMmaINS1_34MainloopSm90TmaGmmaWarpSpecializedILi3ENS5_IJNS4_1CILi2EEENSA_ILi1EEESC_EEENS1_35KernelTmaWarpSpecializedCooperativeEEENS5_IJNSA_ILi256EEESG_NSA_ILi64EEEEEENS_6half_tENS5_IJlSC_lEEESJ_SK_NS4_8TiledMMAINS4_8MMA_AtomIJNS4_4SM904GMMA26MMA_64x256x16_F32F16F16_SSILNSO_5MajorE0ELSQ_0ELNSO_7ScaleInE1ELSR_1EEEEEENS4_6LayoutISD_NS5_IJSC_NSA_ILi0EEESV_EEEEENS5_IJNS4_10UnderscoreESY_SY_EEEEENS4_13SM90_TMA_LOADENS4_14ComposedLayoutINS4_7SwizzleILi3ELi4ELi3EEENS4_18smem_ptr_flag_bitsILi16EEENSU_INS5_IJNSA_ILi8EEESH_EEENS5_IJSH_SC_EEEEEEEvNS4_8identityENS4_23SM90_TMA_LOAD_MULTICASTES1B_vS1C_EENS_8epilogue10collective18CollectiveEpilogueINS1F_22Sm90TmaWarpSpecializedILi4ELi2ELi16ELb1ELb0EEEJSI_NS5_IJNSA_ILi128EEENSA_ILi32EEEEEESJ_SK_SJ_SK_NS1F_6fusion15FusionCallbacksIS1J_NS1N_17LinearCombinationISJ_fSJ_fLNS_15FloatRoundStyleE2EEESI_S1M_JEEES11_NS12_INS13_ILi2ELi4ELi3EEES16_NSU_INS5_IJS17_S1L_EEENS5_IJS1L_SC_EEEEEEENS4_17SM75_U32x4_LDSM_NENS4_14SM90_TMA_STOREES1X_NS4_17SM90_U32x4_STSM_NENS4_9Copy_AtomIJS20_SJ_EEEvEEEvvEEEEvNT_6ParamsE,@"STO_CUDA_ENTRY STV_DEFAULT"
_ZN7cutlass13device_kernelINS_4gemm6kernel13GemmUniversalIN4cute5tupleIJiiiiEEENS1_10collective13CollectiveMmaINS1_34MainloopSm90TmaGmmaWarpSpecializedILi3ENS5_IJNS4_1CILi2EEENSA_ILi1EEESC_EEENS1_35KernelTmaWarpSpecializedCooperativeEEENS5_IJNSA_ILi256EEESG_NSA_ILi64EEEEEENS_6half_tENS5_IJlSC_lEEESJ_SK_NS4_8TiledMMAINS4_8MMA_AtomIJNS4_4SM904GMMA26MMA_64x256x16_F32F16F16_SSILNSO_5MajorE0ELSQ_0ELNSO_7ScaleInE1ELSR_1EEEEEENS4_6LayoutISD_NS5_IJSC_NSA_ILi0EEESV_EEEEENS5_IJNS4_10UnderscoreESY_SY_EEEEENS4_13SM90_TMA_LOADENS4_14ComposedLayoutINS4_7SwizzleILi3ELi4ELi3EEENS4_18smem_ptr_flag_bitsILi16EEENSU_INS5_IJNSA_ILi8EEESH_EEENS5_IJSH_SC_EEEEEEEvNS4_8identityENS4_23SM90_TMA_LOAD_MULTICASTES1B_vS1C_EENS_8epilogue10collective18CollectiveEpilogueINS1F_22Sm90TmaWarpSpecializedILi4ELi2ELi16ELb1ELb0EEEJSI_NS5_IJNSA_ILi128EEENSA_ILi32EEEEEESJ_SK_SJ_SK_NS1F_6fusion15FusionCallbacksIS1J_NS1N_17LinearCombinationISJ_fSJ_fLNS_15FloatRoundStyleE2EEESI_S1M_JEEES11_NS12_INS13_ILi2ELi4ELi3EEES16_NSU_INS5_IJS17_S1L_EEENS5_IJS1L_SC_EEEEEEENS4_17SM75_U32x4_LDSM_NENS4_14SM90_TMA_STOREES1X_NS4_17SM90_U32x4_STSM_NENS4_9Copy_AtomIJS20_SJ_EEEvEEEvvEEEEvNT_6ParamsE:
[----:B------:R-:W1:Y:S02]  /*0000*/  LDC R1, c[0x0][0x28] ;  /* 0x00000a00ff017b82 */ /* 0x000e640000000800 */
[----:B-1----:R-:W-:Y:S01]  /*0010*/  IADD3 R1, R1, -0x7c8, RZ ;  /* 0xfffff83801017810 */ /* 0x002fe20007ffe0ff */
[----:B------:R-:W1:Y:S05]  /*0020*/  S2R R10, SR_TID.X ;  /* 0x00000000000a7919 */ /* 0x000e6a0000002100 */
[----:B------:R-:W2:Y:S01]  /*0030*/  LDC.64 R6, c[0x0][0x588] ;  /* 0x00016200ff067b82 */ /* 0x000ea20000000a00 */
[----:B------:R-:W-:Y:S01]  /*0040*/  ELECT P0, URZ, PT ;  /* 0x00000000003f782f */ /* 0x000fe20003800000 */
[----:B------:R-:W-:Y:S01]  /*0050*/  BSSY B0, `(.L_x_0) ;  /* 0x0000016000007945 */ /* 0x000fe20003800000 */
[----:B-1----:R-:W-:-:S02]  /*0060*/  SHF.R.U32.HI R5, RZ, 0x5, R10 ;  /* 0x00000005ff057819 */ /* 0x002fc4000001160a */
[----:B------:R-:W-:-:S03]  /*0070*/  SHF.R.U32.HI R2, RZ, 0x7, R10 ;  /* 0x00000007ff027819 */ /* 0x000fc6000001160a */
[----:B------:R-:W1:Y:S04]  /*0080*/  SHFL.IDX PT, R0, R5, RZ, 0x1f ;  /* 0x00001fff05007589 */ /* 0x000e6800000e0000 */
[----:B------:R3:W4:Y:S01]  /*0090*/  SHFL.IDX PT, R9, R2, RZ, 0x1f ;  /* 0x00001fff02097589 */ /* 0x00072200000e0000 */
[----:B-1----:R-:W-:Y:S02]  /*00a0*/  ISETP.NE.OR P0, PT, R0, RZ, !P0 ;  /* 0x000000ff0000720c */ /* 0x002fe40004705670 */
[----:B------:R-:W-:-:S11]  /*00b0*/  SHF.R.S32.HI R3, RZ, 0x1f, R0 ;  /* 0x0000001fff037819 */ /* 0x000fd60000011400 */
[----:B--234-:R-:W-:Y:S05]  /*00c0*/  @P0 BRA `(.L_x_1) ;  /* 0x0000000000380947 */ /* 0x01cfea0003800000 */
[----:B------:R-:W-:Y:S02]  /*00d0*/  ULDC.64 UR4, c[0x0][0x198] ;  /* 0x0000660000047ab9 */ /* 0x000fe40000000a00 */
[----:B------:R-:W-:Y:S02]  /*00e0*/  UIADD3 UR6, UP0, UR4, 0xf0, URZ ;  /* 0x000000f004067890 */ /* 0x000fe4000ff1e03f */
[----:B------:R-:W-:Y:S02]  /*00f0*/  UIADD3 UR8, UP1, UR4, 0x1f0, URZ ;  /* 0x000001f004087890 */ /* 0x000fe4000ff3e03f */
[----:B------:R-:W-:Y:S02]  /*0100*/  UIADD3 UR10, UP2, UR4, 0x3f0, URZ ;  /* 0x000003f0040a7890 */ /* 0x000fe4000ff5e03f */
[----:B------:R-:W-:Y:S02]  /*0110*/  UIADD3 UR4, UP3, UR4, 0x4f0, URZ ;  /* 0x000004f004047890 */ /* 0x000fe4000ff7e03f */
[----:B------:R-:W-:-:S02]  /*0120*/  UIADD3.X UR7, URZ, UR5, URZ, UP0, !UPT ;  /* 0x000000053f077290 */ /* 0x000fc400087fe43f */
[----:B------:R-:W-:Y:S02]  /*0130*/  UIADD3.X UR9, URZ, UR5, URZ, UP1, !UPT ;  /* 0x000000053f097290 */ /* 0x000fe40008ffe43f */
[----:B------:R-:W-:Y:S02]  /*0140*/  UIADD3.X UR11, URZ, UR5, URZ, UP2, !UPT ;  /* 0x000000053f0b7290 */ /* 0x000fe400097fe43f */
[----:B------:R-:W-:-:S03]  /*0150*/  UIADD3.X UR5, URZ, UR5, URZ, UP3, !UPT ;  /* 0x000000053f057290 */ /* 0x000fc60009ffe43f */
[----:B------:R1:W-:Y:S02]  /*0160*/  UTMACCTL.PF [UR6] ;  /* 0x00000000060079b9 */ /* 0x0003e40008040000 */
[----:B------:R1:W-:Y:S02]  /*0170*/  UTMACCTL.PF [UR8] ;  /* 0x00000000080079b9 */ /* 0x0003e40008040000 */
[----:B------:R1:W-:Y:S02]  /*0180*/  UTMACCTL.PF [UR10] ;  /* 0x000000000a0079b9 */ /* 0x0003e40008040000 */
[----:B------:R1:W-:Y:S02]  /*0190*/  UTMACCTL.PF [UR4] ;  /* 0x00000000040079b9 */ /* 0x0003e40008040000 */
[----:B-1----:R-:W-:Y:S01]  /*01a0*/  NOP ;  /* 0x0000000000007918 */ /* 0x002fe20000000000 */
.L_x_1:
[----:B------:R-:W-:Y:S05]  /*01b0*/  BSYNC B0 ;  /* 0x0000000000007941 */ /* 0x000fea0003800000 */
.L_x_0:
[----:B------:R-:W-:Y:S01]  /*01c0*/  ULDC.64 UR4, c[0x0][0x590] ;  /* 0x0001640000047ab9 */ /* 0x000fe20000000a00 */
[----:B------:R-:W-:Y:S01]  /*01d0*/  LEA.HI R3, R3, R0, RZ, 0x2 ;  /* 0x0000000003037211 */ /* 0x000fe200078f10ff */
[----:B------:R-:W-:Y:S01]  /*01e0*/  ULDC.64 UR54, c[0x0][0x208] ;  /* 0x0000820000367ab9 */ /* 0x000fe20000000a00 */
[----:B------:R-:W-:Y:S02]  /*01f0*/  ISETP.NE.U32.AND P1, PT, RZ, UR4, PT ;  /* 0x00000004ff007c0c */ /* 0x000fe4000bf25070 */
[----:B------:R-:W-:Y:S02]  /*0200*/  LOP3.LUT R3, R3, 0xfffffffc, RZ, 0xc0, !PT ;  /* 0xfffffffc03037812 */ /* 0x000fe400078ec0ff */
[----:B------:R-:W-:Y:S02]  /*0210*/  ISETP.NE.AND.EX P2, PT, RZ, UR5, PT, P1 ;  /* 0x00000005ff007c0c */ /* 0x000fe4000bf45310 */
[----:B------:R-:W-:Y:S01]  /*0220*/  PRMT R8, RZ, 0x7610, R8 ;  /* 0x00007610ff087816 */ /* 0x000fe20000000008 */
[----:B------:R-:W-:Y:S01]  /*0230*/  IMAD.IADD R0, R0, 0x1, -R3 ;  /* 0x0000000100007824 */ /* 0x000fe200078e0a03 */
[----:B------:R-:W-:Y:S01]  /*0240*/  MOV R2, R6 ;  /* 0x0000000600027202 */ /* 0x000fe20000000f00 */
[----:B------:R-:W-:-:S08]  /*0250*/  IMAD.MOV.U32 R3, RZ, RZ, R7 ;  /* 0x000000ffff037224 */ /* 0x000fd000078e0007 */
[----:B------:R-:W-:Y:S05]  /*0260*/  @P2 BRA `(.L_x_2) ;  /* 0x0000000000302947 */ /* 0x000fea0003800000 */
[----:B------:R-:W-:Y:S02]  /*0270*/  ULDC.64 UR6, c[0x0][0x588] ;  /* 0x0001620000067ab9 */ /* 0x000fe40000000a00 */
[----:B------:R-:W-:-:S04]  /*0280*/  ISETP.NE.U32.AND P0, PT, RZ, UR6, PT ;  /* 0x00000006ff007c0c */ /* 0x000fc8000bf05070 */
[----:B------:R-:W-:-:S13]  /*0290*/  ISETP.NE.AND.EX P0, PT, RZ, UR7, PT, P0 ;  /* 0x00000007ff007c0c */ /* 0x000fda000bf05300 */
[----:B------:R-:W-:Y:S05]  /*02a0*/  @!P0 BRA `(.L_x_3) ;  /* 0x0000000000108947 */ /* 0x000fea0003800000 */
[----:B------:R-:W2:Y:S01]  /*02b0*/  LDG.E R4, desc[UR54][R2.64] ;  /* 0x0000003602047981 */ /* 0x000ea2000c1e1900 */
[----:B------:R-:W-:Y:S02]  /*02c0*/  MOV R8, 0x1 ;  /* 0x0000000100087802 */ /* 0x000fe40000000f00 */
[----:B--2---:R-:W-:Y:S01]  /*02d0*/  FSETP.NEU.AND P3, PT, R4, RZ, PT ;  /* 0x000000ff0400720b */ /* 0x004fe20003f6d000 */
[----:B------:R-:W-:-:S12]  /*02e0*/  BRA `(.L_x_2) ;  /* 0x0000000000107947 */ /* 0x000fd80003800000 */
.L_x_3:
[----:B------:R-:W-:Y:S01]  /*02f0*/  ULDC UR6, c[0x0][0x580] ;  /* 0x0001600000067ab9 */ /* 0x000fe20000000800 */
[----:B------:R-:W-:Y:S01]  /*0300*/  IMAD.MOV.U32 R8, RZ, RZ, 0x1 ;  /* 0x00000001ff087424 */ /* 0x000fe200078e00ff */
[----:B------:R-:W-:Y:S02]  /*0310*/  FSETP.NEU.AND P3, PT, RZ, UR6, PT ;  /* 0x00000006ff007c0b */ /* 0x000fe4000bf6d000 */
[----:B------:R-:W-:-:S11]  /*0320*/  CS2R R2, SRZ ;  /* 0x0000000000027805 */ /* 0x000fd6000001ff00 */
.L_x_2:
[----:B------:R-:W-:Y:S02]  /*0330*/  ISETP.NE.U32.AND P0, PT, R2, RZ, PT ;  /* 0x000000ff0200720c */ /* 0x000fe40003f05070 */
[----:B------:R-:W-:Y:S02]  /*0340*/  ISETP.NE.AND.EX P1, PT, RZ, UR5, PT, P1 ;  /* 0x00000005ff007c0c */ /* 0x000fe4000bf25310 */
[----:B------:R-:W-:Y:S02]  /*0350*/  ISETP.NE.AND.EX P0, PT, R3, RZ, PT, P0 ;  /* 0x000000ff0300720c */ /* 0x000fe40003f05300 */
[----:B------:R-:W-:-:S11]  /*0360*/  MOV R4, 0x1 ;  /* 0x0000000100047802 */ /* 0x000fd60000000f00 */
[----:B------:R-:W-:Y:S05]  /*0370*/  @P0 BRA P1, `(.L_x_4) ;  /* 0x0000000000340947 */ /* 0x000fea0000800000 */
[----:B------:R-:W-:Y:S02]  /*0380*/  ISETP.NE.U32.AND P1, PT, RZ, UR4, PT ;  /* 0x00000004ff007c0c */ /* 0x000fe4000bf25070 */
[----:B------:R-:W-:Y:S02]  /*0390*/  PRMT R8, R8, 0x9910, RZ ;  /* 0x0000991008087816 */ /* 0x000fe400000000ff */
[----:B------:R-:W-:Y:S02]  /*03a0*/  ISETP.NE.AND.EX P1, PT, RZ, UR5, PT, P1 ;  /* 0x00000005ff007c0c */ /* 0x000fe4000bf25310 */
[----:B------:R-:W-:Y:S01]  /*03b0*/  ISETP.NE.U32.AND P0, PT, R2, RZ, PT ;  /* 0x000000ff0200720c */ /* 0x000fe20003f05070 */
[----:B------:R-:W-:-:S03]  /*03c0*/  IMAD.MOV.U32 R2, RZ, RZ, R8 ;  /* 0x000000ffff027224 */ /* 0x000fc600078e0008 */
[----:B------:R-:W-:Y:S02]  /*03d0*/  ISETP.NE.AND.EX P0, PT, R3, RZ, PT, P0 ;  /* 0x000000ff0300720c */ /* 0x000fe40003f05300 */
[----:B------:R-:W-:Y:S02]  /*03e0*/  ISETP.NE.AND P4, PT, R2, RZ, PT ;  /* 0x000000ff0200720c */ /* 0x000fe40003f85270 */
[----:B------:R-:W-:Y:S02]  /*03f0*/  SEL R3, RZ, 0xffffffff, P3 ;  /* 0xffffffffff037807 */ /* 0x000fe40001800000 */
[----:B------:R-:W-:-:S04]  /*0400*/  SEL R2, RZ, 0xffffffff, P0 ;  /* 0xffffffffff027807 */ /* 0x000fc80000000000 */
[----:B------:R-:W-:-:S04]  /*0410*/  @P1 SEL R3, R2, R3, !P4 ;  /* 0x0000000302031207 */ /* 0x000fc80006000000 */
[----:B------:R-:W-:-:S04]  /*0420*/  LOP3.LUT R3, R3, 0x1, RZ, 0xc0, !PT ;  /* 0x0000000103037812 */ /* 0x000fc800078ec0ff */
[----:B------:R-:W-:-:S04]  /*0430*/  ISETP.NE.U32.AND P0, PT, R3, 0x1, PT ;  /* 0x000000010300780c */ /* 0x000fc80003f05070 */
[----:B------:R-:W-:-:S09]  /*0440*/  SEL R4, RZ, 0x1, !P0 ;  /* 0x00000001ff047807 */ /* 0x000fd20004000000 */
.L_x_4:
[----:B------:R-:W1:Y:S02]  /*0450*/  SHFL.IDX PT, R2, R5, RZ, 0x1f ;  /* 0x00001fff05027589 */ /* 0x000e6400000e0000 */
[----:B-1----:R-:W-:-:S13]  /*0460*/  ISETP.NE.AND P0, PT, R2, RZ, PT ;  /* 0x000000ff0200720c */ /* 0x002fda0003f05270 */
[----:B------:R-:W-:Y:S05]  /*0470*/  @P0 BRA `(.L_x_5) ;  /* 0x0000000000500947 */ /* 0x000fea0003800000 */
[----:B------:R-:W1:Y:S01]  /*0480*/  S2UR UR8, SR_CgaCtaId ;  /* 0x00000000000879c3 */ /* 0x000e620000008800 */
[----:B------:R-:W-:Y:S01]  /*0490*/  UMOV UR4, 0x400 ;  /* 0x0000040000047882 */ /* 0x000fe20000000000 */
[----:B------:R-:W-:Y:S01]  /*04a0*/  UMOV UR5, 0x1 ;  /* 0x0000000100057882 */ /* 0x000fe20000000000 */
[----:B------:R-:W-:Y:S01]  /*04b0*/  UMOV UR6, 0x4 ;  /* 0x0000000400067882 */ /* 0x000fe20000000000 */
[----:B------:R-:W-:Y:S01]  /*04c0*/  ELECT P0, URZ, PT ;  /* 0x00000000003f782f */ /* 0x000fe20003800000 */
[----:B------:R-:W-:-:S04]  /*04d0*/  UIADD3 UR6, -UR6, 0x100000, URZ ;  /* 0x0010000006067890 */ /* 0x000fc8000fffe13f */
[----:B------:R-:W-:Y:S02]  /*04e0*/  USHF.L.U32 UR7, UR6, 0xb, URZ ;  /* 0x0000000b06077899 */ /* 0x000fe4000800063f */
[----:B------:R-:W-:Y:S02]  /*04f0*/  USHF.L.U32 UR6, UR6, 0x1, URZ ;  /* 0x0000000106067899 */ /* 0x000fe4000800063f */
[----:B-1----:R-:W-:Y:S02]  /*0500*/  ULEA UR8, UR8, UR4, 0x18 ;  /* 0x0000000408087291 */ /* 0x002fe4000f8ec03f */
[----:B------:R-:W-:-:S04]  /*0510*/  UIADD3 UR4, -UR5, 0x100000, URZ ;  /* 0x0010000005047890 */ /* 0x000fc8000fffe13f */
[----:B------:R-:W-:Y:S02]  /*0520*/  USHF.L.U32 UR5, UR4, 0xb, URZ ;  /* 0x0000000b04057899 */ /* 0x000fe4000800063f */
[----:B------:R-:W-:Y:S01]  /*0530*/  USHF.L.U32 UR4, UR4, 0x1, URZ ;  /* 0x0000000104047899 */ /* 0x000fe2000800063f */
[----:B------:R-:W1:Y:S11]  /*0540*/  FENCE.VIEW.ASYNC.S ;  /* 0x00000000000073c6 */ /* 0x000e760000000000 */
[----:B-1----:R1:W2:Y:S01]  /*0550*/  SYNCS.EXCH.64 URZ, [UR8], UR4 ;  /* 0x00000004083f75b2 */ /* 0x0022a20008000100 */
[----:B------:R1:W3:Y:S01]  /*0560*/  SYNCS.EXCH.64 URZ, [UR8+0x18], UR6 ;  /* 0x00001806083f75b2 */ /* 0x0002e20008000100 */
[----:B------:R1:W4:Y:S01]  /*0570*/  SYNCS.EXCH.64 URZ, [UR8+0x8], UR4 ;  /* 0x00000804083f75b2 */ /* 0x0003220008000100 */
[----:B------:R1:W1:Y:S01]  /*0580*/  SYNCS.EXCH.64 URZ, [UR8+0x20], UR6 ;  /* 0x00002006083f75b2 */ /* 0x0002620008000100 */
[----:B------:R1:W1:Y:S01]  /*0590*/  SYNCS.EXCH.64 URZ, [UR8+0x10], UR4 ;  /* 0x00001004083f75b2 */ /* 0x0002620008000100 */
[----:B------:R1:W1:Y:S01]  /*05a0*/  SYNCS.EXCH.64 URZ, [UR8+0x28], UR6 ;  /* 0x00002806083f75b2 */ /* 0x0002620008000100 */
[----:B------:R-:W-:Y:S01]  /*05b0*/  NOP ;  /* 0x0000000000007918 */ /* 0x000fe20000000000 */
.L_x_5:
[----:B------:R-:W5:Y:S01]  /*05c0*/  SHFL.IDX PT, R3, R5, RZ, 0x1f ;  /* 0x00001fff05037589 */ /* 0x000f6200000e0000 */
[----:B------:R-:W-:Y:S01]  /*05d0*/  NOP ;  /* 0x0000000000007918 */ /* 0x000fe20000000000 */
[----:B-----5:R-:W-:-:S13]  /*05e0*/  ISETP.NE.AND P0, PT, R3, RZ, PT ;  /* 0x000000ff0300720c */ /* 0x020fda0003f05270 */
[----:B------:R-:W-:Y:S05]  /*05f0*/  @P0 BRA `(.L_x_6) ;  /* 0x0000000000580947 */ /* 0x000fea0003800000 */
[----:B-1----:R-:W1:Y:S01]  /*0600*/  S2UR UR5, SR_CgaCtaId ;  /* 0x00000000000579c3 */ /* 0x002e620000008800 */
[----:B------:R-:W-:Y:S01]  /*0610*/  UMOV UR4, 0x400 ;  /* 0x0000040000047882 */ /* 0x000fe20000000000 */
[----:B------:R-:W-:Y:S01]  /*0620*/  UMOV UR6, 0x20 ;  /* 0x0000002000067882 */ /* 0x000fe20000000000 */
[----:B------:R-:W-:Y:S01]  /*0630*/  UMOV UR7, 0x100 ;  /* 0x0000010000077882 */ /* 0x000fe20000000000 */
[----:B------:R-:W-:Y:S01]  /*0640*/  ELECT P0, URZ, PT ;  /* 0x00000000003f782f */ /* 0x000fe20003800000 */
[----:B-1----:R-:W-:Y:S02]  /*0650*/  ULEA UR8, UR5, UR4, 0x18 ;  /* 0x0000000405087291 */ /* 0x002fe4000f8ec03f */
[----:B------:R-:W-:-:S04]  /*0660*/  UIADD3 UR4, -UR6, 0x100000, URZ ;  /* 0x0010000006047890 */ /* 0x000fc8000fffe13f */
[----:B------:R-:W-:Y:S02]  /*0670*/  USHF.L.U32 UR5, UR4, 0xb, URZ ;  /* 0x0000000b04057899 */ /* 0x000fe4000800063f */
[----:B------:R-:W-:Y:S02]  /*0680*/  USHF.L.U32 UR4, UR4, 0x1, URZ ;  /* 0x0000000104047899 */ /* 0x000fe4000800063f */
[----:B------:R-:W-:-:S04]  /*0690*/  UIADD3 UR6, -UR7, 0x100000, URZ ;  /* 0x0010000007067890 */ /* 0x000fc8000fffe13f */
[----:B------:R-:W-:Y:S02]  /*06a0*/  USHF.L.U32 UR7, UR6, 0xb, URZ ;  /* 0x0000000b06077899 */ /* 0x000fe4000800063f */
[----:B------:R-:W-:Y:S01]  /*06b0*/  USHF.L.U32 UR6, UR6, 0x1, URZ ;  /* 0x0000000106067899 */ /* 0x000fe2000800063f */
[----:B------:R-:W1:Y:S03]  /*06c0*/  FENCE.VIEW.ASYNC.S ;  /* 0x00000000000073c6 */ /* 0x000e660000000000 */
[----:B-1----:R1:W1:Y:S08]  /*06d0*/  SYNCS.EXCH.64 URZ, [UR8+0x30], UR4 ;  /* 0x00003004083f75b2 */ /* 0x0022700008000100 */
[----:B------:R1:W1:Y:S01]  /*06e0*/  SYNCS.EXCH.64 URZ, [UR8+0x50], UR6 ;  /* 0x00005006083f75b2 */ /* 0x0002620008000100 */
[----:B------:R1:W1:Y:S01]  /*06f0*/  SYNCS.EXCH.64 URZ, [UR8+0x38], UR4 ;  /* 0x00003804083f75b2 */ /* 0x0002620008000100 */
[----:B------:R1:W1:Y:S01]  /*0700*/  SYNCS.EXCH.64 URZ, [UR8+0x58], UR6 ;  /* 0x00005806083f75b2 */ /* 0x0002620008000100 */
[----:B------:R1:W1:Y:S01]  /*0710*/  SYNCS.EXCH.64 URZ, [UR8+0x40], UR4 ;  /* 0x00004004083f75b2 */ /* 0x0002620008000100 */
[----:B------:R1:W1:Y:S01]  /*0720*/  SYNCS.EXCH.64 URZ, [UR8+0x60], UR6 ;  /* 0x00006006083f75b2 */ /* 0x0002620008000100 */
[----:B------:R1:W1:Y:S01]  /*0730*/  SYNCS.EXCH.64 URZ, [UR8+0x48], UR4 ;  /* 0x00004804083f75b2 */ /* 0x0002620008000100 */
[----:B------:R1:W1:Y:S01]  /*0740*/  SYNCS.EXCH.64 URZ, [UR8+0x68], UR6 ;  /* 0x00006806083f75b2 */ /* 0x0002620008000100 */
[----:B------:R-:W-:Y:S01]  /*0750*/  NOP ;  /* 0x0000000000007918 */ /* 0x000fe20000000000 */
.L_x_6:
[----:B------:R-:W5:Y:S01]  /*0760*/  SHFL.IDX PT, R5, R5, RZ, 0x1f ;  /* 0x00001fff05057589 */ /* 0x000f6200000e0000 */
[----:B-1----:R-:W1:Y:S01]  /*0770*/  S2UR UR8, SR_CTAID.X ;  /* 0x00000000000879c3 */ /* 0x002e620000002500 */
[----:B------:R-:W-:Y:S02]  /*0780*/  SHF.R.S32.HI R3, RZ, 0x1f, R10 ;  /* 0x0000001fff037819 */ /* 0x000fe4000001140a */
[----:B------:R-:W-:Y:S01]  /*0790*/  ELECT P0, URZ, PT ;  /* 0x00000000003f782f */ /* 0x000fe20003800000 */
[----:B------:R-:W2:Y:S01]  /*07a0*/  S2R R8, SR_CTAID.Y ;  /* 0x0000000000087919 */ /* 0x000ea20000002600 */
[----:B------:R-:W-:Y:S01]  /*07b0*/  SHF.R.S32.HI R11, RZ, 0x1f, R2 ;  /* 0x0000001fff0b7819 */ /* 0x000fe20000011402 */
[----:B------:R-:W-:Y:S01]  /*07c0*/  ULDC UR4, c[0x0][0x150] ;  /* 0x0000540000047ab9 */ /* 0x000fe20000000800 */
[----:B------:R-:W-:Y:S01]  /*07d0*/  LEA.HI R3, R3, R10, RZ, 0x7 ;  /* 0x0000000a03037211 */ /* 0x000fe200078f38ff */
[----:B------:R-:W-:Y:S01]  /*07e0*/  NOP ;  /* 0x0000000000007918 */ /* 0x000fe20000000000 */
[----:B------:R-:W-:Y:S01]  /*07f0*/  LEA.HI R11, R11, R2, RZ, 0x2 ;  /* 0x000000020b0b7211 */ /* 0x000fe200078f10ff */
[----:B------:R-:W3:Y:S01]  /*0800*/  LDC R14, c[0x0][0x144] ;  /* 0x00005100ff0e7b82 */ /* 0x000ee20000000800 */
[----:B------:R-:W-:Y:S01]  /*0810*/  LOP3.LUT R3, R3, 0xffffff80, RZ, 0xc0, !PT ;  /* 0xffffff8003037812 */ /* 0x000fe200078ec0ff */
[----:B------:R-:W-:Y:S01]  /*0820*/  UMOV UR38, 0x1 ;  /* 0x0000000100267882 */ /* 0x000fe20000000000 */
[----:B------:R-:W-:-:S02]  /*0830*/  LOP3.LUT R11, R11, 0x3ffffffc, RZ, 0xc0, !PT ;  /* 0x3ffffffc0b0b7812 */ /* 0x000fc400078ec0ff */
[----:B------:R-:W-:Y:S02]  /*0840*/  IADD3 R3, -R3, R10, RZ ;  /* 0x0000000a03037210 */ /* 0x000fe40007ffe1ff */
[----:B------:R-:W-:Y:S01]  /*0850*/  ISETP.NE.AND P4, PT, R0, RZ, PT ;  /* 0x000000ff0000720c */ /* 0x000fe20003f85270 */
[----:B------:R-:W-:Y:S01]  /*0860*/  IMAD.IADD R11, R2, 0x1, -R11 ;  /* 0x00000001020b7824 */ /* 0x000fe200078e0a0b */
[----:B------:R-:W-:Y:S01]  /*0870*/  SHF.R.S32.HI R10, RZ, 0x1f, R3 ;  /* 0x0000001fff0a7819 */ /* 0x000fe20000011403 */
[----:B------:R-:W4:Y:S01]  /*0880*/  LDC R13, c[0x0][0x148] ;  /* 0x00005200ff0d7b82 */ /* 0x000f220000000800 */
[----:B------:R-:W-:Y:S02]  /*0890*/  MOV R22, 0x1 ;  /* 0x0000000100167802 */ /* 0x000fe40000000f00 */
[----:B------:R-:W-:Y:S02]  /*08a0*/  LEA.HI R10, R10, R3, RZ, 0x3 ;  /* 0x000000030a0a7211 */ /* 0x000fe400078f18ff */
[----:B-----5:R-:W-:-:S02]  /*08b0*/  ISETP.NE.OR P0, PT, R5, RZ, !P0 ;  /* 0x000000ff0500720c */ /* 0x020fc40004705670 */
[----:B-1----:R-:W-:Y:S02]  /*08c0*/  I2FP.F32.U32 R12, UR8 ;  /* 0x00000008000c7c45 */ /* 0x002fe40008201000 */
[--C-:B------:R-:W-:Y:S02]  /*08d0*/  SHF.R.S32.HI R5, RZ, 0x3, R10.reuse ;  /* 0x00000003ff057819 */ /* 0x100fe4000001140a */
[----:B------:R-:W-:Y:S01]  /*08e0*/  SHF.R.S32.HI R10, RZ, 0x1f, R10 ;  /* 0x0000001fff0a7819 */ /* 0x000fe2000001140a */
[----:B------:R-:W-:Y:S01]  /*08f0*/  FMUL R12, R12, UR4 ;  /* 0x000000040c0c7c20 */ /* 0x000fe20008400000 */
[----:B------:R-:W-:Y:S01]  /*0900*/  ULDC UR4, c[0x0][0x154] ;  /* 0x0000550000047ab9 */ /* 0x000fe20000000800 */
[----:B------:R-:W-:Y:S02]  /*0910*/  ISETP.NE.AND P5, PT, R9, RZ, PT ;  /* 0x000000ff0900720c */ /* 0x000fe40003fa5270 */
[----:B------:R-:W-:Y:S02]  /*0920*/  LEA.HI R10, R10, R5, RZ, 0x2 ;  /* 0x000000050a0a7211 */ /* 0x000fe400078f10ff */
[----:B------:R-:W1:Y:S01]  /*0930*/  F2I.U32.TRUNC.NTZ R12, R12 ;  /* 0x0000000c000c7305 */ /* 0x000e62000020f000 */
[----:B------:R-:W-:Y:S01]  /*0940*/  VOTEU.ALL UP0, P0 ;  /* 0x00000000003f7886 */ /* 0x000fe20000000000 */
[----:B------:R-:W-:Y:S01]  /*0950*/  LOP3.LUT R10, R10, 0xfffffffc, RZ, 0xc0, !PT ;  /* 0xfffffffc0a0a7812 */ /* 0x000fe200078ec0ff */
[----:B------:R-:W-:-:S03]  /*0960*/  VOTEU.ALL UP1, P0 ;  /* 0x00000000003f7886 */ /* 0x000fc60000020000 */
[----:B------:R-:W-:Y:S01]  /*0970*/  IADD3 R10, R5, -R10, RZ ;  /* 0x8000000a050a7210 */ /* 0x000fe20007ffe0ff */
[----:B------:R-:W5:Y:S01]  /*0980*/  @!UP0 S2UR UR7, SR_CgaCtaId ;  /* 0x00000000000789c3 */ /* 0x000f620000008800 */
[----:B--2---:R-:W-:Y:S01]  /*0990*/  I2FP.F32.U32 R5, R8 ;  /* 0x0000000800057245 */ /* 0x004fe20000201000 */
[----:B------:R-:W-:Y:S02]  /*09a0*/  @!UP0 UMOV UR6, 0x400 ;  /* 0x0000040000068882 */ /* 0x000fe40000000000 */
[----:B------:R-:W-:Y:S01]  /*09b0*/  IMAD R10, R11, 0x4, R10 ;  /* 0x000000040b0a7824 */ /* 0x000fe200078e020a */
[----:B-1----:R-:W-:Y:S01]  /*09c0*/  IADD3 R11, -R12, RZ, RZ ;  /* 0x000000ff0c0b7210 */ /* 0x002fe20007ffe1ff */
[----:B------:R-:W-:-:S03]  /*09d0*/  FMUL R12, R5, UR4 ;  /* 0x00000004050c7c20 */ /* 0x000fc60008400000 */
[C---:B------:R-:W-:Y:S01]  /*09e0*/  LEA.HI R2, R10.reuse, R10, RZ, 0x1 ;  /* 0x0000000a0a027211 */ /* 0x040fe200078f08ff */
[----:B------:R-:W-:Y:S01]  /*09f0*/  UMOV UR4, 0x20 ;  /* 0x0000002000047882 */ /* 0x000fe20000000000 */
[----:B------:R-:W-:Y:S01]  /*0a00*/  SHF.L.U32 R23, R10, 0x2, RZ ;  /* 0x000000020a177819 */ /* 0x000fe200000006ff */
[----:B---3--:R-:W-:Y:S01]  /*0a10*/  IMAD R11, R14, R11, UR8 ;  /* 0x000000080e0b7e24 */ /* 0x008fe2000f8e020b */
[----:B------:R-:W-:Y:S01]  /*0a20*/  LOP3.LUT R5, R2, 0xfffffffe, RZ, 0xc0, !PT ;  /* 0xfffffffe02057812 */ /* 0x000fe200078ec0ff */
[----:B------:R-:W1:Y:S01]  /*0a30*/  F2I.U32.TRUNC.NTZ R12, R12 ;  /* 0x0000000c000c7305 */ /* 0x000e62000020f000 */
[----:B------:R-:W-:Y:S01]  /*0a40*/  LOP3.LUT R23, R10, 0xc, R23, 0x78, !PT ;  /* 0x0000000c0a177812 */ /* 0x000fe200078e7817 */
[----:B------:R-:W-:-:S04]  /*0a50*/  @!UP0 UIADD3 UR4, -UR4, 0x100000, URZ ;  /* 0x0010000004048890 */ /* 0x000fc8000fffe13f */
[----:B------:R-:W-:Y:S02]  /*0a60*/  @!UP0 USHF.L.U32 UR5, UR4, 0xb, URZ ;  /* 0x0000000b04058899 */ /* 0x000fe4000800063f */
[----:B------:R-:W-:Y:S01]  /*0a70*/  @!UP0 USHF.L.U32 UR4, UR4, 0x1, URZ ;  /* 0x0000000104048899 */ /* 0x000fe2000800063f */
[----:B------:R-:W2:Y:S01]  /*0a80*/  LDC R14, c[0x0][0x140] ;  /* 0x00005000ff0e7b82 */ /* 0x000ea20000000800 */
[----:B------:R-:W-:Y:S02]  /*0a90*/  IMAD.IADD R2, R10, 0x1, -R5 ;  /* 0x000000010a027824 */ /* 0x000fe400078e0a05 */
[----:B------:R-:W-:-:S03]  /*0aa0*/  VIADD R10, R9, 0xffffffff ;  /* 0xffffffff090a7836 */ /* 0x000fc60000000000 */
[----:B------:R-:W-:Y:S01]  /*0ab0*/  ISETP.NE.AND P1, PT, R2, R11, PT ;  /* 0x0000000b0200720c */ /* 0x000fe20003f25270 */
[----:B-----5:R-:W-:Y:S01]  /*0ac0*/  @!UP0 ULEA UR6, UR7, UR6, 0x18 ;  /* 0x0000000607068291 */ /* 0x020fe2000f8ec03f */
[----:B------:R-:W-:Y:S01]  /*0ad0*/  VOTEU.ALL UP0, P0 ;  /* 0x00000000003f7886 */ /* 0x000fe20000000000 */
[----:B------:R-:W-:Y:S01]  /*0ae0*/  LOP3.LUT P0, RZ, R3, 0x7, RZ, 0xc0, !PT ;  /* 0x0000000703ff7812 */ /* 0x000fe2000780c0ff */
[----:B-1----:R-:W-:-:S03]  /*0af0*/  IMAD.MOV R18, RZ, RZ, -R12 ;  /* 0x000000ffff127224 */ /* 0x002fc600078e0a0c */
[----:B------:R-:W-:Y:S01]  /*0b00*/  ISETP.LT.U32.AND P0, PT, R23, 0x2, !P0 ;  /* 0x000000021700780c */ /* 0x000fe20004701070 */
[----:B----4-:R-:W-:-:S03]  /*0b10*/  IMAD R5, R13, R18, R8 ;  /* 0x000000120d057224 */ /* 0x010fc600078e0208 */
[----:B------:R-:W-:Y:S01]  /*0b20*/  SEL R3, RZ, 0x1, !P0 ;  /* 0x00000001ff037807 */ /* 0x000fe20004000000 */
[----:B------:R-:W1:Y:S02]  /*0b30*/  FENCE.VIEW.ASYNC.S ;  /* 0x00000000000073c6 */ /* 0x000e640000000000 */
[----:B-1----:R1:W3:Y:S01]  /*0b40*/  @!UP0 SYNCS.EXCH.64 URZ, [UR6+0x70], UR4 ;  /* 0x00007004063f85b2 */ /* 0x0022e20008000100 */
[----:B------:R-:W-:Y:S02]  /*0b50*/  @P1 LEA.HI R2, R23, R23, RZ, 0x1 ;  /* 0x0000001717021211 */ /* 0x000fe400078f08ff */
[----:B------:R-:W-:Y:S02]  /*0b60*/  ISETP.GE.U32.AND P0, PT, R10, 0x2, PT ;  /* 0x000000020a00780c */ /* 0x000fe40003f06070 */
[----:B------:R-:W-:Y:S02]  /*0b70*/  @P1 SHF.R.S32.HI R2, RZ, 0x1, R2 ;  /* 0x00000001ff021819 */ /* 0x000fe40000011402 */
[----:B--2---:R-:W-:-:S02]  /*0b80*/  ISETP.EQ.U32.AND P3, PT, R14, 0x1, PT ;  /* 0x000000010e00780c */ /* 0x004fc40003f62070 */
[----:B------:R-:W-:-:S04]  /*0b90*/  @P1 ISETP.NE.AND P6, PT, R2, R5, PT ;  /* 0x000000050200120c */ /* 0x000fc80003fc5270 */
[----:B------:R-:W-:Y:S02]  /*0ba0*/  @P1 SEL R22, RZ, 0x1, P6 ;  /* 0x00000001ff161807 */ /* 0x000fe40003000000 */
[C---:B------:R-:W-:Y:S01]  /*0bb0*/  ISETP.EQ.OR P1, PT, R0.reuse, 0x3, !P4 ;  /* 0x000000030000780c */ /* 0x040fe20006722670 */
[----:B------:R1:W2:Y:S01]  /*0bc0*/  @!UP1 SYNCS.EXCH.64 URZ, [UR6+0x78], UR4 ;  /* 0x00007804063f95b2 */ /* 0x0002a20008000100 */
[----:B------:R-:W-:Y:S01]  /*0bd0*/  ISETP.EQ.AND P6, PT, R0, 0x2, !P5 ;  /* 0x000000020000780c */ /* 0x000fe20006fc2270 */
[----:B------:R-:W-:Y:S01]  /*0be0*/  NOP ;  /* 0x0000000000007918 */ /* 0x000fe20000000000 */
[----:B------:R-:W-:Y:S02]  /*0bf0*/  ISETP.EQ.AND P1, PT, R9, RZ, P1 ;  /* 0x000000ff0900720c */ /* 0x000fe40000f22270 */
[----:B------:R-:W-:Y:S02]  /*0c00*/  SEL R5, RZ, 0x1, !P6 ;  /* 0x00000001ff057807 */ /* 0x000fe40007000000 */
[----:B------:R-:W-:-:S02]  /*0c10*/  SEL R2, RZ, 0x1, !P1 ;  /* 0x00000001ff027807 */ /* 0x000fc40004800000 */
[----:B------:R-:W-:Y:S02]  /*0c20*/  LOP3.LUT R22, R22, R3, RZ, 0xc0, !PT ;  /* 0x0000000316167212 */ /* 0x000fe400078ec0ff */
[----:B------:R-:W-:Y:S02]  /*0c30*/  SEL R3, R5, 0x2, P0 ;  /* 0x0000000205037807 */ /* 0x000fe40000000000 */
[----:B------:R-:W-:-:S03]  /*0c40*/  SEL R2, R2, 0x2, P0 ;  /* 0x0000000202027807 */ /* 0x000fc60000000000 */
[----:B------:R1:W-:Y:S04]  /*0c50*/  STL [R1+0x210], R3 ;  /* 0x0002100301007387 */ /* 0x0003e80000100800 */
[----:B------:R1:W-:Y:S01]  /*0c60*/  STL [R1+0x208], R2 ;  /* 0x0002080201007387 */ /* 0x0003e20000100800 */
[----:B---3--:R-:W-:Y:S05]  /*0c70*/  @!P3 BRA `(.L_x_7) ;  /* 0x000000000008b947 */ /* 0x008fea0003800000 */
[----:B--2---:R-:W-:Y:S01]  /*0c80*/  UCGABAR_ARV ;  /* 0x00000000000079c7 */ /* 0x004fe20008000000 */
[----:B------:R-:W-:Y:S05]  /*0c90*/  BRA `(.L_x_8) ;  /* 0x0000000000047947 */ /* 0x000fea0003800000 */
.L_x_7:
[----:B--2---:R-:W-:Y:S01]  /*0ca0*/  NOP ;  /* 0x0000000000007918 */ /* 0x004fe20000000000 */
.L_x_8:
[----:B-1----:R-:W1:Y:S01]  /*0cb0*/  LDC R2, c[0x0][0x904] ;  /* 0x00024100ff027b82 */ /* 0x002e620000000800 */
[----:B------:R-:W-:Y:S02]  /*0cc0*/  MOV R3, RZ ;  /* 0x000000ff00037202 */ /* 0x000fe40000000f00 */
[----:B-1----:R-:W-:Y:S02]  /*0cd0*/  ISETP.NE.AND P1, PT, R2, 0x1, PT ;  /* 0x000000010200780c */ /* 0x002fe40003f25270 */
[----:B------:R-:W-:-:S11]  /*0ce0*/  MOV R2, UR8 ;  /* 0x0000000800027c02 */ /* 0x000fd60008000f00 */
[----:B------:R-:W1:Y:S01]  /*0cf0*/  @P1 LDC R15, c[0x0][0x10] ;  /* 0x00000400ff0f1b82 */ /* 0x000e620000000800 */
[----:B------:R-:W-:Y:S02]  /*0d00*/  @P1 IMAD.MOV.U32 R9, RZ, RZ, RZ ;  /* 0x000000ffff091224 */ /* 0x000fe400078e00ff */
[----:B------:R-:W-:-:S05]  /*0d10*/  @P1 IMAD.MOV.U32 R17, RZ, RZ, RZ ;  /* 0x000000ffff111224 */ /* 0x000fca00078e00ff */
[----:B------:R-:W2:Y:S01]  /*0d20*/  @!P1 LDC R5, c[0x0][0xc] ;  /* 0x00000300ff059b82 */ /* 0x000ea20000000800 */
[----:B------:R-:W-:Y:S01]  /*0d30*/  ULDC UR4, c[0x0][0xc] ;  /* 0x0000030000047ab9 */ /* 0x000fe20000000800 */
[----:B------:R-:W-:Y:S01]  /*0d40*/  ULDC UR5, c[0x0][0x10] ;  /* 0x0000040000057ab9 */ /* 0x000fe20000000800 */
[----:B------:R-:W-:Y:S01]  /*0d50*/  ULDC UR6, c[0x0][0x14] ;  /* 0x0000050000067ab9 */ /* 0x000fe20000000800 */
[----:B------:R-:W-:-:S04]  /*0d60*/  UIMAD.WIDE.U32 UR4, UR4, UR5, URZ ;  /* 0x00000005040472a5 */ /* 0x000fc8000f8e003f */
[----:B------:R-:W-:Y:S02]  /*0d70*/  UIMAD.WIDE.U32 UR46, UR4, UR6, URZ ;  /* 0x00000006042e72a5 */ /* 0x000fe4000f8e003f */
[----:B------:R-:W-:-:S04]  /*0d80*/  UIMAD UR39, UR5, UR6, URZ ;  /* 0x00000006052772a4 */ /* 0x000fc8000f8e023f */
[----:B------:R-:W-:Y:S01]  /*0d90*/  UIADD3 UR39, UR47, UR39, URZ ;  /* 0x000000272f277290 */ /* 0x000fe2000fffe03f */
[----:B-1----:R-:W-:-:S04]  /*0da0*/  @P1 IMAD.WIDE.U32 R14, R15, UR8, R8 ;  /* 0x000000080f0e1c25 */ /* 0x002fc8000f8e0008 */
[----:B------:R-:W-:Y:S01]  /*0db0*/  @P1 IMAD.IADD R19, R15, 0x1, R17 ;  /* 0x000000010f131824 */ /* 0x000fe200078e0211 */
[----:B------:R-:W-:Y:S01]  /*0dc0*/  @P1 MOV R12, R14 ;  /* 0x0000000e000c1202 */ /* 0x000fe20000000f00 */
[----:B--2---:R-:W-:-:S04]  /*0dd0*/  @!P1 IMAD.WIDE.U32 R2, R8, R5, R2 ;  /* 0x0000000508029225 */ /* 0x004fc800078e0002 */
[----:B------:R-:W-:Y:S01]  /*0de0*/  @!P1 IMAD.MOV.U32 R19, RZ, RZ, R3 ;  /* 0x000000ffff139224 */ /* 0x000fe200078e0003 */
[----:B------:R-:W-:-:S05]  /*0df0*/  @!P1 MOV R12, R2 ;  /* 0x00000002000c9202 */ /* 0x000fca0000000f00 */
[----:B------:R1:W-:Y:S04]  /*0e00*/  STL [R1+0x200], R12 ;  /* 0x0002000c01007387 */ /* 0x0003e80000100800 */
[----:B------:R1:W-:Y:S01]  /*0e10*/  STL [R1+0x204], R19 ;  /* 0x0002041301007387 */ /* 0x0003e20000100800 */
[----:B------:R-:W-:Y:S05]  /*0e20*/  @!P3 BRA `(.L_x_9) ;  /* 0x00000000000cb947 */ /* 0x000fea0003800000 */
[----:B------:R-:W-:Y:S01]  /*0e30*/  UCGABAR_WAIT ;  /* 0x0000000000007dc7 */ /* 0x000fe20008000000 */
[----:B------:R-:W-:Y:S01]  /*0e40*/  CCTL.IVALL ;  /* 0x00000000ff00798f */ /* 0x000fe20002000000 */
[----:B------:R-:W-:Y:S05]  /*0e50*/  BRA `(.L_x_10) ;  /* 0x0000000000047947 */ /* 0x000fea0003800000 */
.L_x_9:
[----:B------:R-:W-:Y:S06]  /*0e60*/  BAR.SYNC.DEFER_BLOCKING 0x0 ;  /* 0x0000000000007b1d */ /* 0x000fec0000010000 */
.L_x_10:
[----:B------:R-:W2:Y:S01]  /*0e70*/  S2UR UR37, SR_CgaCtaId ;  /* 0x00000000002579c3 */ /* 0x000ea20000008800 */
[----:B------:R-:W-:Y:S04]  /*0e80*/  BSSY B6, `(.L_x_11) ;  /* 0x00014d5000067945 */ /* 0x000fe80003800000 */
[----:B------:R-:W-:Y:S05]  /*0e90*/  @!P5 BRA `(.L_x_12) ;  /* 0x0000011000e0d947 */ /* 0x000fea0003800000 */
[----:B------:R-:W-:-:S13]  /*0ea0*/  ISETP.GT.U32.AND P0, PT, R10, 0x1, PT ;  /* 0x000000010a00780c */ /* 0x000fda0003f04070 */
[----:B------:R-:W-:Y:S05]  /*0eb0*/  @P0 BRA `(.L_x_13) ;  /* 0x0000014c00440947 */ /* 0x000fea0003800000 */
[----:B------:R-:W-:Y:S01]  /*0ec0*/  ULDC.64 UR4, c[0x0][0x8f8] ;  /* 0x00023e0000047ab9 */ /* 0x000fe20000000a00 */
[----:B------:R-:W-:Y:S01]  /*0ed0*/  UMOV UR43, 0xffffffff ;  /* 0xffffffff002b7882 */ /* 0x000fe20000000000 */
[----:B------:R-:W-:Y:S01]  /*0ee0*/  ISETP.GE.U32.AND P0, PT, R12, UR4, PT ;  /* 0x000000040c007c0c */ /* 0x000fe2000bf06070 */
[----:B------:R-:W-:Y:S01]  /*0ef0*/  IMAD.MOV.U32 R152, RZ, RZ, -0x1 ;  /* 0xffffffffff987424 */ /* 0x000fe200078e00ff */
[----:B------:R-:W-:Y:S02]  /*0f00*/  PRMT R155, RZ, 0x7610, R155 ;  /* 0x00007610ff9b7816 */ /* 0x000fe4000000009b */
[----:B------:R-:W-:Y:S02]  /*0f10*/  ISETP.GE.U32.AND.EX P0, PT, R19, UR5, PT, P0 ;  /* 0x0000000513007c0c */ /* 0x000fe4000bf06100 */
[----:B------:R-:W-:Y:S02]  /*0f20*/  MOV R154, 0xffffffff ;  /* 0xffffffff009a7802 */ /* 0x000fe40000000f00 */
[----:B------:R-:W-:-:S09]  /*0f30*/  PRMT R0, RZ, 0x7610, R0 ;  /* 0x00007610ff007816 */ /* 0x000fd20000000000 */
[----:B------:R-:W-:Y:S05]  /*0f40*/  @P0 BRA `(.L_x_14) ;  /* 0x0000000400300947 */ /* 0x000fea0003800000 */
[----:B------:R-:W3:Y:S01]  /*0f50*/  LDC.64 R16, c[0x0][0x8d0] ;  /* 0x00023400ff107b82 */ /* 0x000ee20000000a00 */
[----:B------:R-:W-:Y:S01]  /*0f60*/  MOV R2, R12 ;  /* 0x0000000c00027202 */ /* 0x000fe20000000f00 */
[----:B------:R-:W-:-:S06]  /*0f70*/  IMAD.MOV.U32 R3, RZ, RZ, R19 ;  /* 0x000000ffff037224 */ /* 0x000fcc00078e0013 */
[----:B------:R-:W4:Y:S08]  /*0f80*/  LDC R0, c[0x0][0x8d8] ;  /* 0x00023600ff007b82 */ /* 0x000f300000000800 */
[----:B------:R-:W1:Y:S01]  /*0f90*/  LDC.64 R20, c[0x0][0x8c8] ;  /* 0x00023200ff147b82 */ /* 0x000e620000000a00 */
[----:B---3--:R-:W-:-:S04]  /*0fa0*/  ISETP.NE.U32.AND P0, PT, R16, RZ, PT ;  /* 0x000000ff1000720c */ /* 0x008fc80003f05070 */
[----:B------:R-:W-:-:S13]  /*0fb0*/  ISETP.NE.AND.EX P0, PT, R17, RZ, PT, P0 ;  /* 0x000000ff1100720c */ /* 0x000fda0003f05300 */
[----:B-1--4-:R-:W-:Y:S05]  /*0fc0*/  @!P0 BRA `(.L_x_15) ;  /* 0x0000000000288947 */ /* 0x012fea0003800000 */
[----:B------:R-:W1:Y:S02]  /*0fd0*/  LDC R7, c[0x0][0x8dc] ;  /* 0x00023700ff077b82 */ /* 0x000e640000000800 */
[----:B-1----:R-:W-:-:S04]  /*0fe0*/  IADD3 R7, P0, R12, R7, RZ ;  /* 0x000000070c077210 */ /* 0x002fc80007f1e0ff */
[----:B------:R-:W-:-:S05]  /*0ff0*/  IADD3.X R15, RZ, R19, RZ, P0, !PT ;  /* 0x00000013ff0f7210 */ /* 0x000fca00007fe4ff */
[----:B------:R-:W-:-:S04]  /*1000*/  IMAD.WIDE.U32 R2, R15, R16, RZ ;  /* 0x000000100f027225 */ /* 0x000fc800078e00ff */
[----:B------:R-:W-:-:S04]  /*1010*/  IMAD.WIDE.U32 R4, P0, R7, R17, R2 ;  /* 0x0000001107047225 */ /* 0x000fc80007800002 */
[----:B------:R-:W-:Y:S01]  /*1020*/  IMAD.WIDE.U32 R2, R7, R16, RZ ;  /* 0x0000001007027225 */ /* 0x000fe200078e00ff */
[----:B------:R-:W-:-:S03]  /*1030*/  MOV R6, R5 ;  /* 0x0000000500067202 */ /* 0x000fc60000000f00 */
[----:B------:R-:W-:Y:S01]  /*1040*/  IMAD.X R7, RZ, RZ, RZ, P0 ;  /* 0x000000ffff077224 */ /* 0x000fe200000e06ff */
[----:B------:R-:W-:-:S05]  /*1050*/  IADD3 RZ, P0, R3, R4, RZ ;  /* 0x0000000403ff7210 */ /* 0x000fca0007f1e0ff */
[----:B------:R-:W-:-:S08]  /*1060*/  IMAD.WIDE.U32.X R2, R15, R17, R6, P0 ;  /* 0x000000110f027225 */ /* 0x000fd000000e0406 */
.L_x_15:
[----:B------:R-:W1:Y:S01]  /*1070*/  LDC.64 R24, c[0x0][0x8e8] ;  /* 0x00023a00ff187b82 */ /* 0x000e620000000a00 */
[-CC-:B------:R-:W-:Y:S01]  /*1080*/  SHF.R.U64 R26, R2, R0.reuse, R3.reuse ;  /* 0x00000000021a7219 */ /* 0x180fe20000001203 */
[----:B------:R-:W-:Y:S01]  /*1090*/  ULDC UR4, c[0x0][0x900] ;  /* 0x0002400000047ab9 */ /* 0x000fe20000000800 */
[----:B------:R-:W-:Y:S01]  /*10a0*/  SHF.R.U32.HI R0, RZ, R0, R3 ;  /* 0x00000000ff007219 */ /* 0x000fe20000011603 */
[----:B------:R-:W-:Y:S01]  /*10b0*/  IMAD R8, R13, R18, R8 ;  /* 0x000000120d087224 */ /* 0x000fe200078e0208 */
[----:B------:R-:W-:Y:S02]  /*10c0*/  IADD3 R5, P0, RZ, -R26, RZ ;  /* 0x8000001aff057210 */ /* 0x000fe40007f1e0ff */
[----:B------:R-:W-:Y:S01]  /*10d0*/  MOV R2, R12 ;  /* 0x0000000c00027202 */ /* 0x000fe20000000f00 */
[----:B------:R-:W3:Y:S02]  /*10e0*/  LDC R4, c[0x0][0x8c0] ;  /* 0x00023000ff047b82 */ /* 0x000ee40000000800 */
[----:B------:R-:W-:-:S04]  /*10f0*/  IMAD.X R3, RZ, RZ, ~R0, P0 ;  /* 0x000000ffff037224 */ /* 0x000fc800000e0e00 */
[-C--:B------:R-:W-:Y:S02]  /*1100*/  IMAD R0, R3, R20.reuse, RZ ;  /* 0x0000001403007224 */ /* 0x080fe400078e02ff */
[----:B------:R-:W4:Y:S01]  /*1110*/  LDC R7, c[0x0][0x8b0] ;  /* 0x00022c00ff077b82 */ /* 0x000f220000000800 */
[----:B------:R-:W-:Y:S02]  /*1120*/  IMAD.MOV.U32 R3, RZ, RZ, R19 ;  /* 0x000000ffff037224 */ /* 0x000fe400078e0013 */
[----:B------:R-:W-:-:S05]  /*1130*/  IMAD.WIDE.U32 R2, R5, R20, R2 ;  /* 0x0000001405027225 */ /* 0x000fca00078e0002 */
[----:B------:R-:W2:Y:S01]  /*1140*/  LDC R17, c[0x0][0x8a8] ;  /* 0x00022a00ff117b82 */ /* 0x000ea20000000800 */
[----:B------:R-:W-:Y:S01]  /*1150*/  IMAD R5, R5, R21, R0 ;  /* 0x0000001505057224 */ /* 0x000fe200078e0200 */
[----:B-1----:R-:W-:Y:S01]  /*1160*/  ISETP.NE.U32.AND P0, PT, R24, RZ, PT ;  /* 0x000000ff1800720c */ /* 0x002fe20003f05070 */
[----:B------:R-:W-:-:S03]  /*1170*/  IMAD.MOV.U32 R0, RZ, RZ, -0x1 ;  /* 0xffffffffff007424 */ /* 0x000fc600078e00ff */
[----:B------:R-:W-:Y:S02]  /*1180*/  IADD3 R3, R3, R5, RZ ;  /* 0x0000000503037210 */ /* 0x000fe40007ffe0ff */
[----:B------:R-:W1:Y:S01]  /*1190*/  LDC R10, c[0x0][0x8f0] ;  /* 0x00023c00ff0a7b82 */ /* 0x000e620000000800 */
[----:B------:R-:W-:Y:S02]  /*11a0*/  ISETP.NE.AND.EX P0, PT, R25, RZ, PT, P0 ;  /* 0x000000ff1900720c */ /* 0x000fe40003f05300 */
[-CC-:B---3--:R-:W-:Y:S02]  /*11b0*/  SHF.R.U64 R15, R2, R4.reuse, R3.reuse ;  /* 0x00000004020f7219 */ /* 0x188fe40000001203 */
[----:B------:R-:W-:Y:S02]  /*11c0*/  SHF.R.U32.HI R2, RZ, R4, R3 ;  /* 0x00000004ff027219 */ /* 0x000fe40000011603 */
[----:B------:R-:W-:Y:S01]  /*11d0*/  SHF.L.U32 R0, R0, UR4, RZ ;  /* 0x0000000400007c19 */ /* 0x000fe200080006ff */
[----:B------:R-:W3:Y:S01]  /*11e0*/  LDC R12, c[0x0][0x8e0] ;  /* 0x00023800ff0c7b82 */ /* 0x000ee20000000800 */
[----:B----4-:R-:W-:-:S02]  /*11f0*/  SHF.R.U64 R19, R15, R7, R2 ;  /* 0x000000070f137219 */ /* 0x010fc40000001202 */
[----:B------:R-:W-:Y:S02]  /*1200*/  SHF.R.U32.HI R2, RZ, R7, R2 ;  /* 0x00000007ff027219 */ /* 0x000fe40000011602 */
[----:B------:R-:W-:Y:S02]  /*1210*/  LOP3.LUT R0, RZ, R0, RZ, 0x33, !PT ;  /* 0x00000000ff007212 */ /* 0x000fe400078e33ff */
[--C-:B------:R-:W-:Y:S01]  /*1220*/  SHF.R.U64 R16, R19, UR4, R2.reuse ;  /* 0x0000000413107c19 */ /* 0x100fe20008001202 */
[----:B------:R-:W4:Y:S01]  /*1230*/  LDC R14, c[0x0][0x8b8] ;  /* 0x00022e00ff0e7b82 */ /* 0x000f220000000800 */
[----:B------:R-:W-:Y:S02]  /*1240*/  SHF.R.U32.HI R3, RZ, UR4, R2 ;  /* 0x00000004ff037c19 */ /* 0x000fe40008011602 */
[----:B------:R-:W-:Y:S01]  /*1250*/  MOV R2, R16 ;  /* 0x0000001000027202 */ /* 0x000fe20000000f00 */
[----:B--2---:R-:W-:Y:S06]  /*1260*/  @!P0 BRA `(.L_x_16) ;  /* 0x0000000000288947 */ /* 0x004fec0003800000 */
[----:B------:R-:W2:Y:S02]  /*1270*/  LDC R7, c[0x0][0x8f4] ;  /* 0x00023d00ff077b82 */ /* 0x000ea40000000800 */
[----:B--2---:R-:W-:-:S05]  /*1280*/  IADD3 R7, P0, R16, R7, RZ ;  /* 0x0000000710077210 */ /* 0x004fca0007f1e0ff */
[----:B------:R-:W-:-:S04]  /*1290*/  IMAD.X R9, RZ, RZ, R3, P0 ;  /* 0x000000ffff097224 */ /* 0x000fc800000e0603 */
[----:B------:R-:W-:-:S04]  /*12a0*/  IMAD.WIDE.U32 R2, R9, R24, RZ ;  /* 0x0000001809027225 */ /* 0x000fc800078e00ff */
[----:B------:R-:W-:-:S04]  /*12b0*/  IMAD.WIDE.U32 R4, P0, R7, R25, R2 ;  /* 0x0000001907047225 */ /* 0x000fc80007800002 */
[----:B------:R-:W-:Y:S01]  /*12c0*/  IMAD.WIDE.U32 R2, R7, R24, RZ ;  /* 0x0000001807027225 */ /* 0x000fe200078e00ff */
[----:B------:R-:W-:-:S03]  /*12d0*/  IADD3.X R7, RZ, RZ, RZ, P0, !PT ;  /* 0x000000ffff077210 */ /* 0x000fc600007fe4ff */
[----:B------:R-:W-:Y:S01]  /*12e0*/  IMAD.MOV.U32 R6, RZ, RZ, R5 ;  /* 0x000000ffff067224 */ /* 0x000fe200078e0005 */
[----:B------:R-:W-:-:S05]  /*12f0*/  IADD3 RZ, P0, R3, R4, RZ ;  /* 0x0000000403ff7210 */ /* 0x000fca0007f1e0ff */
[----:B------:R-:W-:-:S08]  /*1300*/  IMAD.WIDE.U32.X R2, R9, R25, R6, P0 ;  /* 0x0000001909027225 */ /* 0x000fd000000e0406 */
.L_x_16:
[----:B-1----:R-:W-:Y:S01]  /*1310*/  SHF.R.U64 R3, R2, R10, R3 ;  /* 0x0000000a02037219 */ /* 0x002fe20000001203 */
[----:B------:R-:W-:Y:S01]  /*1320*/  USHF.L.U32 UR4, UR38, UR4, URZ ;  /* 0x0000000426047299 */ /* 0x000fe2000800063f */
[----:B------:R-:W-:Y:S02]  /*1330*/  LOP3.LUT R0, R19, R0, RZ, 0xc0, !PT ;  /* 0x0000000013007212 */ /* 0x000fe400078ec0ff */
[----:B------:R-:W-:Y:S01]  /*1340*/  IADD3 R2, R17, -0x1, RZ ;  /* 0xffffffff11027810 */ /* 0x000fe20007ffe0ff */
[----:B------:R-:W-:Y:S01]  /*1350*/  IMAD.MOV R5, RZ, RZ, -R3 ;  /* 0x000000ffff057224 */ /* 0x000fe200078e0a03 */
[----:B------:R-:W-:Y:S01]  /*1360*/  SEL R11, R11, R8, !P1 ;  /* 0x000000080b0b7207 */ /* 0x000fe20004800000 */
[----:B------:R-:W-:Y:S01]  /*1370*/  IMAD R4, R3, UR4, R0 ;  /* 0x0000000403047c24 */ /* 0x000fe2000f8e0200 */
[----:B------:R-:W-:Y:S01]  /*1380*/  LOP3.LUT R2, R15, R2, RZ, 0xc0, !PT ;  /* 0x000000020f027212 */ /* 0x000fe200078ec0ff */
[----:B---3--:R-:W-:Y:S01]  /*1390*/  IMAD R0, R5, R12, R16 ;  /* 0x0000000c05007224 */ /* 0x008fe200078e0210 */
[----:B------:R-:W-:Y:S01]  /*13a0*/  R2UR UR43, R26 ;  /* 0x000000001a2b72ca */ /* 0x000fe200000e0000 */
[----:B----4-:R-:W-:-:S02]  /*13b0*/  IMAD R11, R4, R14, R11 ;  /* 0x0000000e040b7224 */ /* 0x010fc400078e020b */
[----:B------:R-:W-:Y:S01]  /*13c0*/  IMAD R0, R0, R17, R2 ;  /* 0x0000001100007224 */ /* 0x000fe200078e0202 */
[----:B------:R-:W-:-:S04]  /*13d0*/  MOV R2, 0x1 ;  /* 0x0000000100027802 */ /* 0x000fc80000000f00 */
[----:B------:R-:W-:Y:S02]  /*13e0*/  SEL R152, R0, R11, !P1 ;  /* 0x0000000b00987207 */ /* 0x000fe40004800000 */
[----:B------:R-:W-:Y:S02]  /*13f0*/  SEL R154, R11, R0, !P1 ;  /* 0x000000000b9a7207 */ /* 0x000fe40004800000 */
[----:B------:R-:W-:-:S07]  /*1400*/  PRMT R0, R2, 0x7610, R0 ;  /* 0x0000761002007816 */ /* 0x000fce0000000000 */
.L_x_14:
[----:B------:R-:W-:-:S08]  /*1410*/  NOP ;  /* 0x0000000000007918 */ /* 0x000fd00000000000 */
[----:B------:R-:W3:Y:S02]  /*1420*/  USETMAXREG.TRY_ALLOC.CTAPOOL UP0, 0xf0 ;  /* 0x000000f0000079c8 */ /* 0x000ee40008000600 */
[----:B---3--:R-:W-:-:S13]  /*1430*/  PLOP3.LUT P0, PT, PT, PT, UP0, 0x80, 0x0 ;  /* 0x000000000000781c */ /* 0x008fda0003f0f008 */
[----:B------:R-:W-:Y:S05]  /*1440*/  @!P0 BRA `(.L_x_14) ;  /* 0xfffffffc00f08947 */ /* 0x000fea000383ffff */
[----:B------:R-:W-:Y:S02]  /*1450*/  ULDC.64 UR4, c[0x0][0x590] ;  /* 0x0001640000047ab9 */ /* 0x000fe40000000a00 */
[----:B------:R-:W-:Y:S01]  /*1460*/  IMAD.U32 R153, RZ, RZ, UR4 ;  /* 0x00000004ff997e24 */ /* 0x000fe2000f8e00ff */
[----:B------:R-:W-:-:S04]  /*1470*/  MOV R158, UR5 ;  /* 0x00000005009e7c02 */ /* 0x000fc80008000f00 */
[----:B------:R-:W-:-:S04]  /*1480*/  ISETP.NE.U32.AND P1, PT, R153, RZ, PT ;  /* 0x000000ff9900720c */ /* 0x000fc80003f25070 */
[----:B------:R-:W-:-:S13]  /*1490*/  ISETP.NE.AND.EX P0, PT, R158, RZ, PT, P1 ;  /* 0x000000ff9e00720c */ /* 0x000fda0003f05310 */
[----:B------:R-:W-:Y:S05]  /*14a0*/  @P0 BRA `(.L_x_17) ;  /* 0x00000000002c0947 */ /* 0x000fea0003800000 */
[----:B------:R-:W-:Y:S02]  /*14b0*/  ULDC.64 UR4, c[0x0][0x588] ;  /* 0x0001620000047ab9 */ /* 0x000fe40000000a00 */
[----:B------:R-:W-:-:S04]  /*14c0*/  ISETP.NE.U32.AND P0, PT, RZ, UR4, PT ;  /* 0x00000004ff007c0c */ /* 0x000fc8000bf05070 */
[----:B------:R-:W-:-:S13]  /*14d0*/  ISETP.NE.AND.EX P0, PT, RZ, UR5, PT, P0 ;  /* 0x00000005ff007c0c */ /* 0x000fda000bf05300 */
[----:B------:R-:W-:Y:S05]  /*14e0*/  @!P0 BRA `(.L_x_18) ;  /* 0x0000000000108947 */ /* 0x000fea0003800000 */
[----:B------:R-:W3:Y:S02]  /*14f0*/  LDC.64 R16, c[0x0][0x588] ;  /* 0x00016200ff107b82 */ /* 0x000ee40000000a00 */
[----:B---3--:R3:W5:Y:S01]  /*1500*/  LDG.E R16, desc[UR54][R16.64] ;  /* 0x0000003610107981 */ /* 0x008762000c1e1900 */
[----:B------:R-:W-:Y:S01]  /*1510*/  IMAD.MOV.U32 R155, RZ, RZ, 0x1 ;  /* 0x00000001ff9b7424 */ /* 0x000fe200078e00ff */
[----:B------:R-:W-:Y:S06]  /*1520*/  BRA `(.L_x_17) ;  /* 0x00000000000c7947 */ /* 0x000fec0003800000 */
.L_x_18:
[----:B------:R-:W-:Y:S01]  /*1530*/  ULDC UR4, c[0x0][0x580] ;  /* 0x0001600000047ab9 */ /* 0x000fe20000000800 */
[----:B------:R-:W-:Y:S01]  /*1540*/  MOV R155, 0x1 ;  /* 0x00000001009b7802 */ /* 0x000fe20000000f00 */
[----:B------:R-:W-:-:S07]  /*1550*/  IMAD.U32 R16, RZ, RZ, UR4 ;  /* 0x00000004ff107e24 */ /* 0x000fce000f8e00ff */
.L_x_17:
[----:B------:R-:W-:Y:S02]  /*1560*/  ULDC.64 UR4, c[0x0][0x5b0] ;  /* 0x00016c0000047ab9 */ /* 0x000fe40000000a00 */
[----:B------:R-:W-:-:S04]  /*1570*/  ISETP.NE.U32.AND P0, PT, RZ, UR4, PT ;  /* 0x00000004ff007c0c */ /* 0x000fc8000bf05070 */
[----:B------:R-:W-:-:S13]  /*1580*/  ISETP.NE.AND.EX P0, PT, RZ, UR5, PT, P0 ;  /* 0x00000005ff007c0c */ /* 0x000fda000bf05300 */
[----:B------:R-:W-:Y:S05]  /*1590*/  @P0 BRA `(.L_x_19) ;  /* 0x0000000000240947 */ /* 0x000fea0003800000 */
[----:B------:R-:W-:Y:S02]  /*15a0*/  ULDC.64 UR4, c[0x0][0x5a8] ;  /* 0x00016a0000047ab9 */ /* 0x000fe40000000a00 */
[----:B------:R-:W-:-:S04]  /*15b0*/  ISETP.NE.U32.AND P0, PT, RZ, UR4, PT ;  /* 0x00000004ff007c0c */ /* 0x000fc8000bf05070 */
[----:B------:R-:W-:-:S13]  /*15c0*/  ISETP.NE.AND.EX P0, PT, RZ, UR5, PT, P0 ;  /* 0x00000005ff007c0c */ /* 0x000fda000bf05300 */
[----:B------:R-:W-:Y:S05]  /*15d0*/  @!P0 BRA `(.L_x_20) ;  /* 0x00000000000c8947 */ /* 0x000fea0003800000 */
[----:B------:R-:W3:Y:S02]  /*15e0*/  LDC.64 R2, c[0x0][0x5a8] ;  /* 0x00016a00ff027b82 */ /* 0x000ee40000000a00 */
[----:B---3--:R4:W5:Y:S01]  /*15f0*/  LDG.E R17, desc[UR54][R2.64] ;  /* 0x0000003602117981 */ /* 0x008962000c1e1900 */
[----:B------:R-:W-:Y:S05]  /*1600*/  BRA `(.L_x_19) ;  /* 0x0000000000087947 */ /* 0x000fea0003800000 */
.L_x_20:
[----:B------:R-:W-:Y:S02]  /*1610*/  ULDC UR4, c[0x0][0x5a0] ;  /* 0x0001680000047ab9 */ /* 0x000fe40000000800 */
[----:B---3--:R-:W-:-:S07]  /*1620*/  MOV R17, UR4 ;  /* 0x0000000400117c02 */ /* 0x008fce0008000f00 */
.L_x_19:
[----:B------:R-:W-:Y:S01]  /*1630*/  LOP3.LUT P2, RZ, R0, 0xff, RZ, 0xc0, !PT ;  /* 0x000000ff00ff7812 */ /* 0x000fe2000784c0ff */
[----:B------:R-:W-:Y:S01]  /*1640*/  UMOV UR36, URZ ;  /* 0x0000003f00247c82 */ /* 0x000fe20008000000 */
[----:B------:R-:W-:-:S11]  /*1650*/  PLOP3.LUT P0, PT, PT, PT, PT, 0x80, 0x0 ;  /* 0x000000000000781c */ /* 0x000fd60003f0f070 */
[----:B------:R-:W-:Y:S05]  /*1660*/  @!P2 BRA `(.L_x_21) ;  /* 0x000001080050a947 */ /* 0x000fea0003800000 */
[----:B----4-:R-:W4:Y:S01]  /*1670*/  LDL R2, [R1+0x210] ;  /* 0x0002100001027983 */ /* 0x010f220000100800 */
[----:B------:R-:W-:Y:S01]  /*1680*/  ULDC UR4, c[0x0][0x28c] ;  /* 0x0000a30000047ab9 */ /* 0x000fe20000000800 */
[----:B-1----:R-:W-:Y:S01]  /*1690*/  IMAD.MOV.U32 R19, RZ, RZ, 0x10 ;  /* 0x00000010ff137424 */ /* 0x002fe200078e00ff */
[----:B------:R-:W-:Y:S01]  /*16a0*/  UIADD3 UR4, UR4, 0x3f, URZ ;  /* 0x0000003f04047890 */ /* 0x000fe2000fffe03f */
[----:B------:R-:W1:Y:S01]  /*16b0*/  S2R R3, SR_TID.X ;  /* 0x0000000000037919 */ /* 0x000e620000002100 */
[----:B------:R-:W-:Y:S01]  /*16c0*/  ULDC.64 UR52, c[0x0][0x198] ;  /* 0x0000660000347ab9 */ /* 0x000fe20000000a00 */
[----:B------:R-:W-:Y:S01]  /*16d0*/  UMOV UR44, URZ ;  /* 0x0000003f002c7c82 */ /* 0x000fe20008000000 */
[----:B------:R-:W-:Y:S01]  /*16e0*/  USHF.R.S32.HI UR5, URZ, 0x1f, UR4 ;  /* 0x0000001f3f057899 */ /* 0x000fe20008011404 */
[----:B------:R-:W-:Y:S01]  /*16f0*/  UMOV UR45, URZ ;  /* 0x0000003f002d7c82 */ /* 0x000fe20008000000 */
[----:B------:R-:W-:Y:S02]  /*1700*/  UMOV UR40, URZ ;  /* 0x0000003f00287c82 */ /* 0x000fe40008000000 */
[----:B------:R-:W-:Y:S01]  /*1710*/  ULEA.HI UR5, UR5, UR4, URZ, 0x6 ;  /* 0x0000000405057291 */ /* 0x000fe2000f8f303f */
[----:B------:R-:W-:-:S03]  /*1720*/  UMOV UR36, URZ ;  /* 0x0000003f00247c82 */ /* 0x000fc60008000000 */
[----:B------:R-:W-:Y:S01]  /*1730*/  USHF.R.S32.HI UR48, URZ, 0x6, UR5 ;  /* 0x000000063f307899 */ /* 0x000fe20008011405 */
[C---:B-1----:R-:W-:Y:S02]  /*1740*/  LOP3.LUT P0, RZ, R3.reuse, 0x4, RZ, 0xc0, !PT ;  /* 0x0000000403ff7812 */ /* 0x042fe4000780c0ff */
[----:B------:R-:W-:Y:S02]  /*1750*/  LOP3.LUT R159, R3, 0xff, RZ, 0xc0, !PT ;  /* 0x000000ff039f7812 */ /* 0x000fe400078ec0ff */
[----:B------:R-:W-:Y:S02]  /*1760*/  SEL R19, R19, 0xfffffff0, !P0 ;  /* 0xfffffff013137807 */ /* 0x000fe40004000000 */
[----:B------:R-:W-:Y:S02]  /*1770*/  IADD3 R159, R159, 0x1f, RZ ;  /* 0x0000001f9f9f7810 */ /* 0x000fe40007ffe0ff */
[----:B----4-:R-:W-:-:S07]  /*1780*/  LOP3.LUT R18, R2, 0x1, RZ, 0xfc, !PT ;  /* 0x0000000102127812 */ /* 0x010fce00078efcff */
.L_x_215:
[----:B------:R-:W1:Y:S01]  /*1790*/  S2R R0, SR_TID.X ;  /* 0x0000000000007919 */ /* 0x000e620000002100 */
[----:B------:R-:W4:Y:S01]  /*17a0*/  S2UR UR49, SR_CgaCtaId ;  /* 0x00000000003179c3 */ /* 0x000f220000008800 */
[----:B------:R-:W-:Y:S02]  /*17b0*/  UMOV UR50, 0x400 ;  /* 0x0000040000327882 */ /* 0x000fe40000000000 */
[----:B----4-:R-:W-:Y:S01]  /*17c0*/  ULEA UR50, UR49, UR50, 0x18 ;  /* 0x0000003231327291 */ /* 0x010fe2000f8ec03f */
[----:B-1----:R-:W-:-:S04]  /*17d0*/  LOP3.LUT R0, R0, 0x80, RZ, 0xc0, !PT ;  /* 0x0000008000007812 */ /* 0x002fc800078ec0ff */
[----:B------:R-:W-:-:S06]  /*17e0*/  SHF.R.U32.HI R0, RZ, 0x7, R0 ;  /* 0x00000007ff007819 */ /* 0x000fcc0000011600 */
[----:B------:R-:W1:Y:S02]  /*17f0*/  SHFL.IDX PT, R0, R0, RZ, 0x1f ;  /* 0x00001fff00007589 */ /* 0x000e6400000e0000 */
[----:B-1----:R-:W-:-:S13]  /*1800*/  R2UR UR4, R0 ;  /* 0x00000000000472ca */ /* 0x002fda00000e0000 */
[----:B------:R-:W-:-:S04]  /*1810*/  ULEA.HI UR5, UR4, UR4, URZ, 0x1 ;  /* 0x0000000404057291 */ /* 0x000fc8000f8f083f */
[----:B------:R-:W-:-:S04]  /*1820*/  ULOP3.LUT UR5, UR5, 0x7fffe, URZ, 0xc0, !UPT ;  /* 0x0007fffe05057892 */ /* 0x000fc8000f8ec03f */
[----:B------:R-:W-:-:S03]  /*1830*/  UIADD3 UR5, UR4, -UR5, URZ ;  /* 0x8000000504057290 */ /* 0x000fc6000fffe03f */
[----:B------:R-:W-:Y:S01]  /*1840*/  ULDC UR4, c[0x0][0x28c] ;  /* 0x0000a30000047ab9 */ /* 0x000fe20000000800 */
[----:B------:R-:W-:Y:S01]  /*1850*/  ULEA UR5, UR5, UR50, 0xd ;  /* 0x0000003205057291 */ /* 0x000fe2000f8e683f */
[----:B------:R-:W-:-:S03]  /*1860*/  ISETP.LT.AND P0, PT, RZ, UR4, PT ;  /* 0x00000004ff007c0c */ /* 0x000fc6000bf01270 */
[----:B------:R-:W-:-:S04]  /*1870*/  UIADD3 UR5, UR5, 0x8400, URZ ;  /* 0x0000840005057890 */ /* 0x000fc8000fffe03f */
[----:B------:R-:W-:-:S04]  /*1880*/  USHF.R.U32.HI UR5, URZ, 0x4, UR5 ;  /* 0x000000043f057899 */ /* 0x000fc80008011605 */
[----:B------:R-:W-:Y:S02]  /*1890*/  ULOP3.LUT UR41, UR5, 0x3fff, URZ, 0xc0, !UPT ;  /* 0x00003fff05297892 */ /* 0x000fe4000f8ec03f */
[----:B------:R-:W-:Y:S10]  /*18a0*/  @P0 BRA `(.L_x_22) ;  /* 0x0000000000400947 */ /* 0x000ff40003800000 */
[----:B------:R-:W-:Y:S01]  /*18b0*/  MOV R0, 0x0 ;  /* 0x0000000000007802 */ /* 0x000fe20000000f00 */
[----:B------:R-:W-:Y:S01]  /*18c0*/  ULDC.64 UR4, c[0x4][0x70] ;  /* 0x01001c0000047ab9 */ /* 0x000fe20000000a00 */
[----:B------:R-:W-:Y:S01]  /*18d0*/  ULDC.64 UR6, c[0x4][0x8] ;  /* 0x0100020000067ab9 */ /* 0x000fe20000000a00 */
[----:B------:R-:W-:Y:S01]  /*18e0*/  IMAD.U32 R4, RZ, RZ, UR4 ;  /* 0x00000004ff047e24 */ /* 0x000fe2000f8e00ff */
[----:B------:R1:W4:Y:S01]  /*18f0*/  LDC.64 R2, c[0x4][R0] ;  /* 0x0100000000027b82 */ /* 0x0003220000000a00 */
[----:B------:R-:W-:Y:S01]  /*1900*/  MOV R5, UR5 ;  /* 0x0000000500057c02 */ /* 0x000fe20008000f00 */
[----:B------:R-:W-:Y:S01]  /*1910*/  ULDC.64 UR4, c[0x4][0x78] ;  /* 0x01001e0000047ab9 */ /* 0x000fe20000000a00 */
[----:B------:R-:W-:Y:S01]  /*1920*/  IMAD.U32 R10, RZ, RZ, UR6 ;  /* 0x00000006ff0a7e24 */ /* 0x000fe2000f8e00ff */
[----:B------:R-:W-:Y:S01]  /*1930*/  MOV R7, UR5 ;  /* 0x0000000500077c02 */ /* 0x000fe20008000f00 */
[----:B------:R-:W-:Y:S01]  /*1940*/  IMAD.U32 R6, RZ, RZ, UR4 ;  /* 0x00000004ff067e24 */ /* 0x000fe2000f8e00ff */
[----:B------:R-:W-:Y:S01]  /*1950*/  MOV R11, UR7 ;  /* 0x00000007000b7c02 */ /* 0x000fe20008000f00 */
[----:B------:R-:W-:Y:S01]  /*1960*/  IMAD.MOV.U32 R8, RZ, RZ, 0x1e1 ;  /* 0x000001e1ff087424 */ /* 0x000fe200078e00ff */
[----:B------:R-:W-:Y:S01]  /*1970*/  MOV R12, 0x1 ;  /* 0x00000001000c7802 */ /* 0x000fe20000000f00 */
[----:B-1----:R-:W-:-:S07]  /*1980*/  IMAD.MOV.U32 R13, RZ, RZ, RZ ;  /* 0x000000ffff0d7224 */ /* 0x002fce00078e00ff */
[----:B------:R-:W-:-:S07]  /*1990*/  LEPC R20, `(.L_x_22) ;  /* 0x000000001014794e */ /* 0x000fce0000000000 */
[----:B--2345:R-:W-:Y:S05]  /*19a0*/  CALL.ABS.NOINC R2 ;  /* 0x0000000002007343 */ /* 0x03cfea0003c00000 */
.L_x_22:
[----:B------:R-:W4:Y:S02]  /*19b0*/  LDL R2, [R1+0x208] ;  /* 0x0002080001027983 */ /* 0x000f240000100800 */
[----:B----4-:R-:W-:-:S04]  /*19c0*/  LOP3.LUT R0, R2, 0x1, RZ, 0xfc, !PT ;  /* 0x0000000102007812 */ /* 0x010fc800078efcff */
[----:B------:R-:W-:-:S13]  /*19d0*/  ISETP.NE.AND P0, PT, R0, 0x3, PT ;  /* 0x000000030000780c */ /* 0x000fda0003f05270 */
[----:B------:R-:W-:Y:S05]  /*19e0*/  @!P0 BRA `(.L_x_23) ;  /* 0x0000000000048947 */ /* 0x000fea0003800000 */
[----:B--2---:R-:W-:Y:S01]  /*19f0*/  BPT.TRAP 0x1 ;  /* 0x000000040000795c */ /* 0x004fe20000300000 */
.L_x_23:
[----:B------:R-:W-:Y:S01]  /*1a00*/  IMAD.U32 R0, RZ, RZ, UR45 ;  /* 0x0000002dff007e24 */ /* 0x000fe2000f8e00ff */
[----:B------:R-:W-:-:S04]  /*1a10*/  MOV R3, UR40 ;  /* 0x0000002800037c02 */ /* 0x000fc80008000f00 */
[----:B------:R-:W-:Y:S02]  /*1a20*/  LEA R3, R3, UR50, 0x3 ;  /* 0x0000003203037c11 */ /* 0x000fe4000f8e18ff */
[----:B------:R-:W-:-:S04]  /*1a30*/  SHF.L.U32 R0, R0, 0x1f, RZ ;  /* 0x0000001f00007819 */ /* 0x000fc800000006ff */
[----:B------:R1:W4:Y:S01]  /*1a40*/  SYNCS.PHASECHK.TRANS64.TRYWAIT P1, [R3+URZ], R0 ;  /* 0x00000000030075a7 */ /* 0x000322000802017f */
[----:B------:R-:W-:Y:S05]  /*1a50*/  @!P0 BRA `(.L_x_24) ;  /* 0x0000000000048947 */ /* 0x000fea0003800000 */
[----:B--2---:R-:W-:Y:S01]  /*1a60*/  BPT.TRAP 0x1 ;  /* 0x000000040000795c */ /* 0x004fe20000300000 */
.L_x_24:
[----:B----4-:R-:W-:Y:S05]  /*1a70*/  @P1 BRA `(.L_x_25) ;  /* 0x0000000000081947 */ /* 0x010fea0003800000 */
[----:B------:R-:W4:Y:S02]  /*1a80*/  SYNCS.PHASECHK.TRANS64.TRYWAIT P1, [R3+URZ], R0 ;  /* 0x00000000030075a7 */ /* 0x000f24000802017f */
[----:B----4-:R-:W-:Y:S05]  /*1a90*/  @!P1 BRA `(.L_x_26) ;  /* 0x0000014000549947 */ /* 0x010fea0003800000 */
.L_x_25:
[----:B------:R-:W-:-:S04]  /*1aa0*/  UISETP.LT.AND UP0, UPT, UR48, 0x1, UPT ;  /* 0x000000013000788c */ /* 0x000fc8000bf01270 */
[----:B------:R-:W-:-:S06]  /*1ab0*/  USEL UR4, UR48, 0x1, UP0 ;  /* 0x0000000130047887 */ /* 0x000fcc0008000000 */
[----:B-1--4-:R-:W-:Y:S01]  /*1ac0*/  MOV R3, UR4 ;  /* 0x0000000400037c02 */ /* 0x012fe20008000f00 */
[----:B------:R-:W-:Y:S05]  /*1ad0*/  WARPSYNC.ALL ;  /* 0x0000000000007948 */ /* 0x000fea0003800000 */
[----:B------:R-:W-:-:S04]  /*1ae0*/  IADD3 R3, -R3, UR48, RZ ;  /* 0x0000003003037c10 */ /* 0x000fc8000fffe1ff */
[----:B------:R-:W-:Y:S01]  /*1af0*/  ISETP.GE.AND P1, PT, R3, 0x1, PT ;  /* 0x000000010300780c */ /* 0x000fe20003f26270 */
[----:B------:R-:W-:Y:S01]  /*1b00*/  UIADD3 UR4, UR50, 0x20400, URZ ;  /* 0x0002040032047890 */ /* 0x000fe2000fffe03f */
[----:B------:R-:W-:Y:S01]  /*1b10*/  WARPGROUP.ARRIVE ;  /* 0x00000000000079c5 */ /* 0x000fe20000000000 */
[----:B------:R-:W-:Y:S01]  /*1b20*/  ULOP3.LUT UR8, UR41, 0x10000, URZ, 0xfc, !UPT ;  /* 0x0001000029087892 */ /* 0x000fe2000f8efc3f */
[----:B------:R1:W-:Y:S01]  /*1b30*/  STL [R1+0x2f4], R23 ;  /* 0x0002f41701007387 */ /* 0x0003e20000100800 */
[----:B------:R-:W-:Y:S02]  /*1b40*/  USHF.R.U32.HI UR4, URZ, 0x4, UR4 ;  /* 0x000000043f047899 */ /* 0x000fe40008011604 */
[----:B------:R-:W-:Y:S01]  /*1b50*/  ULEA UR10, UR40, UR8, 0xb ;  /* 0x00000008280a7291 */ /* 0x000fe2000f8e583f */
[----:B------:R4:W-:Y:S01]  /*1b60*/  STL [R1+0x2f0], R22 ;  /* 0x0002f01601007387 */ /* 0x0009e20000100800 */
[----:B------:R-:W-:Y:S01]  /*1b70*/  ULOP3.LUT UR4, UR4, 0x3fff, URZ, 0xc0, !UPT ;  /* 0x00003fff04047892 */ /* 0x000fe2000f8ec03f */
[----:B------:R-:W-:Y:S01]  /*1b80*/  UMOV UR5, 0x40000040 ;  /* 0x4000004000057882 */ /* 0x000fe20000000000 */
[----:B------:R-:W-:-:S02]  /*1b90*/  UMOV UR7, 0x40000040 ;  /* 0x4000004000077882 */ /* 0x000fc40000000000 */
[----:B------:R-:W-:Y:S01]  /*1ba0*/  ULOP3.LUT UR9, UR4, 0x10000, URZ, 0xfc, !UPT ;  /* 0x0001000004097892 */ /* 0x000fe2000f8efc3f */
[----:B------:R2:W-:Y:S02]  /*1bb0*/  STL [R1+0x2ec], R19 ;  /* 0x0002ec1301007387 */ /* 0x0005e40000100800 */
[----:B------:R-:W-:Y:S01]  /*1bc0*/  UMOV UR4, UR10 ;  /* 0x0000000a00047c82 */ /* 0x000fe20008000000 */
[----:B------:R-:W-:Y:S01]  /*1bd0*/  ULEA UR11, UR40, UR9, 0xb ;  /* 0x00000009280b7291 */ /* 0x000fe2000f8e583f */
[----:B------:R3:W-:Y:S04]  /*1be0*/  STL [R1+0x2e8], R18 ;  /* 0x0002e81201007387 */ /* 0x0007e80000100800 */
[----:B-----5:R3:W-:Y:S02]  /*1bf0*/  STL [R1+0x2e4], R17 ;  /* 0x0002e41101007387 */ /* 0x0207e40000100800 */
[----:B------:R-:W-:-:S02]  /*1c00*/  UMOV UR6, UR11 ;  /* 0x0000000b00067c82 */ /* 0x000fc40008000000 */
[----:B------:R-:W-:Y:S01]  /*1c10*/  HGMMA.64x256x16.F32 R24, gdesc[UR4], RZ, !UPT, gsb0 ;  /* 0x03e00000041879f0 */ /* 0x000fe2000c0008ff */
[----:B------:R3:W-:Y:S01]  /*1c20*/  STL [R1+0x2e0], R16 ;  /* 0x0002e01001007387 */ /* 0x0007e20000100800 */
[----:B------:R-:W-:Y:S01]  /*1c30*/  UIADD3 UR4, UR10, 0x400, URZ ;  /* 0x000004000a047890 */ /* 0x000fe2000fffe03f */
[----:B------:R-:W-:Y:S02]  /*1c40*/  UMOV UR5, 0x40000040 ;  /* 0x4000004000057882 */ /* 0x000fe40000000000 */
[----:B------:R3:W-:Y:S01]  /*1c50*/  STL [R1+0x2dc], R3 ;  /* 0x0002dc0301007387 */ /* 0x0007e20000100800 */
[----:B------:R-:W-:-:S03]  /*1c60*/  WARPGROUP.DEPBAR.LE gsb0, 0x0 ;  /* 0x00008000000079c5 */ /* 0x000fc60000010000 */
[----:B------:R-:W-:Y:S01]  /*1c70*/  STL.64 [R1], R24 ;  /* 0x0000001801007387 */ /* 0x000fe20000100a00 */
[----:B------:R-:W-:Y:S01]  /*1c80*/  IMAD.MOV.U32 R235, RZ, RZ, R49 ;  /* 0x000000ffffeb7224 */ /* 0x000fe200078e0031 */
[----:B------:R-:W-:Y:S01]  /*1c90*/  MOV R234, R50 ;  /* 0x0000003200ea7202 */ /* 0x000fe20000000f00 */
[----:B------:R-:W-:Y:S01]  /*1ca0*/  IMAD.MOV.U32 R233, RZ, RZ, R51 ;  /* 0x000000ffffe97224 */ /* 0x000fe200078e0033 */
[----:B------:R-:W-:Y:S01]  /*1cb0*/  STL.64 [R1+0x8], R26 ;  /* 0x0000081a01007387 */ /* 0x000fe20000100a00 */
[----:B------:R-:W-:Y:S01]  /*1cc0*/  MOV R232, R52 ;  /* 0x0000003400e87202 */ /* 0x000fe20000000f00 */
[----:B------:R-:W-:Y:S01]  /*1cd0*/  IMAD.MOV.U32 R231, RZ, RZ, R53 ;  /* 0x000000ffffe77224 */ /* 0x000fe200078e0035 */
[----:B------:R-:W-:Y:S01]  /*1ce0*/  MOV R230, R54 ;  /* 0x0000003600e67202 */ /* 0x000fe20000000f00 */
[----:B------:R-:W-:Y:S01]  /*1cf0*/  STL.64 [R1+0x10], R28 ;  /* 0x0000101c01007387 */ /* 0x000fe20000100a00 */
        /* <DEDUP_REMOVED lines=83> */
[----:B-1----:R-:W-:Y:S01]  /*2230*/  IMAD.MOV.U32 R23, RZ, RZ, R129 ;  /* 0x000000ffff177224 */ /* 0x002fe200078e0081 */
[----:B----4-:R-:W-:Y:S01]  /*2240*/  MOV R22, R130 ;  /* 0x0000008200167202 */ /* 0x010fe20000000f00 */
[----:B------:R-:W-:Y:S01]  /*2250*/  IMAD.MOV.U32 R21, RZ, RZ, R131 ;  /* 0x000000ffff157224 */ /* 0x000fe200078e0083 */
[----:B------:R-:W-:Y:S01]  /*2260*/  MOV R20, R132 ;  /* 0x0000008400147202 */ /* 0x000fe20000000f00 */
[----:B--2---:R-:W-:Y:S01]  /*2270*/  IMAD.MOV.U32 R19, RZ, RZ, R133 ;  /* 0x000000ffff137224 */ /* 0x004fe200078e0085 */
[----:B---3--:R-:W-:Y:S01]  /*2280*/  MOV R18, R134 ;  /* 0x0000008600127202 */ /* 0x008fe20000000f00 */
        /* <DEDUP_REMOVED lines=16> */
[----:B------:R1:W-:Y:S01]  /*2390*/  STL [R1+0x60], R48 ;  /* 0x0000603001007387 */ /* 0x0003e20000100800 */
[----:B------:R-:W-:-:S03]  /*23a0*/  IMAD.MOV.U32 R0, RZ, RZ, R151 ;  /* 0x000000ffff007224 */ /* 0x000fc600078e0097 */
[----:B------:R-:W-:Y:S04]  /*23b0*/  STL [R1+0x5b8], R159 ;  /* 0x0005b89f01007387 */ /* 0x000fe80000100800 */
[----:B------:R-:W-:Y:S01]  /*23c0*/  STL.64 [R1+0x5b0], R154 ;  /* 0x0005b09a01007387 */ /* 0x000fe20000100a00 */
[----:B-1----:R-:W-:-:S03]  /*23d0*/  WARPGROUP.ARRIVE ;  /* 0x00000000000079c5 */ /* 0x002fc60000000000 */
[----:B------:R-:W-:Y:S03]  /*23e0*/  STL [R1+0x5a8], R152 ;  /* 0x0005a89801007387 */ /* 0x000fe60000100800 */
[----:B------:R-:W-:Y:S03]  /*23f0*/  HGMMA.64x256x16.F32 R24, gdesc[UR4], RZ, !UPT, gsb0 ;  /* 0x03e00000041879f0 */ /* 0x000fe6000c0008ff */
[----:B------:R-:W-:Y:S02]  /*2400*/  WARPGROUP.DEPBAR.LE gsb0, 0x0 ;  /* 0x00008000000079c5 */ /* 0x000fe40000010000 */
[----:B------:R-:W-:Y:S04]  /*2410*/  STL.64 [R1+0x5a0], R150 ;  /* 0x0005a09601007387 */ /* 0x000fe80000100a00 */
        /* <DEDUP_REMOVED lines=20> */
[----:B------:R1:W-:Y:S04]  /*2560*/  STL.64 [R1+0x4f8], R108 ;  /* 0x0004f86c01007387 */ /* 0x0003e80000100a00 */
[----:B-1----:R-:W2:Y:S04]  /*2570*/  LDL.LU R108, [R1] ;  /* 0x00000000016c7983 */ /* 0x002ea80000300800 */
[----:B------:R-:W2:Y:S04]  /*2580*/  LDL.LU R109, [R1+0x4] ;  /* 0x00000400016d7983 */ /* 0x000ea80000300800 */
        /* <DEDUP_REMOVED lines=22> */
[----:B------:R-:W2:Y:S01]  /*26f0*/  LDL.LU R132, [R1+0x60] ;  /* 0x0000600001847983 */ /* 0x000ea20000300800 */
        /* <DEDUP_REMOVED lines=46> */
[----:B------:R-:W-:-:S02]  /*29e0*/  UIADD3 UR4, UR10, 0x2, URZ ;  /* 0x000000020a047890 */ /* 0x000fc4000fffe03f */
[----:B------:R-:W-:Y:S01]  /*29f0*/  UIADD3 UR6, UR11, 0x2, URZ ;  /* 0x000000020b067890 */ /* 0x000fe2000fffe03f */
[----:B------:R-:W-:Y:S01]  /*2a00*/  UMOV UR5, 0x40000040 ;  /* 0x4000004000057882 */ /* 0x000fe20000000000 */
[----:B------:R-:W-:Y:S01]  /*2a10*/  UMOV UR7, 0x40000040 ;  /* 0x4000004000077882 */ /* 0x000fe20000000000 */
[----:B--2---:R-:W-:-:S06]  /*2a20*/  WARPGROUP.ARRIVE ;  /* 0x00000000000079c5 */ /* 0x004fcc0000000000 */
[----:B------:R-:W-:Y:S03]  /*2a30*/  HGMMA.64x256x16.F32 R108, gdesc[UR4], R108, gsb0 ;  /* 0x03e00000046c79f0 */ /* 0x000fe6000800086c */
[----:B------:R-:W-:Y:S02]  /*2a40*/  WARPGROUP.DEPBAR.LE gsb0, 0x0 ;  /* 0x00008000000079c5 */ /* 0x000fe40000010000 */
[----:B------:R-:W-:Y:S04]  /*2a50*/  STL.64 [R1], R108 ;  /* 0x0000006c01007387 */ /* 0x000fe80000100a00 */
        /* <DEDUP_REMOVED lines=63> */
[----:B-1----:R-:W2:Y:S04]  /*2e50*/  LDL.LU R159, [R1+0x5b8] ;  /* 0x0005b800019f7983 */ /* 0x002ea80000300800 */
[----:B------:R-:W3:Y:S04]  /*2e60*/  LDL.LU.64 R154, [R1+0x5b0] ;  /* 0x0005b000019a7983 */ /* 0x000ee80000300a00 */
[----:B------:R-:W4:Y:S04]  /*2e70*/  LDL.LU R152, [R1+0x5a8] ;  /* 0x0005a80001987983 */ /* 0x000f280000300800 */
[----:B------:R-:W2:Y:S04]  /*2e80*/  LDL.LU.64 R150, [R1+0x5a0] ;  /* 0x0005a00001967983 */ /* 0x000ea80000300a00 */
        /* <DEDUP_REMOVED lines=20> */
[----:B------:R-:W2:Y:S01]  /*2fd0*/  LDL.LU.64 R108, [R1+0x4f8] ;  /* 0x0004f800016c7983 */ /* 0x000ea20000300a00 */
[----:B------:R-:W-:Y:S01]  /*2fe0*/  UIADD3 UR4, UR10, 0x402, URZ ;  /* 0x000004020a047890 */ /* 0x000fe2000fffe03f */
[----:B------:R-:W-:Y:S01]  /*2ff0*/  UMOV UR5, 0x40000040 ;  /* 0x4000004000057882 */ /* 0x000fe20000000000 */
[----:B--2---:R-:W-:-:S07]  /*3000*/  WARPGROUP.ARRIVE ;  /* 0x00000000000079c5 */ /* 0x004fce0000000000 */
[----:B------:R-:W-:Y:S03]  /*3010*/  HGMMA.64x256x16.F32 R24, gdesc[UR4], R24, gsb0 ;  /* 0x03e00000041879f0 */ /* 0x000fe60008000818 */
        /* <DEDUP_REMOVED lines=65> */
[----:B-1----:R-:W2:Y:S04]  /*3430*/  LDL.LU.64 R24, [R1] ;  /* 0x0000000001187983 */ /* 0x002ea80000300a00 */
        /* <DEDUP_REMOVED lines=63> */
[----:B------:R-:W-:-:S02]  /*3830*/  UIADD3 UR4, UR10, 0x4, URZ ;  /* 0x000000040a047890 */ /* 0x000fc4000fffe03f */
[----:B------:R-:W-:Y:S01]  /*3840*/  UIADD3 UR6, UR11, 0x4, URZ ;  /* 0x000000040b067890 */ /* 0x000fe2000fffe03f */
[----:B------:R-:W-:Y:S01]  /*3850*/  UMOV UR5, 0x40000040 ;  /* 0x4000004000057882 */ /* 0x000fe20000000000 */
[----:B------:R-:W-:Y:S01]  /*3860*/  UMOV UR7, 0x40000040 ;  /* 0x4000004000077882 */ /* 0x000fe20000000000 */
[----:B--2---:R-:W-:-:S06]  /*3870*/  WARPGROUP.ARRIVE ;  /* 0x00000000000079c5 */ /* 0x004fcc0000000000 */
[----:B------:R-:W-:Y:S03]  /*3880*/  HGMMA.64x256x16.F32 R24, gdesc[UR4], R24, gsb0 ;  /* 0x03e00000041879f0 */ /* 0x000fe60008000818 */
[----:B------:R-:W-:Y:S02]  /*3890*/  WARPGROUP.DEPBAR.LE gsb0, 0x0 ;  /* 0x00008000000079c5 */ /* 0x000fe40000010000 */
        /* <DEDUP_REMOVED lines=48> */
[----:B------:R1:W-:Y:S01]  /*3ba0*/  STL [R1+0x60], R48 ;  /* 0x0000603001007387 */ /* 0x0003e20000100800 */
[----:B------:R-:W-:Y:S01]  /*3bb0*/  IMAD.MOV.U32 R198, RZ, RZ, R114 ;  /* 0x000000ffffc67224 */ /* 0x000fe200078e0072 */
[----:B------:R-:W-:Y:S01]  /*3bc0*/  MOV R199, R115 ;  /* 0x0000007300c77202 */ /* 0x000fe20000000f00 */
[----:B------:R-:W-:Y:S01]  /*3bd0*/  IMAD.MOV.U32 R196, RZ, RZ, R112 ;  /* 0x000000ffffc47224 */ /* 0x000fe200078e0070 */
[----:B------:R-:W2:Y:S01]  /*3be0*/  LDL.LU.64 R150, [R1+0x4f0] ;  /* 0x0004f00001967983 */ /* 0x000ea20000300a00 */
[----:B------:R-:W-:Y:S01]  /*3bf0*/  MOV R197, R113 ;  /* 0x0000007100c57202 */ /* 0x000fe20000000f00 */
[----:B------:R-:W-:Y:S01]  /*3c00*/  IMAD.MOV.U32 R194, RZ, RZ, R110 ;  /* 0x000000ffffc27224 */ /* 0x000fe200078e006e */
[----:B------:R-:W-:Y:S01]  /*3c10*/  MOV R195, R111 ;  /* 0x0000006f00c37202 */ /* 0x000fe20000000f00 */
[----:B------:R-:W2:Y:S01]  /*3c20*/  LDL.LU.64 R148, [R1+0x4e8] ;  /* 0x0004e80001947983 */ /* 0x000ea20000300a00 */
        /* <DEDUP_REMOVED lines=80> */
[----:B------:R-:W-:-:S03]  /*4130*/  MOV R23, R49 ;  /* 0x0000003100177202 */ /* 0x000fc60000000f00 */
        /* <DEDUP_REMOVED lines=29> */
[----:B-1----:R-:W2:Y:S04]  /*4310*/  LDL.LU.64 R48, [R1+0x358] ;  /* 0x0003580001307983 */ /* 0x002ea80000300a00 */
        /* <DEDUP_REMOVED lines=13> */
[----:B------:R-:W-:-:S02]  /*43f0*/  UMOV UR5, 0x40000040 ;  /* 0x4000004000057882 */ /* 0x000fc40000000000 */
[----:B------:R-:W-:Y:S04]  /*4400*/  STL [R1+0x2d8], R159 ;  /* 0x0002d89f01007387 */ /* 0x000fe80000100800 */
[----:B---3--:R-:W-:Y:S04]  /*4410*/  STL.64 [R1+0x2d0], R154 ;  /* 0x0002d09a01007387 */ /* 0x008fe80000100a00 */
[----:B----4-:R-:W-:Y:S01]  /*4420*/  STL [R1+0x2c8], R152 ;  /* 0x0002c89801007387 */ /* 0x010fe20000100800 */
[----:B--2---:R-:W-:-:S06]  /*4430*/  WARPGROUP.ARRIVE ;  /* 0x00000000000079c5 */ /* 0x004fcc0000000000 */
        /* <DEDUP_REMOVED lines=86> */
[----:B------:R-:W-:Y:S01]  /*49a0*/  UIADD3 UR4, UR10, 0x6, URZ ;  /* 0x000000060a047890 */ /* 0x000fe2000fffe03f */
[----:B------:R-:W-:Y:S01]  /*49b0*/  MOV R233, R4 ;  /* 0x0000000400e97202 */ /* 0x000fe20000000f00 */
[----:B------:R-:W-:Y:S01]  /*49c0*/  UIADD3 UR6, UR11, 0x6, URZ ;  /* 0x000000060b067890 */ /* 0x000fe2000fffe03f */
[----:B------:R-:W-:Y:S01]  /*49d0*/  MOV R235, R0 ;  /* 0x0000000000eb7202 */ /* 0x000fe20000000f00 */
[----:B------:R-:W-:Y:S01]  /*49e0*/  UMOV UR5, 0x40000040 ;  /* 0x4000004000057882 */ /* 0x000fe20000000000 */
[----:B------:R-:W-:Y:S01]  /*49f0*/  UMOV UR7, 0x40000040 ;  /* 0x4000004000077882 */ /* 0x000fe20000000000 */
[----:B------:R1:W5:Y:S04]  /*4a00*/  LDL.LU R23, [R1+0x2f4] ;  /* 0x0002f40001177983 */ /* 0x0003680000300800 */
[----:B------:R1:W5:Y:S04]  /*4a10*/  LDL.LU R22, [R1+0x2f0] ;  /* 0x0002f00001167983 */ /* 0x0003680000300800 */
[----:B------:R1:W5:Y:S04]  /*4a20*/  LDL.LU R19, [R1+0x2ec] ;  /* 0x0002ec0001137983 */ /* 0x0003680000300800 */
[----:B------:R1:W5:Y:S04]  /*4a30*/  LDL.LU R18, [R1+0x2e8] ;  /* 0x0002e80001127983 */ /* 0x0003680000300800 */
[----:B------:R1:W5:Y:S04]  /*4a40*/  LDL.LU R17, [R1+0x2e4] ;  /* 0x0002e40001117983 */ /* 0x0003680000300800 */
[----:B------:R1:W5:Y:S04]  /*4a50*/  LDL.LU R16, [R1+0x2e0] ;  /* 0x0002e00001107983 */ /* 0x0003680000300800 */
[----:B------:R1:W5:Y:S01]  /*4a60*/  LDL.LU R3, [R1+0x2dc] ;  /* 0x0002dc0001037983 */ /* 0x0003620000300800 */
        /* <DEDUP_REMOVED lines=67> */
[----:B--2---:R1:W5:Y:S04]  /*4ea0*/  LDL.LU R159, [R1+0x2d8] ;  /* 0x0002d800019f7983 */ /* 0x0043680000300800 */
[----:B------:R1:W5:Y:S04]  /*4eb0*/  LDL.LU.64 R154, [R1+0x2d0] ;  /* 0x0002d000019a7983 */ /* 0x0003680000300a00 */
[----:B------:R1:W5:Y:S04]  /*4ec0*/  LDL.LU R152, [R1+0x2c8] ;  /* 0x0002c80001987983 */ /* 0x0003680000300800 */
        /* <DEDUP_REMOVED lines=27> */
[----:B-1----:R-:W-:Y:S05]  /*5080*/  @!P1 BRA `(.L_x_27) ;  /* 0x0000004000f09947 */ /* 0x002fea0003800000 */
[----:B------:R-:W-:Y:S02]  /*5090*/  UIADD3 UR10, UR40, 0x1, URZ ;  /* 0x00000001280a7890 */ /* 0x000fe4000fffe03f */
[----:B------:R-:W-:Y:S02]  /*50a0*/  MOV R0, UR40 ;  /* 0x0000002800007c02 */ /* 0x000fe40008000f00 */
[----:B------:R-:W-:-:S04]  /*50b0*/  UISETP.NE.AND UP0, UPT, UR10, 0x3, UPT ;  /* 0x000000030a00788c */ /* 0x000fc8000bf05270 */
[----:B------:R-:W-:Y:S02]  /*50c0*/  USEL UR4, URZ, 0x1, UP0 ;  /* 0x000000013f047887 */ /* 0x000fe40008000000 */
[----:B------:R-:W-:Y:S02]  /*50d0*/  USEL UR10, UR10, URZ, UP0 ;  /* 0x0000003f0a0a7287 */ /* 0x000fe40008000000 */
[----:B------:R-:W-:-:S06]  /*50e0*/  ULOP3.LUT UR4, UR45, UR4, URZ, 0x3c, !UPT ;  /* 0x000000042d047292 */ /* 0x000fcc000f8e3c3f */
[----:B------:R-:W-:-:S07]  /*50f0*/  IMAD.U32 R2, RZ, RZ, UR4 ;  /* 0x00000004ff027e24 */ /* 0x000fce000f8e00ff */
.L_x_34:
[----:B------:R-:W-:Y:S05]  /*5100*/  @!P0 BRA `(.L_x_28) ;  /* 0x0000000000048947 */ /* 0x000fea0003800000 */
[----:B------:R-:W-:Y:S01]  /*5110*/  BPT.TRAP 0x1 ;  /* 0x000000040000795c */ /* 0x000fe20000300000 */
.L_x_28:
[----:B------:R-:W-:Y:S01]  /*5120*/  ULEA UR4, UR10, UR50, 0x3 ;  /* 0x000000320a047291 */ /* 0x000fe2000f8e183f */
[----:B------:R-:W-:-:S08]  /*5130*/  SHF.L.U32 R4, R2, 0x1f, RZ ;  /* 0x0000001f02047819 */ /* 0x000fd000000006ff */
[----:B------:R1:W2:Y:S01]  /*5140*/  SYNCS.PHASECHK.TRANS64.TRYWAIT P1, [UR4], R4 ;  /* 0x00000004ff0075a7 */ /* 0x0002a20008020144 */
[----:B------:R-:W-:Y:S05]  /*5150*/  @!P0 BRA `(.L_x_29) ;  /* 0x0000000000048947 */ /* 0x000fea0003800000 */
[----:B------:R-:W-:Y:S01]  /*5160*/  BPT.TRAP 0x1 ;  /* 0x000000040000795c */ /* 0x000fe20000300000 */
.L_x_29:
[----:B--2---:R-:W-:Y:S05]  /*5170*/  @P1 BRA `(.L_x_30) ;  /* 0x0000000000081947 */ /* 0x004fea0003800000 */
[----:B------:R-:W2:Y:S02]  /*5180*/  SYNCS.PHASECHK.TRANS64.TRYWAIT P1, [UR4], R4 ;  /* 0x00000004ff0075a7 */ /* 0x000ea40008020144 */
[----:B--2---:R-:W-:Y:S05]  /*5190*/  @!P1 BRA `(.L_x_31) ;  /* 0x0000010800a89947 */ /* 0x004fea0003800000 */
.L_x_30:
        /* <DEDUP_REMOVED lines=64> */
[----:B---3--:R-:W3:Y:S04]  /*55a0*/  LDL.LU.64 R24, [R1] ;  /* 0x0000000001187983 */ /* 0x008ee80000300a00 */
[----:B------:R-:W3:Y:S04]  /*55b0*/  LDL.LU.64 R26, [R1+0x8] ;  /* 0x00000800011a7983 */ /* 0x000ee80000300a00 */
        /* <DEDUP_REMOVED lines=61> */
[----:B------:R-:W3:Y:S01]  /*5990*/  LDL.LU.64 R150, [R1+0x1f8] ;  /* 0x0001f80001967983 */ /* 0x000ee20000300a00 */
[----:B------:R-:W-:-:S02]  /*59a0*/  ULEA UR11, UR10, UR8, 0xb ;  /* 0x000000080a0b7291 */ /* 0x000fc4000f8e583f */
[----:B------:R-:W-:Y:S01]  /*59b0*/  ULEA UR12, UR10, UR9, 0xb ;  /* 0x000000090a0c7291 */ /* 0x000fe2000f8e583f */
[----:B-----5:R-:W-:Y:S01]  /*59c0*/  STL [R1+0x2fc], R23 ;  /* 0x0002fc1701007387 */ /* 0x020fe20000100800 */
[----:B------:R-:W-:Y:S01]  /*59d0*/  UMOV UR5, 0x40000040 ;  /* 0x4000004000057882 */ /* 0x000fe20000000000 */
[----:B------:R-:W-:Y:S02]  /*59e0*/  UMOV UR7, 0x40000040 ;  /* 0x4000004000077882 */ /* 0x000fe40000000000 */
[----:B------:R-:W-:Y:S01]  /*59f0*/  UMOV UR4, UR11 ;  /* 0x0000000b00047c82 */ /* 0x000fe20008000000 */
[----:B------:R-:W-:Y:S01]  /*5a00*/  STL [R1+0x2f8], R22 ;  /* 0x0002f81601007387 */ /* 0x000fe20000100800 */
[----:B------:R-:W-:-:S03]  /*5a10*/  UMOV UR6, UR12 ;  /* 0x0000000c00067c82 */ /* 0x000fc60008000000 */
[----:B------:R-:W-:Y:S04]  /*5a20*/  STL [R1+0x2f4], R19 ;  /* 0x0002f41301007387 */ /* 0x000fe80000100800 */
[----:B------:R-:W-:Y:S04]  /*5a30*/  STL [R1+0x2f0], R18 ;  /* 0x0002f01201007387 */ /* 0x000fe80000100800 */
[----:B------:R-:W-:Y:S04]  /*5a40*/  STL [R1+0x2ec], R17 ;  /* 0x0002ec1101007387 */ /* 0x000fe80000100800 */
[----:B------:R-:W-:Y:S04]  /*5a50*/  STL [R1+0x2e8], R16 ;  /* 0x0002e81001007387 */ /* 0x000fe80000100800 */
[----:B------:R-:W-:Y:S04]  /*5a60*/  STL [R1+0x2e4], R3 ;  /* 0x0002e40301007387 */ /* 0x000fe80000100800 */
[----:B------:R4:W-:Y:S04]  /*5a70*/  STL [R1+0x2e0], R2 ;  /* 0x0002e00201007387 */ /* 0x0009e80000100800 */
[----:B------:R1:W-:Y:S01]  /*5a80*/  STL [R1+0x2dc], R0 ;  /* 0x0002dc0001007387 */ /* 0x0003e20000100800 */
[----:B---3--:R-:W-:-:S06]  /*5a90*/  WARPGROUP.ARRIVE ;  /* 0x00000000000079c5 */ /* 0x008fcc0000000000 */
[----:B------:R-:W-:Y:S03]  /*5aa0*/  HGMMA.64x256x16.F32 R24, gdesc[UR4], R24, gsb0 ;  /* 0x03e00000041879f0 */ /* 0x000fe60008000818 */
[----:B------:R-:W-:Y:S02]  /*5ab0*/  WARPGROUP.DEPBAR.LE gsb0, 0x0 ;  /* 0x00008000000079c5 */ /* 0x000fe40000010000 */
[----:B------:R-:W-:Y:S01]  /*5ac0*/  STL.64 [R1], R24 ;  /* 0x0000001801007387 */ /* 0x000fe20000100a00 */
[----:B----4-:R-:W-:Y:S01]  /*5ad0*/  IMAD.MOV.U32 R2, RZ, RZ, R150 ;  /* 0x000000ffff027224 */ /* 0x010fe200078e0096 */
[----:B-1----:R-:W-:Y:S01]  /*5ae0*/  MOV R0, R151 ;  /* 0x0000009700007202 */ /* 0x002fe20000000f00 */
[----:B--2---:R-:W-:Y:S01]  /*5af0*/  IMAD.MOV.U32 R5, RZ, RZ, R147 ;  /* 0x000000ffff057224 */ /* 0x004fe200078e0093 */
[----:B------:R-:W-:Y:S01]  /*5b00*/  STL.64 [R1+0x8], R26 ;  /* 0x0000081a01007387 */ /* 0x000fe20000100a00 */
[----:B------:R-:W-:Y:S01]  /*5b10*/  MOV R4, R148 ;  /* 0x0000009400047202 */ /* 0x000fe20000000f00 */
[----:B------:R-:W-:Y:S01]  /*5b20*/  IMAD.MOV.U32 R8, RZ, RZ, R144 ;  /* 0x000000ffff087224 */ /* 0x000fe200078e0090 */
[----:B------:R-:W-:Y:S01]  /*5b30*/  MOV R3, R149 ;  /* 0x0000009500037202 */ /* 0x000fe20000000f00 */
        /* <DEDUP_REMOVED lines=40> */
[----:B------:R1:W-:Y:S01]  /*5dc0*/  STL [R1+0x60], R48 ;  /* 0x0000603001007387 */ /* 0x0003e20000100800 */
[----:B------:R-:W-:Y:S01]  /*5dd0*/  MOV R200, R116 ;  /* 0x0000007400c87202 */ /* 0x000fe20000000f00 */
[----:B------:R-:W-:Y:S01]  /*5de0*/  IMAD.MOV.U32 R195, RZ, RZ, R111 ;  /* 0x000000ffffc37224 */ /* 0x000fe200078e006f */
[----:B------:R-:W-:Y:S01]  /*5df0*/  MOV R199, R115 ;  /* 0x0000007300c77202 */ /* 0x000fe20000000f00 */
[----:B------:R-:W2:Y:S01]  /*5e00*/  LDL.LU.64 R150, [R1+0x7c0] ;  /* 0x0007c00001967983 */ /* 0x000ea20000300a00 */
        /* <DEDUP_REMOVED lines=80> */
[----:B------:R-:W-:-:S02]  /*6310*/  MOV R232, R52 ;  /* 0x0000003400e87202 */ /* 0x000fc40000000f00 */
[----:B------:R-:W-:Y:S01]  /*6320*/  MOV R231, R53 ;  /* 0x0000003500e77202 */ /* 0x000fe20000000f00 */
[----:B------:R-:W2:Y:S01]  /*6330*/  LDL.LU.64 R108, [R1+0x718] ;  /* 0x00071800016c7983 */ /* 0x000ea20000300a00 */
[----:B------:R-:W-:Y:S02]  /*6340*/  MOV R234, R50 ;  /* 0x0000003200ea7202 */ /* 0x000fe40000000f00 */
[----:B------:R-:W-:Y:S01]  /*6350*/  MOV R235, R49 ;  /* 0x0000003100eb7202 */ /* 0x000fe20000000f00 */
        /* <DEDUP_REMOVED lines=45> */
[----:B------:R-:W-:Y:S04]  /*6630*/  STL.64 [R1+0x5b8], R154 ;  /* 0x0005b89a01007387 */ /* 0x000fe80000100a00 */
[----:B------:R-:W-:Y:S01]  /*6640*/  STL [R1+0x5b0], R152 ;  /* 0x0005b09801007387 */ /* 0x000fe20000100800 */
        /* <DEDUP_REMOVED lines=80> */
[----:B------:R-:W-:-:S02]  /*6b50*/  MOV R213, R23 ;  /* 0x0000001700d57202 */ /* 0x000fc40000000f00 */
[----:B------:R-:W-:Y:S02]  /*6b60*/  MOV R214, R22 ;  /* 0x0000001600d67202 */ /* 0x000fe40000000f00 */
[----:B------:R-:W-:Y:S02]  /*6b70*/  MOV R216, R20 ;  /* 0x0000001400d87202 */ /* 0x000fe40000000f00 */
[----:B------:R-:W-:Y:S02]  /*6b80*/  MOV R217, R19 ;  /* 0x0000001300d97202 */ /* 0x000fe40000000f00 */
[----:B------:R-:W-:Y:S02]  /*6b90*/  MOV R219, R17 ;  /* 0x0000001100db7202 */ /* 0x000fe40000000f00 */
[----:B------:R-:W-:Y:S02]  /*6ba0*/  MOV R220, R16 ;  /* 0x0000001000dc7202 */ /* 0x000fe40000000f00 */
        /* <DEDUP_REMOVED lines=9> */
[----:B------:R-:W-:Y:S01]  /*6c40*/  MOV R235, R0 ;  /* 0x0000000000eb7202 */ /* 0x000fe20000000f00 */
[----:B------:R-:W-:Y:S02]  /*6c50*/  UIADD3 UR4, UR11, 0x2, URZ ;  /* 0x000000020b047890 */ /* 0x000fe4000fffe03f */
        /* <DEDUP_REMOVED lines=243> */
[----:B------:R-:W-:Y:S01]  /*7b90*/  STL.64 [R1+0x40], R40 ;  /* 0x0000402801007387 */ /* 0x000fe20000100a00 */
[----:B------:R-:W-:-:S03]  /*7ba0*/  MOV R5, R150 ;  /* 0x0000009600057202 */ /* 0x000fc60000000f00 */
[----:B------:R-:W-:Y:S01]  /*7bb0*/  STL.64 [R1+0x48], R42 ;  /* 0x0000482a01007387 */ /* 0x000fe20000100a00 */
[----:B------:R-:W-:-:S03]  /*7bc0*/  IMAD.MOV.U32 R4, RZ, RZ, R151 ;  /* 0x000000ffff047224 */ /* 0x000fc600078e0097 */
[----:B------:R-:W-:Y:S01]  /*7bd0*/  STL.64 [R1+0x50], R44 ;  /* 0x0000502c01007387 */ /* 0x000fe20000100a00 */
[----:B------:R-:W-:Y:S01]  /*7be0*/  IMAD.MOV.U32 R7, RZ, RZ, R148 ;  /* 0x000000ffff077224 */ /* 0x000fe200078e0094 */
[----:B------:R-:W-:Y:S02]  /*7bf0*/  MOV R6, R149 ;  /* 0x0000009500067202 */ /* 0x000fe40000000f00 */
[----:B------:R-:W-:Y:S01]  /*7c00*/  STL.64 [R1+0x58], R46 ;  /* 0x0000582e01007387 */ /* 0x000fe20000100a00 */
[----:B------:R-:W-:-:S03]  /*7c10*/  MOV R9, R146 ;  /* 0x0000009200097202 */ /* 0x000fc60000000f00 */
[----:B------:R1:W-:Y:S01]  /*7c20*/  STL [R1+0x60], R48 ;  /* 0x0000603001007387 */ /* 0x0003e20000100800 */
[----:B------:R-:W-:Y:S01]  /*7c30*/  MOV R8, R147 ;  /* 0x0000009300087202 */ /* 0x000fe20000000f00 */
[----:B------:R-:W-:Y:S02]  /*7c40*/  IMAD.MOV.U32 R10, RZ, RZ, R145 ;  /* 0x000000ffff0a7224 */ /* 0x000fe400078e0091 */
[----:B------:R-:W2:Y:S01]  /*7c50*/  LDL.LU.64 R150, [R1+0x4f8] ;  /* 0x0004f80001967983 */ /* 0x000ea20000300a00 */
[----:B------:R-:W-:Y:S01]  /*7c60*/  MOV R11, R144 ;  /* 0x00000090000b7202 */ /* 0x000fe20000000f00 */
[----:B------:R-:W-:Y:S02]  /*7c70*/  IMAD.MOV.U32 R13, RZ, RZ, R142 ;  /* 0x000000ffff0d7224 */ /* 0x000fe400078e008e */
[----:B------:R-:W2:Y:S01]  /*7c80*/  LDL.LU.64 R148, [R1+0x4f0] ;  /* 0x0004f00001947983 */ /* 0x000ea20000300a00 */
[----:B------:R-:W-:-:S03]  /*7c90*/  MOV R12, R143 ;  /* 0x0000008f000c7202 */ /* 0x000fc60000000f00 */
[----:B------:R-:W2:Y:S01]  /*7ca0*/  LDL.LU.64 R146, [R1+0x4e8] ;  /* 0x0004e80001927983 */ /* 0x000ea20000300a00 */
[----:B------:R-:W-:Y:S01]  /*7cb0*/  MOV R15, R140 ;  /* 0x0000008c000f7202 */ /* 0x000fe20000000f00 */
[----:B------:R-:W-:Y:S01]  /*7cc0*/  IMAD.MOV.U32 R20, RZ, RZ, R139 ;  /* 0x000000ffff147224 */ /* 0x000fe200078e008b */
[----:B------:R-:W-:Y:S01]  /*7cd0*/  MOV R14, R141 ;  /* 0x0000008d000e7202 */ /* 0x000fe20000000f00 */
        /* <DEDUP_REMOVED lines=236> */
[----:B------:R-:W-:Y:S01]  /*8ba0*/  MOV R140, R2 ;  /* 0x00000002008c7202 */ /* 0x000fe20000000f00 */
[----:B------:R-:W-:Y:S01]  /*8bb0*/  UMOV UR7, 0x40000040 ;  /* 0x4000004000077882 */ /* 0x000fe20000000000 */
[----:B------:R-:W-:Y:S01]  /*8bc0*/  MOV R223, R20 ;  /* 0x0000001400df7202 */ /* 0x000fe20000000f00 */
[----:B------:R1:W5:Y:S01]  /*8bd0*/  LDL.LU R23, [R1+0x2fc] ;  /* 0x0002fc0001177983 */ /* 0x0003620000300800 */
[----:B------:R-:W-:-:S02]  /*8be0*/  MOV R224, R15 ;  /* 0x0000000f00e07202 */ /* 0x000fc40000000f00 */
[----:B------:R-:W-:Y:S01]  /*8bf0*/  MOV R226, R13 ;  /* 0x0000000d00e27202 */ /* 0x000fe20000000f00 */
[----:B------:R1:W5:Y:S01]  /*8c00*/  LDL.LU R22, [R1+0x2f8] ;  /* 0x0002f80001167983 */ /* 0x0003620000300800 */
[----:B------:R-:W-:Y:S02]  /*8c10*/  MOV R227, R12 ;  /* 0x0000000c00e37202 */ /* 0x000fe40000000f00 */
[----:B------:R-:W-:Y:S01]  /*8c20*/  MOV R229, R10 ;  /* 0x0000000a00e57202 */ /* 0x000fe20000000f00 */
[----:B------:R1:W5:Y:S01]  /*8c30*/  LDL.LU R19, [R1+0x2f4] ;  /* 0x0002f40001137983 */ /* 0x0003620000300800 */
[----:B------:R-:W-:Y:S02]  /*8c40*/  MOV R230, R9 ;  /* 0x0000000900e67202 */ /* 0x000fe40000000f00 */
[----:B------:R-:W-:Y:S01]  /*8c50*/  MOV R232, R7 ;  /* 0x0000000700e87202 */ /* 0x000fe20000000f00 */
[----:B------:R1:W5:Y:S01]  /*8c60*/  LDL.LU R18, [R1+0x2f0] ;  /* 0x0002f00001127983 */ /* 0x0003620000300800 */
[----:B------:R-:W-:-:S02]  /*8c70*/  MOV R233, R6 ;  /* 0x0000000600e97202 */ /* 0x000fc40000000f00 */
[----:B------:R-:W-:Y:S01]  /*8c80*/  MOV R235, R4 ;  /* 0x0000000400eb7202 */ /* 0x000fe20000000f00 */
        /* <DEDUP_REMOVED lines=103> */
[----:B------:R-:W-:Y:S01]  /*9300*/  BPT.TRAP 0x1 ;  /* 0x000000040000795c */ /* 0x000fe20000300000 */
.L_x_32:
[----:B------:R-:W2:Y:S01]  /*9310*/  LDL R5, [R1+0x208] ;  /* 0x0002080001057983 */ /* 0x000ea20000100800 */
[----:B-----5:R-:W-:-:S13]  /*9320*/  ISETP.NE.AND P1, PT, R22, RZ, PT ;  /* 0x000000ff1600720c */ /* 0x020fda0003f25270 */
[----:B------:R-:W-:-:S04]  /*9330*/  @P1 LEA R4, R0, UR50, 0x3 ;  /* 0x0000003200041c11 */ /* 0x000fc8000f8e18ff */
[----:B------:R-:W-:-:S04]  /*9340*/  @P1 IADD3 R4, R4, 0x18, RZ ;  /* 0x0000001804041810 */ /* 0x000fc80007ffe0ff */
[----:B------:R-:W-:-:S04]  /*9350*/  @P1 PRMT R4, R23, 0x654, R4 ;  /* 0x0000065417041816 */ /* 0x000fc80000000004 */
[----:B------:R1:W-:Y:S01]  /*9360*/  @P1 SYNCS.ARRIVE.TRANS64.RED.A1T0 RZ, [R4+URZ], RZ ;  /* 0x000000ff04ff19a7 */ /* 0x0003e2000810043f */
[----:B--2---:R-:W-:-:S13]  /*9370*/  ISETP.GT.U32.AND P1, PT, R5, 0x1, PT ;  /* 0x000000010500780c */ /* 0x004fda0003f24070 */
[----:B-1----:R-:W-:Y:S05]  /*9380*/  @P1 BRA `(.L_x_33) ;  /* 0x0000000000041947 */ /* 0x002fea0003800000 */
[----:B------:R-:W-:Y:S01]  /*9390*/  BPT.TRAP 0x1 ;  /* 0x000000040000795c */ /* 0x000fe20000300000 */
.L_x_33:
[----:B------:R-:W-:Y:S01]  /*93a0*/  UIADD3 UR10, UR10, 0x1, URZ ;  /* 0x000000010a0a7890 */ /* 0x000fe2000fffe03f */
[C---:B------:R-:W-:Y:S01]  /*93b0*/  ISETP.GT.AND P2, PT, R3.reuse, 0x1, PT ;  /* 0x000000010300780c */ /* 0x040fe20003f44270 */
[----:B------:R-:W-:Y:S01]  /*93c0*/  VIADD R0, R0, 0x1 ;  /* 0x0000000100007836 */ /* 0x000fe20000000000 */
[----:B------:R-:W-:Y:S01]  /*93d0*/  IADD3 R3, R3, -0x1, RZ ;  /* 0xffffffff03037810 */ /* 0x000fe20007ffe0ff */
[----:B------:R-:W-:-:S03]  /*93e0*/  UISETP.NE.AND UP0, UPT, UR10, 0x3, UPT ;  /* 0x000000030a00788c */ /* 0x000fc6000bf05270 */
[C---:B------:R-:W-:Y:S01]  /*93f0*/  ISETP.NE.AND P1, PT, R0.reuse, 0x3, PT ;  /* 0x000000030000780c */ /* 0x040fe20003f25270 */
[----:B------:R-:W-:Y:S02]  /*9400*/  USEL UR4, URZ, 0x1, UP0 ;  /* 0x000000013f047887 */ /* 0x000fe40008000000 */
[----:B------:R-:W-:Y:S01]  /*9410*/  USEL UR10, UR10, URZ, UP0 ;  /* 0x0000003f0a0a7287 */ /* 0x000fe20008000000 */
[----:B------:R-:W-:-:S03]  /*9420*/  SEL R0, R0, RZ, P1 ;  /* 0x000000ff00007207 */ /* 0x000fc60000800000 */
[----:B------:R-:W-:Y:S01]  /*9430*/  LOP3.LUT R2, R2, UR4, RZ, 0x3c, !PT ;  /* 0x0000000402027c12 */ /* 0x000fe2000f8e3cff */
[----:B------:R-:W-:Y:S07]  /*9440*/  @P2 BRA `(.L_x_34) ;  /* 0xffffffbc002c2947 */ /* 0x000fee000383ffff */
.L_x_27:
[----:B------:R-:W1:Y:S02]  /*9450*/  LDC R0, c[0x0][0x28c] ;  /* 0x0000a300ff007b82 */ /* 0x000e640000000800 */
[----:B-1----:R-:W-:-:S13]  /*9460*/  ISETP.GE.AND P1, PT, R0, 0x1, PT ;  /* 0x000000010000780c */ /* 0x002fda0003f26270 */
[----:B------:R-:W-:Y:S05]  /*9470*/  @!P1 BRA `(.L_x_35) ;  /* 0x0000000000549947 */ /* 0x000fea0003800000 */
[----:B------:R-:W-:Y:S05]  /*9480*/  @!P0 BRA `(.L_x_36) ;  /* 0x0000000000048947 */ /* 0x000fea0003800000 */
[----:B------:R-:W-:Y:S01]  /*9490*/  BPT.TRAP 0x1 ;  /* 0x000000040000795c */ /* 0x000fe20000300000 */
.L_x_36:
[----:B------:R-:W2:Y:S01]  /*94a0*/  LDL R0, [R1+0x208] ;  /* 0x0002080001007983 */ /* 0x000ea20000100800 */
[----:B-----5:R-:W-:Y:S01]  /*94b0*/  ISETP.NE.AND P0, PT, R22, RZ, PT ;  /* 0x000000ff1600720c */ /* 0x020fe20003f05270 */
[----:B------:R-:W-:Y:S01]  /*94c0*/  BSSY B0, `(.L_x_37) ;  /* 0x000000e000007945 */ /* 0x000fe20003800000 */
[----:B--2---:R-:W-:-:S11]  /*94d0*/  ISETP.GT.U32.AND P1, PT, R0, 0x1, PT ;  /* 0x000000010000780c */ /* 0x004fd60003f24070 */
[----:B------:R-:W-:Y:S05]  /*94e0*/  @!P0 BRA `(.L_x_38) ;  /* 0x00000000002c8947 */ /* 0x000fea0003800000 */
[----:B------:R-:W-:-:S04]  /*94f0*/  UISETP.LT.AND UP0, UPT, UR48, 0x1, UPT ;  /* 0x000000013000788c */ /* 0x000fc8000bf01270 */
[----:B------:R-:W-:-:S04]  /*9500*/  USEL UR6, UR48, 0x1, UP0 ;  /* 0x0000000130067887 */ /* 0x000fc80008000000 */
[----:B------:R-:W-:-:S04]  /*9510*/  UIADD3 UR6, UR40, UR48, -UR6 ;  /* 0x0000003028067290 */ /* 0x000fc8000fffe806 */
[----:B------:R-:W-:-:S04]  /*9520*/  UIMAD.WIDE.U32 UR4, UR6, -0x55555555, URZ ;  /* 0xaaaaaaab060478a5 */ /* 0x000fc8000f8e003f */
[----:B------:R-:W-:-:S04]  /*9530*/  USHF.R.U32.HI UR4, URZ, 0x1, UR5 ;  /* 0x000000013f047899 */ /* 0x000fc80008011605 */
[----:B------:R-:W-:-:S04]  /*9540*/  UIMAD UR6, UR4, -0x3, UR6 ;  /* 0xfffffffd040678a4 */ /* 0x000fc8000f8e0206 */
[----:B------:R-:W-:-:S04]  /*9550*/  ULEA UR6, UR6, UR50, 0x3 ;  /* 0x0000003206067291 */ /* 0x000fc8000f8e183f */
[----:B------:R-:W-:-:S06]  /*9560*/  UIADD3 UR6, UR6, 0x18, URZ ;  /* 0x0000001806067890 */ /* 0x000fcc000fffe03f */
[----:B------:R-:W-:-:S04]  /*9570*/  MOV R0, UR6 ;  /* 0x0000000600007c02 */ /* 0x000fc80008000f00 */
[----:B------:R-:W-:-:S04]  /*9580*/  PRMT R0, R23, 0x654, R0 ;  /* 0x0000065417007816 */ /* 0x000fc80000000000 */
[----:B------:R1:W-:Y:S03]  /*9590*/  SYNCS.ARRIVE.TRANS64.RED.A1T0 RZ, [R0+URZ], RZ ;  /* 0x000000ff00ff79a7 */ /* 0x0003e6000810043f */
.L_x_38:
[----:B------:R-:W-:Y:S05]  /*95a0*/  BSYNC B0 ;  /* 0x0000000000007941 */ /* 0x000fea0003800000 */
.L_x_37:
[----:B------:R-:W-:Y:S05]  /*95b0*/  @P1 BRA `(.L_x_35) ;  /* 0x0000000000041947 */ /* 0x000fea0003800000 */
[----:B------:R-:W-:Y:S01]  /*95c0*/  BPT.TRAP 0x1 ;  /* 0x000000040000795c */ /* 0x000fe20000300000 */
.L_x_35:
[----:B------:R-:W-:Y:S01]  /*95d0*/  UIADD3 UR6, UR50, 0x200, URZ ;  /* 0x0000020032067890 */ /* 0x000fe2000fffe03f */
[----:B-----5:R-:W-:Y:S01]  /*95e0*/  R2UR UR42, R154 ;  /* 0x000000009a2a72ca */ /* 0x020fe200000e0000 */
[----:B------:R-:W-:Y:S01]  /*95f0*/  UIADD3 UR51, UR48, UR40, URZ ;  /* 0x0000002830337290 */ /* 0x000fe2000fffe03f */
[----:B------:R-:W-:Y:S01]  /*9600*/  R2UR UR41, R152 ;  /* 0x00000000982972ca */ /* 0x000fe200000e0000 */
[----:B------:R-:W-:Y:S02]  /*9610*/  UISETP.GE.U32.AND UP1, UPT, UR48, 0x3, UPT ;  /* 0x000000033000788c */ /* 0x000fe4000bf26070 */
[----:B------:R-:W-:Y:S02]  /*9620*/  ULOP3.LUT UP2, URZ, UR6, 0x1bf, URZ, 0xc0, !UPT ;  /* 0x000001bf063f7892 */ /* 0x000fe4000f84c03f */
[----:B------:R-:W-:-:S04]  /*9630*/  UISETP.GT.U32.AND UP0, UPT, UR51, 0x2, UPT ;  /* 0x000000023300788c */ /* 0x000fc8000bf04070 */
[----:B------:R-:W-:Y:S01]  /*9640*/  UISETP.LT.U32.AND UP0, UPT, UR48, 0x3, UP0 ;  /* 0x000000033000788c */ /* 0x000fe20008701070 */
[----:B------:R-:W-:Y:S01]  /*9650*/  PLOP3.LUT P0, PT, PT, PT, UP2, 0x80, 0x0 ;  /* 0x000000000000781c */ /* 0x000fe20003f0f028 */
[----:B------:R-:W-:Y:S02]  /*9660*/  USHF.L.U32 UR42, UR42, 0x8, URZ ;  /* 0x000000082a2a7899 */ /* 0x000fe4000800063f */
[----:B------:R-:W-:Y:S02]  /*9670*/  @UP1 UIMAD.WIDE.U32 UR4, UR51, -0x55555555, URZ ;  /* 0xaaaaaaab330418a5 */ /* 0x000fe4000f8e003f */
[----:B------:R-:W-:Y:S02]  /*9680*/  USEL UR6, URZ, 0x1, !UP0 ;  /* 0x000000013f067887 */ /* 0x000fe4000c000000 */
[----:B------:R-:W-:Y:S02]  /*9690*/  @UP1 USHF.R.U32.HI UR4, URZ, 0x1, UR5 ;  /* 0x000000013f041899 */ /* 0x000fe40008011605 */
[----:B------:R-:W-:-:S02]  /*96a0*/  ULOP3.LUT UR45, UR45, UR6, URZ, 0x3c, !UPT ;  /* 0x000000062d2d7292 */ /* 0x000fc4000f8e3c3f */
[----:B------:R-:W-:Y:S02]  /*96b0*/  USHF.L.U32 UR41, UR41, 0x8, URZ ;  /* 0x0000000829297899 */ /* 0x000fe4000800063f */
[----:B------:R-:W-:Y:S01]  /*96c0*/  @UP1 ULOP3.LUT UR45, UR45, 0x1, UR4, 0x78, !UPT ;  /* 0x000000012d2d1892 */ /* 0x000fe2000f8e7804 */
[----:B------:R-:W-:Y:S11]  /*96d0*/  @!P0 BRA `(.L_x_39) ;  /* 0x00000000007c8947 */ /* 0x000ff60003800000 */
[----:B------:R-:W-:Y:S01]  /*96e0*/  MOV R152, 0x0 ;  /* 0x0000000000987802 */ /* 0x000fe20000000f00 */
[----:B------:R-:W-:Y:S01]  /*96f0*/  ULDC.64 UR4, c[0x4][0x80] ;  /* 0x0100200000047ab9 */ /* 0x000fe20000000a00 */
[----:B------:R-:W-:Y:S01]  /*9700*/  ULDC.64 UR6, c[0x4][0x88] ;  /* 0x0100220000067ab9 */ /* 0x000fe20000000a00 */
[----:B------:R-:W-:Y:S01]  /*9710*/  ULDC.64 UR8, c[0x4][0x10] ;  /* 0x0100040000087ab9 */ /* 0x000fe20000000a00 */
[----:B------:R2:W3:Y:S01]  /*9720*/  LDC.64 R2, c[0x4][R152] ;  /* 0x0100000098027b82 */ /* 0x0004e20000000a00 */
[----:B------:R-:W-:Y:S01]  /*9730*/  IMAD.U32 R4, RZ, RZ, UR4 ;  /* 0x00000004ff047e24 */ /* 0x000fe2000f8e00ff */
[----:B------:R-:W-:Y:S01]  /*9740*/  MOV R5, UR5 ;  /* 0x0000000500057c02 */ /* 0x000fe20008000f00 */
[----:B------:R-:W-:Y:S01]  /*9750*/  IMAD.U32 R7, RZ, RZ, UR7 ;  /* 0x00000007ff077e24 */ /* 0x000fe2000f8e00ff */
[----:B------:R-:W-:Y:S01]  /*9760*/  MOV R6, UR6 ;  /* 0x0000000600067c02 */ /* 0x000fe20008000f00 */
[----:B------:R-:W-:Y:S01]  /*9770*/  IMAD.MOV.U32 R8, RZ, RZ, 0x70 ;  /* 0x00000070ff087424 */ /* 0x000fe200078e00ff */
[----:B------:R-:W-:-:S02]  /*9780*/  MOV R10, UR8 ;  /* 0x00000008000a7c02 */ /* 0x000fc40008000f00 */
[----:B------:R-:W-:Y:S02]  /*9790*/  MOV R11, UR9 ;  /* 0x00000009000b7c02 */ /* 0x000fe40008000f00 */
[----:B------:R-:W-:Y:S02]  /*97a0*/  MOV R12, 0x1 ;  /* 0x00000001000c7802 */ /* 0x000fe40000000f00 */
[----:B--2---:R-:W-:-:S07]  /*97b0*/  MOV R13, RZ ;  /* 0x000000ff000d7202 */ /* 0x004fce0000000f00 */
[----:B------:R-:W-:-:S07]  /*97c0*/  LEPC R20, `(.L_x_40) ;  /* 0x000000001014794e */ /* 0x000fce0000000000 */
[----:B-1-3--:R-:W-:Y:S05]  /*97d0*/  CALL.ABS.NOINC R2 ;  /* 0x0000000002007343 */ /* 0x00afea0003c00000 */
.L_x_40:
[----:B------:R1:W2:Y:S01]  /*97e0*/  LDC.64 R2, c[0x4][R152] ;  /* 0x0100000098027b82 */ /* 0x0002a20000000a00 */
[----:B------:R-:W-:Y:S01]  /*97f0*/  ULDC.64 UR4, c[0x4][0x80] ;  /* 0x0100200000047ab9 */ /* 0x000fe20000000a00 */
[----:B------:R-:W-:Y:S01]  /*9800*/  ULDC.64 UR6, c[0x4][0x88] ;  /* 0x0100220000067ab9 */ /* 0x000fe20000000a00 */
[----:B------:R-:W-:Y:S01]  /*9810*/  ULDC.64 UR8, c[0x4][0x10] ;  /* 0x0100040000087ab9 */ /* 0x000fe20000000a00 */
[----:B------:R-:W-:Y:S01]  /*9820*/  IMAD.U32 R4, RZ, RZ, UR4 ;  /* 0x00000004ff047e24 */ /* 0x000fe2000f8e00ff */
[----:B------:R-:W-:Y:S01]  /*9830*/  MOV R5, UR5 ;  /* 0x0000000500057c02 */ /* 0x000fe20008000f00 */
[----:B------:R-:W-:Y:S01]  /*9840*/  IMAD.U32 R7, RZ, RZ, UR7 ;  /* 0x00000007ff077e24 */ /* 0x000fe2000f8e00ff */
[----:B------:R-:W-:Y:S01]  /*9850*/  MOV R6, UR6 ;  /* 0x0000000600067c02 */ /* 0x000fe20008000f00 */
[----:B------:R-:W-:Y:S01]  /*9860*/  IMAD.MOV.U32 R8, RZ, RZ, 0x70 ;  /* 0x00000070ff087424 */ /* 0x000fe200078e00ff */
[----:B------:R-:W-:Y:S02]  /*9870*/  MOV R10, UR8 ;  /* 0x00000008000a7c02 */ /* 0x000fe40008000f00 */
[----:B------:R-:W-:-:S02]  /*9880*/  MOV R11, UR9 ;  /* 0x00000009000b7c02 */ /* 0x000fc40008000f00 */
[----:B------:R-:W-:Y:S02]  /*9890*/  MOV R12, 0x1 ;  /* 0x00000001000c7802 */ /* 0x000fe40000000f00 */
[----:B-1----:R-:W-:-:S07]  /*98a0*/  MOV R13, RZ ;  /* 0x000000ff000d7202 */ /* 0x002fce0000000f00 */
[----:B------:R-:W-:-:S07]  /*98b0*/  LEPC R20, `(.L_x_39) ;  /* 0x000000001014794e */ /* 0x000fce0000000000 */
[----:B--2---:R-:W-:Y:S05]  /*98c0*/  CALL.ABS.NOINC R2 ;  /* 0x0000000002007343 */ /* 0x004fea0003c00000 */
.L_x_39:
[----:B------:R-:W-:Y:S02]  /*98d0*/  ULDC.64 UR4, c[0x0][0x590] ;  /* 0x0001640000047ab9 */ /* 0x000fe40000000a00 */
[----:B------:R-:W-:Y:S01]  /*98e0*/  IMAD.U32 R153, RZ, RZ, UR4 ;  /* 0x00000004ff997e24 */ /* 0x000fe2000f8e00ff */
[----:B------:R-:W-:-:S04]  /*98f0*/  MOV R158, UR5 ;  /* 0x00000005009e7c02 */ /* 0x000fc80008000f00 */
[----:B------:R-:W-:-:S04]  /*9900*/  ISETP.NE.U32.AND P0, PT, R153, RZ, PT ;  /* 0x000000ff9900720c */ /* 0x000fc80003f05070 */
[----:B------:R-:W-:-:S13]  /*9910*/  ISETP.NE.AND.EX P0, PT, R158, RZ, PT, P0 ;  /* 0x000000ff9e00720c */ /* 0x000fda0003f05300 */
[----:B------:R-:W-:Y:S05]  /*9920*/  @!P0 BRA `(.L_x_41) ;  /* 0x0000000000348947 */ /* 0x000fea0003800000 */
[----:B------:R-:W-:Y:S02]  /*9930*/  ULDC.64 UR4, c[0x0][0x588] ;  /* 0x0001620000047ab9 */ /* 0x000fe40000000a00 */
[----:B------:R-:W-:-:S04]  /*9940*/  ISETP.NE.U32.AND P1, PT, RZ, UR4, PT ;  /* 0x00000004ff007c0c */ /* 0x000fc8000bf25070 */
[----:B------:R-:W-:-:S13]  /*9950*/  ISETP.NE.AND.EX P1, PT, RZ, UR5, PT, P1 ;  /* 0x00000005ff007c0c */ /* 0x000fda000bf25310 */
[----:B------:R-:W-:Y:S05]  /*9960*/  @!P1 BRA `(.L_x_42) ;  /* 0x0000000000189947 */ /* 0x000fea0003800000 */
[----:B------:R-:W2:Y:S01]  /*9970*/  LDC.64 R4, c[0x0][0x588] ;  /* 0x00016200ff047b82 */ /* 0x000ea20000000a00 */
[----:B------:R-:W-:-:S04]  /*9980*/  IMAD R2, R153, UR43, RZ ;  /* 0x0000002b99027c24 */ /* 0x000fc8000f8e02ff */
[----:B--2---:R-:W-:-:S05]  /*9990*/  IMAD.WIDE R2, R2, 0x4, R4 ;  /* 0x0000000402027825 */ /* 0x004fca00078e0204 */
[----:B------:R2:W5:Y:S01]  /*99a0*/  LDG.E R16, desc[UR54][R2.64] ;  /* 0x0000003602107981 */ /* 0x000562000c1e1900 */
[----:B------:R-:W-:Y:S01]  /*99b0*/  MOV R155, 0x1 ;  /* 0x00000001009b7802 */ /* 0x000fe20000000f00 */
[----:B------:R-:W-:Y:S06]  /*99c0*/  BRA `(.L_x_41) ;  /* 0x00000000000c7947 */ /* 0x000fec0003800000 */
.L_x_42:
[----:B------:R-:W-:Y:S01]  /*99d0*/  ULDC UR4, c[0x0][0x580] ;  /* 0x0001600000047ab9 */ /* 0x000fe20000000800 */
[----:B------:R-:W-:Y:S01]  /*99e0*/  IMAD.MOV.U32 R155, RZ, RZ, 0x1 ;  /* 0x00000001ff9b7424 */ /* 0x000fe200078e00ff */
[----:B------:R-:W-:-:S07]  /*99f0*/  MOV R16, UR4 ;  /* 0x0000000400107c02 */ /* 0x000fce0008000f00 */
.L_x_41:
[----:B--2---:R-:W2:Y:S02]  /*9a00*/  LDC.64 R2, c[0x0][0x5b0] ;  /* 0x00016c00ff027b82 */ /* 0x004ea40000000a00 */
[----:B--2---:R-:W-:-:S04]  /*9a10*/  ISETP.NE.U32.AND P1, PT, R2, RZ, PT ;  /* 0x000000ff0200720c */ /* 0x004fc80003f25070 */
        /* <DEDUP_REMOVED lines=10> */
[----:B------:R-:W-:Y:S05]  /*9ac0*/  BRA `(.L_x_43) ;  /* 0x0000000000087947 */ /* 0x000fea0003800000 */
.L_x_44:
[----:B------:R-:W-:Y:S02]  /*9ad0*/  ULDC UR4, c[0x0][0x5a0] ;  /* 0x0001680000047ab9 */ /* 0x000fe40000000800 */
[----:B------:R-:W-:-:S07]  /*9ae0*/  MOV R17, UR4 ;  /* 0x0000000400117c02 */ /* 0x000fce0008000f00 */
.L_x_43:
[----:B------:R-:W-:Y:S01]  /*9af0*/  ULDC.64 UR4, c[0x0][0x588] ;  /* 0x0001620000047ab9 */ /* 0x000fe20000000a00 */
[----:B------:R-:W-:Y:S01]  /*9b00*/  ISETP.NE.U32.AND P1, PT, R153, RZ, PT ;  /* 0x000000ff9900720c */ /* 0x000fe20003f25070 */
[----:B------:R-:W-:Y:S02]  /*9b10*/  UISETP.NE.U32.AND UP0, UPT, UR4, URZ, UPT ;  /* 0x0000003f0400728c */ /* 0x000fe4000bf05070 */
[----:B------:R-:W-:Y:S01]  /*9b20*/  ISETP.NE.U32.AND P3, PT, RZ, UR4, PT ;  /* 0x00000004ff007c0c */ /* 0x000fe2000bf65070 */
[----:B-1----:R-:W-:Y:S01]  /*9b30*/  IMAD.MOV.U32 R0, RZ, RZ, 0x1 ;  /* 0x00000001ff007424 */ /* 0x002fe200078e00ff */
[----:B------:R-:W-:Y:S01]  /*9b40*/  ISETP.NE.AND.EX P4, PT, R158, RZ, PT, P1 ;  /* 0x000000ff9e00720c */ /* 0x000fe20003f85310 */
[----:B------:R-:W-:Y:S02]  /*9b50*/  UISETP.NE.AND.EX UP0, UPT, UR5, URZ, UPT, UP0 ;  /* 0x0000003f0500728c */ /* 0x000fe4000bf05300 */
[----:B------:R-:W-:-:S04]  /*9b60*/  ISETP.NE.AND.EX P3, PT, RZ, UR5, PT, P3 ;  /* 0x00000005ff007c0c */ /* 0x000fc8000bf65330 */
[----:B------:R-:W-:-:S04]  /*9b70*/  PLOP3.LUT P2, PT, PT, PT, UP0, 0x80, 0x0 ;  /* 0x000000000000781c */ /* 0x000fc80003f4f008 */
[----:B------:R-:W-:-:S05]  /*9b80*/  PLOP3.LUT P2, PT, P2, PT, PT, 0x8, 0x0 ;  /* 0x000000000000781c */ /* 0x000fca000174e170 */
[----:B------:R-:W-:Y:S08]  /*9b90*/  @P3 BRA P4, `(.L_x_45) ;  /* 0x0000000000283947 */ /* 0x000ff00002000000 */
[----:B------:R-:W-:Y:S04]  /*9ba0*/  BSSY B0, `(.L_x_46) ;  /* 0x0000008000007945 */ /* 0x000fe80003800000 */
[----:B------:R-:W-:Y:S05]  /*9bb0*/  @!P0 BRA `(.L_x_47) ;  /* 0x0000000000148947 */ /* 0x000fea0003800000 */
[----:B------:R-:W-:Y:S02]  /*9bc0*/  LOP3.LUT P4, RZ, R155, 0xff, RZ, 0xc0, !PT ;  /* 0x000000ff9bff7812 */ /* 0x000fe4000788c0ff */
[----:B------:R-:W-:-:S11]  /*9bd0*/  PLOP3.LUT P3, PT, P2, PT, PT, 0x80, 0x0 ;  /* 0x000000000000781c */ /* 0x000fd6000176f070 */
[----:B------:R-:W-:Y:S05]  /*9be0*/  @!P4 BRA `(.L_x_48) ;  /* 0x00000000000cc947 */ /* 0x000fea0003800000 */
[----:B-----5:R-:W-:Y:S01]  /*9bf0*/  FSETP.EQ.AND P3, PT, R16, RZ, PT ;  /* 0x000000ff1000720b */ /* 0x020fe20003f62000 */
[----:B------:R-:W-:-:S12]  /*9c00*/  BRA `(.L_x_48) ;  /* 0x0000000000047947 */ /* 0x000fd80003800000 */
.L_x_47:
[----:B-----5:R-:W-:-:S13]  /*9c10*/  FSETP.EQ.AND P3, PT, R16, RZ, PT ;  /* 0x000000ff1000720b */ /* 0x020fda0003f62000 */
.L_x_48:
[----:B------:R-:W-:Y:S05]  /*9c20*/  BSYNC B0 ;  /* 0x0000000000007941 */ /* 0x000fea0003800000 */
.L_x_46:
[----:B------:R-:W-:-:S07]  /*9c30*/  SEL R0, RZ, 0x1, P3 ;  /* 0x00000001ff007807 */ /* 0x000fce0001800000 */
.L_x_45:
[----:B------:R-:W-:Y:S04]  /*9c40*/  BSSY B0, `(.L_x_49) ;  /* 0x0000007000007945 */ /* 0x000fe80003800000 */
[----:B------:R-:W-:Y:S05]  /*9c50*/  @!P0 BRA `(.L_x_50) ;  /* 0x0000000000108947 */ /* 0x000fea0003800000 */
[----:B------:R-:W-:-:S13]  /*9c60*/  LOP3.LUT P0, RZ, R155, 0xff, RZ, 0xc0, !PT ;  /* 0x000000ff9bff7812 */ /* 0x000fda000780c0ff */
[----:B------:R-:W-:Y:S05]  /*9c70*/  @!P0 BRA `(.L_x_51) ;  /* 0x00000000000c8947 */ /* 0x000fea0003800000 */
[----:B-----5:R-:W-:Y:S01]  /*9c80*/  FSETP.EQ.AND P2, PT, R16, RZ, PT ;  /* 0x000000ff1000720b */ /* 0x020fe20003f42000 */
[----:B------:R-:W-:-:S12]  /*9c90*/  BRA `(.L_x_51) ;  /* 0x0000000000047947 */ /* 0x000fd80003800000 */
.L_x_50:
[----:B-----5:R-:W-:-:S13]  /*9ca0*/  FSETP.EQ.AND P2, PT, R16, RZ, PT ;  /* 0x000000ff1000720b */ /* 0x020fda0003f42000 */
.L_x_51:
[----:B------:R-:W-:Y:S05]  /*9cb0*/  BSYNC B0 ;  /* 0x0000000000007941 */ /* 0x000fea0003800000 */
.L_x_49:
[----:B------:R-:W-:Y:S01]  /*9cc0*/  PRMT R0, R0, 0x9910, RZ ;  /* 0x0000991000007816 */ /* 0x000fe200000000ff */
[----:B------:R-:W-:Y:S01]  /*9cd0*/  BSSY B0, `(.L_x_52) ;  /* 0x0000025000007945 */ /* 0x000fe20003800000 */
[----:B------:R-:W-:Y:S02]  /*9ce0*/  CS2R R8, SRZ ;  /* 0x0000000000087805 */ /* 0x000fe4000001ff00 */
[----:B------:R-:W-:Y:S02]  /*9cf0*/  CS2R R10, SRZ ;  /* 0x00000000000a7805 */ /* 0x000fe4000001ff00 */
[----:B------:R-:W-:Y:S02]  /*9d00*/  ISETP.NE.AND P0, PT, R0, RZ, PT ;  /* 0x000000ff0000720c */ /* 0x000fe40003f05270 */
[----:B------:R-:W-:Y:S02]  /*9d10*/  CS2R R4, SRZ ;  /* 0x0000000000047805 */ /* 0x000fe4000001ff00 */
[----:B------:R-:W-:-:S02]  /*9d20*/  MOV R0, RZ ;  /* 0x000000ff00007202 */ /* 0x000fc40000000f00 */
[----:B------:R-:W-:-:S07]  /*9d30*/  CS2R R6, SRZ ;  /* 0x0000000000067805 */ /* 0x000fce000001ff00 */
[----:B------:R-:W-:Y:S05]  /*9d40*/  @!P0 BRA `(.L_x_53) ;  /* 0x0000000000748947 */ /* 0x000fea0003800000 */
[----:B------:R-:W-:-:S13]  /*9d50*/  ISETP.NE.AND P3, PT, R18, 0x3, PT ;  /* 0x000000031200780c */ /* 0x000fda0003f65270 */
[----:B------:R-:W-:Y:S05]  /*9d60*/  @!P3 BRA `(.L_x_54) ;  /* 0x000000000004b947 */ /* 0x000fea0003800000 */
[----:B------:R-:W-:Y:S01]  /*9d70*/  BPT.TRAP 0x1 ;  /* 0x000000040000795c */ /* 0x000fe20000300000 */
.L_x_54:
[----:B------:R-:W-:-:S04]  /*9d80*/  SHF.L.U32 R0, RZ, 0x1f, RZ ;  /* 0x0000001fff007819 */ /* 0x000fc800000006ff */
[----:B------:R-:W1:Y:S02]  /*9d90*/  SYNCS.PHASECHK.TRANS64.TRYWAIT P3, [UR50+0x30], R0 ;  /* 0x00003000ff0075a7 */ /* 0x000e640008060172 */
[----:B-1----:R-:W-:Y:S05]  /*9da0*/  @!P3 BRA `(.L_x_55) ;  /* 0x000000bc00bcb947 */ /* 0x002fea0003800000 */
.L_x_359:
[----:B-1----:R-:W-:Y:S02]  /*9db0*/  MOV R0, 0x1 ;  /* 0x0000000100007802 */ /* 0x002fe40000000f00 */
[----:B------:R-:W-:Y:S02]  /*9dc0*/  CS2R R8, SRZ ;  /* 0x0000000000087805 */ /* 0x000fe4000001ff00 */
[----:B------:R-:W-:Y:S02]  /*9dd0*/  CS2R R10, SRZ ;  /* 0x00000000000a7805 */ /* 0x000fe4000001ff00 */
[----:B------:R-:W-:Y:S02]  /*9de0*/  CS2R R4, SRZ ;  /* 0x0000000000047805 */ /* 0x000fe4000001ff00 */
[----:B------:R-:W-:Y:S01]  /*9df0*/  CS2R R6, SRZ ;  /* 0x0000000000067805 */ /* 0x000fe2000001ff00 */
[----:B------:R-:W-:Y:S06]  /*9e00*/  @P2 BRA `(.L_x_53) ;  /* 0x0000000000442947 */ /* 0x000fec0003800000 */
[----:B------:R-:W2:Y:S01]  /*9e10*/  S2R R12, SR_TID.X ;  /* 0x00000000000c7919 */ /* 0x000ea20000002100 */
[----:B------:R-:W-:Y:S05]  /*9e20*/  WARPSYNC.ALL ;  /* 0x0000000000007948 */ /* 0x000fea0003800000 */
[C---:B--2---:R-:W-:Y:S01]  /*9e30*/  IMAD.SHL.U32 R2, R12.reuse, 0x10, RZ ;  /* 0x000000100c027824 */ /* 0x044fe200078e00ff */
[----:B------:R-:W-:-:S04]  /*9e40*/  SHF.L.U32 R3, R12, 0x5, RZ ;  /* 0x000000050c037819 */ /* 0x000fc800000006ff */
[----:B------:R-:W-:Y:S02]  /*9e50*/  LOP3.LUT R2, R2, 0xe00, RZ, 0xc0, !PT ;  /* 0x00000e0002027812 */ /* 0x000fe400078ec0ff */
[----:B------:R-:W-:Y:S02]  /*9e60*/  LOP3.LUT R8, R3, 0xc0, RZ, 0xc0, !PT ;  /* 0x000000c003087812 */ /* 0x000fe400078ec0ff */
[----:B------:R-:W-:-:S04]  /*9e70*/  LOP3.LUT R2, R2, 0x20, R3, 0xf8, !PT ;  /* 0x0000002002027812 */ /* 0x000fc800078ef803 */
[----:B------:R-:W-:Y:S02]  /*9e80*/  LOP3.LUT R2, R2, 0x100, R3, 0xf8, !PT ;  /* 0x0000010002027812 */ /* 0x000fe400078ef803 */
[----:B------:R-:W-:-:S04]  /*9e90*/  SHF.R.U32.HI R3, RZ, 0x1, R12 ;  /* 0x00000001ff037819 */ /* 0x000fc8000001160c */
[----:B------:R-:W-:Y:S02]  /*9ea0*/  LOP3.LUT R8, R8, 0x8, R3, 0xf8, !PT ;  /* 0x0000000808087812 */ /* 0x000fe400078ef803 */
[----:B------:R-:W-:-:S04]  /*9eb0*/  SHF.L.U32 R3, R12, 0x2, RZ ;  /* 0x000000020c037819 */ /* 0x000fc800000006ff */
[----:B------:R-:W-:-:S04]  /*9ec0*/  LOP3.LUT R8, R8, 0x18, R3, 0x78, !PT ;  /* 0x0000001808087812 */ /* 0x000fc800078e7803 */
[----:B------:R-:W-:-:S04]  /*9ed0*/  LOP3.LUT R8, R2, R8, RZ, 0xfc, !PT ;  /* 0x0000000802087212 */ /* 0x000fc800078efcff */
[----:B------:R-:W-:-:S05]  /*9ee0*/  LEA R8, R8, UR50, 0x1 ;  /* 0x0000003208087c11 */ /* 0x000fca000f8e08ff */
[----:B------:R-:W-:Y:S02]  /*9ef0*/  IMAD R4, R19, 0x2, R8 ;  /* 0x0000000213047824 */ /* 0x000fe400078e0208 */
[----:B------:R-:W1:Y:S04]  /*9f00*/  LDSM.16.M88.4 R8, [R8+0x200] ;  /* 0x000200000808783b */ /* 0x000e680000000200 */
[----:B------:R-:W3:Y:S02]  /*9f10*/  LDSM.16.M88.4 R4, [R4+0x200] ;  /* 0x000200000404783b */ /* 0x000ee40000000200 */
.L_x_53:
[----:B------:R-:W-:Y:S05]  /*9f20*/  BSYNC B0 ;  /* 0x0000000000007941 */ /* 0x000fea0003800000 */
.L_x_52:
[----:B--2---:R-:W2:Y:S04]  /*9f30*/  LDL.LU R2, [R1] ;  /* 0x0000000001027983 */ /* 0x004ea80000300800 */
[----:B------:R-:W4:Y:S04]  /*9f40*/  LDL.LU R12, [R1+0x4] ;  /* 0x00000400010c7983 */ /* 0x000f280000300800 */
[----:B------:R-:W3:Y:S04]  /*9f50*/  LDL.LU R164, [R1+0x8] ;  /* 0x0000080001a47983 */ /* 0x000ee80000300800 */
        /* <DEDUP_REMOVED lines=12> */
[----:B------:R-:W3:Y:S01]  /*a020*/  LDL.LU R160, [R1+0x3c] ;  /* 0x00003c0001a07983 */ /* 0x000ee20000300800 */
[----:B-1----:R-:W-:Y:S01]  /*a030*/  HADD2.F32 R3, -RZ, R8.H0_H0 ;  /* 0x20000008ff037230 */ /* 0x002fe20000004100 */
[----:B------:R-:W-:Y:S05]  /*a040*/  WARPSYNC.ALL ;  /* 0x0000000000007948 */ /* 0x000fea0003800000 */
[----:B------:R-:W-:Y:S01]  /*a050*/  ISETP.GT.U32.AND P3, PT, R159, 0x3e, PT ;  /* 0x0000003e9f00780c */ /* 0x000fe20003f64070 */
[----:B------:R-:W-:Y:S01]  /*a060*/  BSSY B0, `(.L_x_56) ;  /* 0x0000056000007945 */ /* 0x000fe20003800000 */
[----:B--2--5:R-:W-:-:S04]  /*a070*/  FMUL R2, R17, R2 ;  /* 0x0000000211027220 */ /* 0x024fc80000400000 */
[----:B------:R-:W-:Y:S01]  /*a080*/  FFMA R3, R16, R3, R2 ;  /* 0x0000000310037223 */ /* 0x000fe20000000002 */
[----:B------:R-:W-:Y:S02]  /*a090*/  HADD2.F32 R2, -RZ, R8.H1_H1 ;  /* 0x30000008ff027230 */ /* 0x000fe40000004100 */
[----:B----4-:R-:W-:-:S04]  /*a0a0*/  FMUL R12, R17, R12 ;  /* 0x0000000c110c7220 */ /* 0x010fc80000400000 */
[----:B------:R-:W-:Y:S01]  /*a0b0*/  FFMA R12, R16, R2, R12 ;  /* 0x00000002100c7223 */ /* 0x000fe2000000000c */
[C---:B---3--:R-:W-:Y:S01]  /*a0c0*/  FMUL R2, R17.reuse, R164 ;  /* 0x000000a411027220 */ /* 0x048fe20000400000 */
[C---:B------:R-:W-:Y:S01]  /*a0d0*/  FMUL R13, R17.reuse, R13 ;  /* 0x0000000d110d7220 */ /* 0x040fe20000400000 */
[----:B------:R-:W1:Y:S02]  /*a0e0*/  S2R R164, SR_TID.X ;  /* 0x0000000000a47919 */ /* 0x000e640000002100 */
[----:B------:R-:W-:Y:S01]  /*a0f0*/  F2FP.F16.F32.PACK_AB R12, R12, R3 ;  /* 0x000000030c0c723e */ /* 0x000fe200000000ff */
[----:B------:R-:W-:Y:S02]  /*a100*/  HADD2.F32 R3, -RZ, R9.H0_H0 ;  /* 0x20000009ff037230 */ /* 0x000fe40000004100 */
[----:B------:R-:W-:-:S03]  /*a110*/  FMUL R14, R17, R14 ;  /* 0x0000000e110e7220 */ /* 0x000fc60000400000 */
[----:B------:R-:W-:Y:S01]  /*a120*/  FFMA R3, R16, R3, R2 ;  /* 0x0000000310037223 */ /* 0x000fe20000000002 */
[----:B------:R-:W-:-:S05]  /*a130*/  HADD2.F32 R2, -RZ, R9.H1_H1 ;  /* 0x30000009ff027230 */ /* 0x000fca0000004100 */
[----:B------:R-:W-:Y:S01]  /*a140*/  FFMA R13, R16, R2, R13 ;  /* 0x00000002100d7223 */ /* 0x000fe2000000000d */
[----:B------:R-:W-:-:S04]  /*a150*/  FMUL R2, R17, R21 ;  /* 0x0000001511027220 */ /* 0x000fc80000400000 */
[----:B------:R-:W-:Y:S01]  /*a160*/  F2FP.F16.F32.PACK_AB R13, R13, R3 ;  /* 0x000000030d0d723e */ /* 0x000fe200000000ff */
[----:B------:R-:W-:-:S05]  /*a170*/  HADD2.F32 R3, -RZ, R10.H0_H0 ;  /* 0x2000000aff037230 */ /* 0x000fca0000004100 */
[----:B------:R-:W-:Y:S01]  /*a180*/  FFMA R3, R16, R3, R2 ;  /* 0x0000000310037223 */ /* 0x000fe20000000002 */
[----:B------:R-:W-:-:S05]  /*a190*/  HADD2.F32 R2, -RZ, R10.H1_H1 ;  /* 0x3000000aff027230 */ /* 0x000fca0000004100 */
[----:B------:R-:W-:Y:S01]  /*a1a0*/  FFMA R14, R16, R2, R14 ;  /* 0x00000002100e7223 */ /* 0x000fe2000000000e */
[----:B------:R-:W-:Y:S01]  /*a1b0*/  FMUL R2, R17, R20 ;  /* 0x0000001411027220 */ /* 0x000fe20000400000 */
[----:B-1----:R-:W-:-:S03]  /*a1c0*/  SHF.L.U32 R21, R164, 0x5, RZ ;  /* 0x00000005a4157819 */ /* 0x002fc600000006ff */
[----:B------:R-:W-:Y:S01]  /*a1d0*/  F2FP.F16.F32.PACK_AB R14, R14, R3 ;  /* 0x000000030e0e723e */ /* 0x000fe200000000ff */
[----:B------:R-:W-:-:S05]  /*a1e0*/  HADD2.F32 R3, -RZ, R11.H0_H0 ;  /* 0x2000000bff037230 */ /* 0x000fca0000004100 */
[----:B------:R-:W-:Y:S01]  /*a1f0*/  FFMA R20, R16, R3, R2 ;  /* 0x0000000310147223 */ /* 0x000fe20000000002 */
[----:B------:R-:W-:Y:S02]  /*a200*/  HADD2.F32 R3, -RZ, R11.H1_H1 ;  /* 0x3000000bff037230 */ /* 0x000fe40000004100 */
[----:B------:R-:W-:-:S04]  /*a210*/  FMUL R2, R17, R15 ;  /* 0x0000000f11027220 */ /* 0x000fc80000400000 */
[----:B------:R-:W-:Y:S01]  /*a220*/  FFMA R15, R16, R3, R2 ;  /* 0x00000003100f7223 */ /* 0x000fe20000000002 */
[----:B------:R-:W-:-:S04]  /*a230*/  SHF.L.U32 R2, R164, 0x4, RZ ;  /* 0x00000004a4027819 */ /* 0x000fc800000006ff */
[----:B------:R-:W-:Y:S02]  /*a240*/  LOP3.LUT R2, R2, 0xe00, RZ, 0xc0, !PT ;  /* 0x00000e0002027812 */ /* 0x000fe400078ec0ff */
[----:B------:R-:W-:Y:S02]  /*a250*/  F2FP.F16.F32.PACK_AB R15, R15, R20 ;  /* 0x000000140f0f723e */ /* 0x000fe400000000ff */
[----:B------:R-:W-:-:S04]  /*a260*/  LOP3.LUT R2, R2, 0x20, R21, 0xf8, !PT ;  /* 0x0000002002027812 */ /* 0x000fc800078ef815 */
[----:B------:R-:W-:Y:S02]  /*a270*/  LOP3.LUT R3, R2, 0x100, R21, 0xf8, !PT ;  /* 0x0000010002037812 */ /* 0x000fe400078ef815 */
[----:B------:R-:W-:Y:S02]  /*a280*/  LOP3.LUT R2, R21, 0xc0, RZ, 0xc0, !PT ;  /* 0x000000c015027812 */ /* 0x000fe400078ec0ff */
[----:B------:R-:W-:-:S04]  /*a290*/  SHF.R.U32.HI R21, RZ, 0x1, R164 ;  /* 0x00000001ff157819 */ /* 0x000fc800000116a4 */
[----:B------:R-:W-:Y:S01]  /*a2a0*/  LOP3.LUT R2, R2, 0x8, R21, 0xf8, !PT ;  /* 0x0000000802027812 */ /* 0x000fe200078ef815 */
[----:B------:R-:W-:-:S05]  /*a2b0*/  IMAD.SHL.U32 R21, R164, 0x4, RZ ;  /* 0x00000004a4157824 */ /* 0x000fca00078e00ff */
[----:B------:R-:W-:-:S04]  /*a2c0*/  LOP3.LUT R2, R2, 0x18, R21, 0x78, !PT ;  /* 0x0000001802027812 */ /* 0x000fc800078e7815 */
[----:B------:R-:W-:-:S04]  /*a2d0*/  LOP3.LUT R2, R3, R2, RZ, 0xfc, !PT ;  /* 0x0000000203027212 */ /* 0x000fc800078efcff */
[----:B------:R-:W-:Y:S01]  /*a2e0*/  LEA R3, R2, UR50, 0x1 ;  /* 0x0000003202037c11 */ /* 0x000fe2000f8e08ff */
[----:B------:R-:W-:-:S04]  /*a2f0*/  FMUL R2, R17, R156 ;  /* 0x0000009c11027220 */ /* 0x000fc80000400000 */
[----:B------:R1:W-:Y:S02]  /*a300*/  STSM.16.M88.4 [R3+0x200], R12 ;  /* 0x0002000c03007844 */ /* 0x0003e40000000200 */
[--C-:B-1----:R-:W-:Y:S02]  /*a310*/  HADD2.F32 R13, -RZ, R4.reuse.H0_H0 ;  /* 0x20000004ff0d7230 */ /* 0x102fe40000004100 */
[----:B------:R-:W-:Y:S01]  /*a320*/  FMUL R14, R17, R157 ;  /* 0x0000009d110e7220 */ /* 0x000fe20000400000 */
[----:B------:R-:W-:-:S03]  /*a330*/  HADD2.F32 R12, -RZ, R4.H1_H1 ;  /* 0x30000004ff0c7230 */ /* 0x000fc60000004100 */
[C---:B------:R-:W-:Y:S01]  /*a340*/  FFMA R157, R16.reuse, R13, R14 ;  /* 0x0000000d109d7223 */ /* 0x040fe2000000000e */
[--C-:B------:R-:W-:Y:S02]  /*a350*/  HADD2.F32 R13, -RZ, R5.reuse.H0_H0 ;  /* 0x20000005ff0d7230 */ /* 0x100fe40000004100 */
[----:B------:R-:W-:Y:S01]  /*a360*/  FFMA R156, R16, R12, R2 ;  /* 0x0000000c109c7223 */ /* 0x000fe20000000002 */
[----:B------:R-:W-:Y:S02]  /*a370*/  HADD2.F32 R12, -RZ, R5.H1_H1 ;  /* 0x30000005ff0c7230 */ /* 0x000fe40000004100 */
[C---:B------:R-:W-:Y:S01]  /*a380*/  FMUL R14, R17.reuse, R154 ;  /* 0x0000009a110e7220 */ /* 0x040fe20000400000 */
[----:B------:R-:W-:-:S03]  /*a390*/  FMUL R2, R17, R152 ;  /* 0x0000009811027220 */ /* 0x000fc60000400000 */
[C---:B------:R-:W-:Y:S01]  /*a3a0*/  FFMA R154, R16.reuse, R13, R14 ;  /* 0x0000000d109a7223 */ /* 0x040fe2000000000e */
[C---:B------:R-:W-:Y:S01]  /*a3b0*/  FFMA R152, R16.reuse, R12, R2 ;  /* 0x0000000c10987223 */ /* 0x040fe20000000002 */
[--C-:B------:R-:W-:Y:S02]  /*a3c0*/  HADD2.F32 R13, -RZ, R6.reuse.H0_H0 ;  /* 0x20000006ff0d7230 */ /* 0x100fe40000004100 */
[C---:B------:R-:W-:Y:S01]  /*a3d0*/  FMUL R14, R17.reuse, R163 ;  /* 0x000000a3110e7220 */ /* 0x040fe20000400000 */
[----:B------:R-:W-:Y:S02]  /*a3e0*/  HADD2.F32 R12, -RZ, R6.H1_H1 ;  /* 0x30000006ff0c7230 */ /* 0x000fe40000004100 */
[----:B------:R-:W-:Y:S01]  /*a3f0*/  FMUL R2, R17, R162 ;  /* 0x000000a211027220 */ /* 0x000fe20000400000 */
[C---:B------:R-:W-:Y:S01]  /*a400*/  FFMA R21, R16.reuse, R13, R14 ;  /* 0x0000000d10157223 */ /* 0x040fe2000000000e */
[--C-:B------:R-:W-:Y:S02]  /*a410*/  HADD2.F32 R13, -RZ, R7.reuse.H0_H0 ;  /* 0x20000007ff0d7230 */ /* 0x100fe40000004100 */
[----:B------:R-:W-:Y:S01]  /*a420*/  FFMA R20, R16, R12, R2 ;  /* 0x0000000c10147223 */ /* 0x000fe20000000002 */
[----:B------:R-:W-:-:S02]  /*a430*/  HADD2.F32 R12, -RZ, R7.H1_H1 ;  /* 0x30000007ff0c7230 */ /* 0x000fc40000004100 */
[C---:B------:R-:W-:Y:S01]  /*a440*/  FMUL R14, R17.reuse, R161 ;  /* 0x000000a1110e7220 */ /* 0x040fe20000400000 */
[----:B------:R-:W-:-:S03]  /*a450*/  FMUL R2, R17, R160 ;  /* 0x000000a011027220 */ /* 0x000fc60000400000 */
[C---:B------:R-:W-:Y:S01]  /*a460*/  FFMA R15, R16.reuse, R13, R14 ;  /* 0x0000000d100f7223 */ /* 0x040fe2000000000e */
[----:B------:R-:W-:Y:S01]  /*a470*/  FFMA R2, R16, R12, R2 ;  /* 0x0000000c10027223 */ /* 0x000fe20000000002 */
[----:B------:R-:W-:Y:S02]  /*a480*/  F2FP.F16.F32.PACK_AB R14, R20, R21 ;  /* 0x00000015140e723e */ /* 0x000fe400000000ff */
[----:B------:R-:W-:Y:S02]  /*a490*/  F2FP.F16.F32.PACK_AB R12, R156, R157 ;  /* 0x0000009d9c0c723e */ /* 0x000fe400000000ff */
[----:B------:R-:W-:Y:S02]  /*a4a0*/  F2FP.F16.F32.PACK_AB R13, R152, R154 ;  /* 0x0000009a980d723e */ /* 0x000fe400000000ff */
[----:B------:R-:W-:Y:S02]  /*a4b0*/  F2FP.F16.F32.PACK_AB R15, R2, R15 ;  /* 0x0000000f020f723e */ /* 0x000fe400000000ff */
[----:B------:R-:W-:-:S05]  /*a4c0*/  LEA R21, R19, R3, 0x1 ;  /* 0x0000000313157211 */ /* 0x000fca00078e08ff */
[----:B------:R1:W-:Y:S01]  /*a4d0*/  STSM.16.M88.4 [R21+0x200], R12 ;  /* 0x0002000c15007844 */ /* 0x0003e20000000200 */
[----:B------:R-:W-:Y:S01]  /*a4e0*/  @!PT LDS RZ, [RZ] ;  /* 0x00000000fffff984 */ /* 0x000fe20000000800 */
[----:B------:R-:W-:Y:S01]  /*a4f0*/  @!PT LDS RZ, [RZ] ;  /* 0x00000000fffff984 */ /* 0x000fe20000000800 */
[----:B------:R-:W-:Y:S01]  /*a500*/  @!PT LDS RZ, [RZ] ;  /* 0x00000000fffff984 */ /* 0x000fe20000000800 */
[----:B------:R-:W-:Y:S01]  /*a510*/  @!PT LDS RZ, [RZ] ;  /* 0x00000000fffff984 */ /* 0x000fe20000000800 */
[----:B------:R2:W-:Y:S06]  /*a520*/  MEMBAR.ALL.CTA ;  /* 0x0000000000007992 */ /* 0x0005ec0000008000 */
[----:B--2---:R-:W2:Y:S02]  /*a530*/  FENCE.VIEW.ASYNC.S ;  /* 0x00000000000073c6 */ /* 0x004ea40000000000 */
[----:B--2---:R-:W-:Y:S06]  /*a540*/  BAR.SYNC.DEFER_BLOCKING 0x1, 0x100 ;  /* 0x0044000000007b1d */ /* 0x004fec0000010000 */
[----:B------:R-:W-:Y:S05]  /*a550*/  @P3 BRA `(.L_x_57) ;  /* 0x0000000000183947 */ /* 0x000fea0003800000 */
[----:B------:R-:W-:Y:S02]  /*a560*/  UIADD3 UR4, UP0, UR52, 0x4f0, URZ ;  /* 0x000004f034047890 */ /* 0x000fe4000ff1e03f */
[----:B------:R-:W-:Y:S02]  /*a570*/  UIADD3 UR40, UR50, 0x200, URZ ;  /* 0x0000020032287890 */ /* 0x000fe4000fffe03f */
[----:B------:R-:W-:-:S09]  /*a580*/  UIADD3.X UR5, URZ, UR53, URZ, UP0, !UPT ;  /* 0x000000353f057290 */ /* 0x000fd200087fe43f */
[----:B------:R2:W-:Y:S01]  /*a590*/  UTMASTG.3D [UR40], [UR4] ;  /* 0x00000028040073b5 */ /* 0x0005e20008010000 */
[----:B------:R0:W-:Y:S01]  /*a5a0*/  UTMACMDFLUSH ;  /* 0x00000000000079b7 */ /* 0x0001e20000000000 */
[----:B--2---:R-:W-:-:S04]  /*a5b0*/  DEPBAR.LE SB0, 0x1 ;  /* 0x000080400000791a */ /* 0x004fc80000000000 */
.L_x_57:
[----:B------:R-:W-:Y:S05]  /*a5c0*/  BSYNC B0 ;  /* 0x0000000000007941 */ /* 0x000fea0003800000 */
.L_x_56:
[----:B------:R-:W-:Y:S01]  /*a5d0*/  BAR.SYNC.DEFER_BLOCKING 0x1, 0x100 ;  /* 0x0044000000007b1d */ /* 0x000fe20000010000 */
[----:B------:R-:W-:Y:S02]  /*a5e0*/  ISETP.NE.AND P4, PT, RZ, UR44, PT ;  /* 0x0000002cff007c0c */ /* 0x000fe4000bf85270 */
[----:B------:R-:W-:-:S05]  /*a5f0*/  IADD3 R20, R3, 0x200, RZ ;  /* 0x0000020003147810 */ /* 0x000fca0007ffe0ff */
[----:B------:R-:W-:-:S06]  /*a600*/  IMAD R152, R19, 0x2, R20 ;  /* 0x0000000213987824 */ /* 0x000fcc00078e0214 */
[----:B------:R-:W-:Y:S05]  /*a610*/  @!P4 BRA `(.L_x_58) ;  /* 0x000000000034c947 */ /* 0x000fea0003800000 */
[----:B------:R-:W-:Y:S04]  /*a620*/  BSSY B0, `(.L_x_59) ;  /* 0x0000009000007945 */ /* 0x000fe80003800000 */
[----:B------:R-:W-:Y:S05]  /*a630*/  @!P0 BRA `(.L_x_60) ;  /* 0x00000000001c8947 */ /* 0x000fea0003800000 */
[----:B------:R-:W-:-:S13]  /*a640*/  ISETP.NE.AND P4, PT, R18, 0x3, PT ;  /* 0x000000031200780c */ /* 0x000fda0003f85270 */
[----:B------:R-:W-:Y:S05]  /*a650*/  @!P4 BRA `(.L_x_61) ;  /* 0x000000000004c947 */ /* 0x000fea0003800000 */
[----:B------:R-:W-:Y:S01]  /*a660*/  BPT.TRAP 0x1 ;  /* 0x000000040000795c */ /* 0x000fe20000300000 */
.L_x_61:
[----:B------:R-:W-:-:S04]  /*a670*/  ULEA UR4, UR36, UR50, 0x3 ;  /* 0x0000003224047291 */ /* 0x000fc8000f8e183f */
[----:B------:R-:W-:-:S04]  /*a680*/  UIADD3 UR4, UR4, 0x50, URZ ;  /* 0x0000005004047890 */ /* 0x000fc8000fffe03f */
[----:B------:R-:W-:-:S09]  /*a690*/  UPRMT UR4, UR49, 0x654, UR4 ;  /* 0x0000065431047896 */ /* 0x000fd20008000004 */
[----:B------:R-:W-:Y:S03]  /*a6a0*/  SYNCS.ARRIVE.TRANS64.RED.A1T0 RZ, [UR4], RZ ;  /* 0x000000ffffff79a7 */ /* 0x000fe60008100404 */
.L_x_60:
[----:B------:R-:W-:Y:S05]  /*a6b0*/  BSYNC B0 ;  /* 0x0000000000007941 */ /* 0x000fea0003800000 */
.L_x_59:
[----:B------:R-:W-:-:S04]  /*a6c0*/  UIADD3 UR36, UR36, 0x1, URZ ;  /* 0x0000000124247890 */ /* 0x000fc8000fffe03f */
[----:B------:R-:W-:-:S04]  /*a6d0*/  UISETP.NE.AND UP0, UPT, UR36, 0x4, UPT ;  /* 0x000000042400788c */ /* 0x000fc8000bf05270 */
[----:B------:R-:W-:-:S12]  /*a6e0*/  USEL UR36, UR36, URZ, UP0 ;  /* 0x0000003f24247287 */ /* 0x000fd80008000000 */
.L_x_58:
[----:B------:R-:W-:Y:S04]  /*a6f0*/  BSSY B0, `(.L_x_62) ;  /* 0x0000011000007945 */ /* 0x000fe80003800000 */
[----:B------:R-:W-:Y:S05]  /*a700*/  @!P0 BRA `(.L_x_63) ;  /* 0x00000000003c8947 */ /* 0x000fea0003800000 */
[----:B------:R-:W-:-:S13]  /*a710*/  ISETP.NE.AND P4, PT, R18, 0x3, PT ;  /* 0x000000031200780c */ /* 0x000fda0003f85270 */
[----:B------:R-:W-:Y:S05]  /*a720*/  @!P4 BRA `(.L_x_64) ;  /* 0x000000000004c947 */ /* 0x000fea0003800000 */
[----:B------:R-:W-:Y:S01]  /*a730*/  BPT.TRAP 0x1 ;  /* 0x000000040000795c */ /* 0x000fe20000300000 */
.L_x_64:
[----:B------:R-:W-:Y:S01]  /*a740*/  LEA R2, R0, UR50, 0x3 ;  /* 0x0000003200027c11 */ /* 0x000fe2000f8e18ff */
[----:B------:R-:W-:Y:S01]  /*a750*/  BSSY B1, `(.L_x_65) ;  /* 0x0000004000017945 */ /* 0x000fe20003800000 */
[----:B-1----:R-:W-:-:S04]  /*a760*/  SHF.L.U32 R12, RZ, 0x1f, RZ ;  /* 0x0000001fff0c7819 */ /* 0x002fc800000006ff */
[----:B------:R-:W1:Y:S02]  /*a770*/  SYNCS.PHASECHK.TRANS64.TRYWAIT P4, [R2+URZ+0x30], R12 ;  /* 0x0000300c020075a7 */ /* 0x000e64000808017f */
[----:B-1----:R-:W-:Y:S05]  /*a780*/  @!P4 BRA `(.L_x_66) ;  /* 0x000000b4005cc947 */ /* 0x002fea0003800000 */
.L_x_360:
[----:B------:R-:W-:Y:S05]  /*a790*/  BSYNC B1 ;  /* 0x0000000000017941 */ /* 0x000fea0003800000 */
.L_x_65:
[C---:B-1----:R-:W-:Y:S01]  /*a7a0*/  @!P2 LEA R2, R0.reuse, R20, 0xd ;  /* 0x000000140002a211 */ /* 0x042fe200078e68ff */
[----:B------:R-:W-:Y:S05]  /*a7b0*/  @!P2 WARPSYNC.ALL ;  /* 0x000000000000a948 */ /* 0x000fea0003800000 */
[----:B------:R1:W2:Y:S01]  /*a7c0*/  @!P2 LDSM.16.M88.4 R8, [R2] ;  /* 0x000000000208a83b */ /* 0x0002a20000000200 */
[----:B------:R-:W-:Y:S01]  /*a7d0*/  VIADD R0, R0, 0x1 ;  /* 0x0000000100007836 */ /* 0x000fe20000000000 */
[----:B-1----:R-:W-:-:S05]  /*a7e0*/  @!P2 LEA R2, R19, R2, 0x1 ;  /* 0x000000021302a211 */ /* 0x002fca00078e08ff */
[----:B------:R3:W4:Y:S02]  /*a7f0*/  @!P2 LDSM.16.M88.4 R4, [R2] ;  /* 0x000000000204a83b */ /* 0x0007240000000200 */
.L_x_63:
[----:B------:R-:W-:Y:S05]  /*a800*/  BSYNC B0 ;  /* 0x0000000000007941 */ /* 0x000fea0003800000 */
.L_x_62:
[--C-:B--23--:R-:W-:Y:S02]  /*a810*/  HADD2.F32 R2, -RZ, R8.reuse.H0_H0 ;  /* 0x20000008ff027230 */ /* 0x10cfe40000004100 */
[C---:B------:R-:W-:Y:S01]  /*a820*/  FMUL R24, R17.reuse, R24 ;  /* 0x0000001811187220 */ /* 0x040fe20000400000 */
[C---:B------:R-:W-:Y:S01]  /*a830*/  FMUL R25, R17.reuse, R25 ;  /* 0x0000001911197220 */ /* 0x040fe20000400000 */
[C---:B------:R-:W-:Y:S01]  /*a840*/  FMUL R26, R17.reuse, R26 ;  /* 0x0000001a111a7220 */ /* 0x040fe20000400000 */
[C---:B------:R-:W-:Y:S01]  /*a850*/  FMUL R27, R17.reuse, R27 ;  /* 0x0000001b111b7220 */ /* 0x040fe20000400000 */
[C---:B-1----:R-:W-:Y:S01]  /*a860*/  FFMA R12, R16.reuse, R2, R24 ;  /* 0x00000002100c7223 */ /* 0x042fe20000000018 */
[----:B------:R-:W-:Y:S02]  /*a870*/  HADD2.F32 R2, -RZ, R8.H1_H1 ;  /* 0x30000008ff027230 */ /* 0x000fe40000004100 */
[C---:B------:R-:W-:Y:S01]  /*a880*/  FMUL R28, R17.reuse, R28 ;  /* 0x0000001c111c7220 */ /* 0x040fe20000400000 */
[C---:B------:R-:W-:Y:S01]  /*a890*/  FMUL R29, R17.reuse, R29 ;  /* 0x0000001d111d7220 */ /* 0x040fe20000400000 */
[C---:B------:R-:W-:Y:S01]  /*a8a0*/  FMUL R30, R17.reuse, R30 ;  /* 0x0000001e111e7220 */ /* 0x040fe20000400000 */
[----:B------:R-:W-:Y:S01]  /*a8b0*/  FMUL R31, R17, R31 ;  /* 0x0000001f111f7220 */ /* 0x000fe20000400000 */
[----:B------:R-:W-:Y:S01]  /*a8c0*/  FFMA R2, R16, R2, R25 ;  /* 0x0000000210027223 */ /* 0x000fe20000000019 */
[----:B------:R-:W-:Y:S05]  /*a8d0*/  WARPSYNC.ALL ;  /* 0x0000000000007948 */ /* 0x000fea0003800000 */
[----:B------:R-:W-:Y:S01]  /*a8e0*/  F2FP.F16.F32.PACK_AB R12, R2, R12 ;  /* 0x0000000c020c723e */ /* 0x000fe200000000ff */
[----:B------:R-:W-:-:S02]  /*a8f0*/  HADD2.F32 R2, -RZ, R9.H0_H0 ;  /* 0x20000009ff027230 */ /* 0x000fc40000004100 */
[C---:B------:R-:W-:Y:S01]  /*a900*/  FMUL R32, R17.reuse, R32 ;  /* 0x0000002011207220 */ /* 0x040fe20000400000 */
[C---:B------:R-:W-:Y:S01]  /*a910*/  FMUL R33, R17.reuse, R33 ;  /* 0x0000002111217220 */ /* 0x040fe20000400000 */
[C---:B------:R-:W-:Y:S01]  /*a920*/  FMUL R34, R17.reuse, R34 ;  /* 0x0000002211227220 */ /* 0x040fe20000400000 */
[C---:B------:R-:W-:Y:S01]  /*a930*/  FMUL R35, R17.reuse, R35 ;  /* 0x0000002311237220 */ /* 0x040fe20000400000 */
[C---:B------:R-:W-:Y:S01]  /*a940*/  FFMA R13, R16.reuse, R2, R26 ;  /* 0x00000002100d7223 */ /* 0x040fe2000000001a */
[----:B------:R-:W-:Y:S02]  /*a950*/  HADD2.F32 R2, -RZ, R9.H1_H1 ;  /* 0x30000009ff027230 */ /* 0x000fe40000004100 */
[C---:B------:R-:W-:Y:S01]  /*a960*/  FMUL R36, R17.reuse, R36 ;  /* 0x0000002411247220 */ /* 0x040fe20000400000 */
[C---:B------:R-:W-:Y:S01]  /*a970*/  FMUL R37, R17.reuse, R37 ;  /* 0x0000002511257220 */ /* 0x040fe20000400000 */
[C---:B------:R-:W-:Y:S01]  /*a980*/  FMUL R38, R17.reuse, R38 ;  /* 0x0000002611267220 */ /* 0x040fe20000400000 */
[----:B------:R-:W-:Y:S01]  /*a990*/  FMUL R39, R17, R39 ;  /* 0x0000002711277220 */ /* 0x000fe20000400000 */
[----:B------:R-:W-:Y:S01]  /*a9a0*/  FFMA R2, R16, R2, R27 ;  /* 0x0000000210027223 */ /* 0x000fe2000000001b */
[----:B------:R-:W-:Y:S04]  /*a9b0*/  BSSY B0, `(.L_x_67) ;  /* 0x0000033000007945 */ /* 0x000fe80003800000 */
[----:B------:R-:W-:Y:S01]  /*a9c0*/  F2FP.F16.F32.PACK_AB R13, R2, R13 ;  /* 0x0000000d020d723e */ /* 0x000fe200000000ff */
[----:B------:R-:W-:-:S05]  /*a9d0*/  HADD2.F32 R2, -RZ, R10.H0_H0 ;  /* 0x2000000aff027230 */ /* 0x000fca0000004100 */
[----:B------:R-:W-:Y:S01]  /*a9e0*/  FFMA R28, R16, R2, R28 ;  /* 0x00000002101c7223 */ /* 0x000fe2000000001c */
[----:B------:R-:W-:-:S05]  /*a9f0*/  HADD2.F32 R2, -RZ, R10.H1_H1 ;  /* 0x3000000aff027230 */ /* 0x000fca0000004100 */
[----:B------:R-:W-:Y:S01]  /*aa00*/  FFMA R14, R16, R2, R29 ;  /* 0x00000002100e7223 */ /* 0x000fe2000000001d */
[----:B------:R-:W-:-:S04]  /*aa10*/  HADD2.F32 R2, -RZ, R11.H0_H0 ;  /* 0x2000000bff027230 */ /* 0x000fc80000004100 */
[----:B------:R-:W-:Y:S01]  /*aa20*/  F2FP.F16.F32.PACK_AB R14, R14, R28 ;  /* 0x0000001c0e0e723e */ /* 0x000fe200000000ff */
[----:B------:R-:W-:Y:S01]  /*aa30*/  FFMA R15, R16, R2, R30 ;  /* 0x00000002100f7223 */ /* 0x000fe2000000001e */
[----:B------:R-:W-:-:S05]  /*aa40*/  HADD2.F32 R2, -RZ, R11.H1_H1 ;  /* 0x3000000bff027230 */ /* 0x000fca0000004100 */
[----:B------:R-:W-:-:S05]  /*aa50*/  FFMA R2, R16, R2, R31 ;  /* 0x0000000210027223 */ /* 0x000fca000000001f */
[----:B------:R-:W-:Y:S01]  /*aa60*/  F2FP.F16.F32.PACK_AB R15, R2, R15 ;  /* 0x0000000f020f723e */ /* 0x000fe200000000ff */
[----:B----4-:R-:W-:-:S04]  /*aa70*/  HADD2.F32 R2, -RZ, R4.H1_H1 ;  /* 0x30000004ff027230 */ /* 0x010fc80000004100 */
[----:B------:R1:W-:Y:S01]  /*aa80*/  STSM.16.M88.4 [R3+0x2200], R12 ;  /* 0x0022000c03007844 */ /* 0x0003e20000000200 */
[----:B------:R-:W-:Y:S01]  /*aa90*/  FFMA R33, R16, R2, R33 ;  /* 0x0000000210217223 */ /* 0x000fe20000000021 */
[----:B------:R-:W-:Y:S02]  /*aaa0*/  HADD2.F32 R2, -RZ, R5.H1_H1 ;  /* 0x30000005ff027230 */ /* 0x000fe40000004100 */
[----:B-1----:R-:W-:-:S03]  /*aab0*/  HADD2.F32 R12, -RZ, R4.H0_H0 ;  /* 0x20000004ff0c7230 */ /* 0x002fc60000004100 */
[C---:B------:R-:W-:Y:S01]  /*aac0*/  FFMA R13, R16.reuse, R2, R35 ;  /* 0x00000002100d7223 */ /* 0x040fe20000000023 */
[--C-:B------:R-:W-:Y:S02]  /*aad0*/  HADD2.F32 R2, -RZ, R6.reuse.H1_H1 ;  /* 0x30000006ff027230 */ /* 0x100fe40000004100 */
[C---:B------:R-:W-:Y:S01]  /*aae0*/  FFMA R32, R16.reuse, R12, R32 ;  /* 0x0000000c10207223 */ /* 0x040fe20000000020 */
[----:B------:R-:W-:Y:S02]  /*aaf0*/  HADD2.F32 R12, -RZ, R5.H0_H0 ;  /* 0x20000005ff0c7230 */ /* 0x000fe40000004100 */
[C---:B------:R-:W-:Y:S01]  /*ab00*/  FFMA R14, R16.reuse, R2, R37 ;  /* 0x00000002100e7223 */ /* 0x040fe20000000025 */
[----:B------:R-:W-:Y:S02]  /*ab10*/  HADD2.F32 R2, -RZ, R7.H1_H1 ;  /* 0x30000007ff027230 */ /* 0x000fe40000004100 */
[----:B------:R-:W-:Y:S01]  /*ab20*/  FFMA R34, R16, R12, R34 ;  /* 0x0000000c10227223 */ /* 0x000fe20000000022 */
[----:B------:R-:W-:-:S02]  /*ab30*/  HADD2.F32 R12, -RZ, R6.H0_H0 ;  /* 0x20000006ff0c7230 */ /* 0x000fc40000004100 */
[C---:B------:R-:W-:Y:S02]  /*ab40*/  FFMA R2, R16.reuse, R2, R39 ;  /* 0x0000000210027223 */ /* 0x040fe40000000027 */
[----:B------:R-:W-:Y:S01]  /*ab50*/  F2FP.F16.F32.PACK_AB R13, R13, R34 ;  /* 0x000000220d0d723e */ /* 0x000fe200000000ff */
[----:B------:R-:W-:Y:S01]  /*ab60*/  FFMA R36, R16, R12, R36 ;  /* 0x0000000c10247223 */ /* 0x000fe20000000024 */
[----:B------:R-:W-:-:S04]  /*ab70*/  HADD2.F32 R12, -RZ, R7.H0_H0 ;  /* 0x20000007ff0c7230 */ /* 0x000fc80000004100 */
[----:B------:R-:W-:Y:S01]  /*ab80*/  F2FP.F16.F32.PACK_AB R14, R14, R36 ;  /* 0x000000240e0e723e */ /* 0x000fe200000000ff */
[----:B------:R-:W-:Y:S01]  /*ab90*/  FFMA R15, R16, R12, R38 ;  /* 0x0000000c100f7223 */ /* 0x000fe20000000026 */
[----:B------:R-:W-:-:S04]  /*aba0*/  F2FP.F16.F32.PACK_AB R12, R33, R32 ;  /* 0x00000020210c723e */ /* 0x000fc800000000ff */
[----:B------:R-:W-:-:S05]  /*abb0*/  F2FP.F16.F32.PACK_AB R15, R2, R15 ;  /* 0x0000000f020f723e */ /* 0x000fca00000000ff */
        /* <DEDUP_REMOVED lines=11> */
[----:B------:R-:W-:Y:S02]  /*ac70*/  UIADD3 UR4, UR50, 0x2200, URZ ;  /* 0x0000220032047890 */ /* 0x000fe4000fffe03f */
[----:B------:R-:W-:Y:S01]  /*ac80*/  UIADD3.X UR9, URZ, UR53, URZ, UP0, !UPT ;  /* 0x000000353f097290 */ /* 0x000fe200087fe43f */
[----:B------:R-:W-:Y:S01]  /*ac90*/  UMOV UR5, UR41 ;  /* 0x0000002900057c82 */ /* 0x000fe20008000000 */
[----:B------:R-:W-:-:S07]  /*aca0*/  UMOV UR7, UR43 ;  /* 0x0000002b00077c82 */ /* 0x000fce0008000000 */
[----:B------:R2:W-:Y:S01]  /*acb0*/  UTMASTG.3D [UR4], [UR8] ;  /* 0x00000004080073b5 */ /* 0x0005e20008010000 */
[----:B------:R0:W-:Y:S01]  /*acc0*/  UTMACMDFLUSH ;  /* 0x00000000000079b7 */ /* 0x0001e20000000000 */
[----:B--2---:R-:W-:-:S04]  /*acd0*/  DEPBAR.LE SB0, 0x1 ;  /* 0x000080400000791a */ /* 0x004fc80000000000 */
.L_x_68:
[----:B------:R-:W-:Y:S05]  /*ace0*/  BSYNC B0 ;  /* 0x0000000000007941 */ /* 0x000fea0003800000 */
.L_x_67:
[----:B------:R-:W-:Y:S01]  /*acf0*/  IADD3 R29, R3, 0x2200, RZ ;  /* 0x00002200031d7810 */ /* 0x000fe20007ffe0ff */
[----:B------:R-:W-:Y:S03]  /*ad00*/  BAR.SYNC.DEFER_BLOCKING 0x1, 0x100 ;  /* 0x0044000000007b1d */ /* 0x000fe60000010000 */
[----:B------:R-:W-:-:S03]  /*ad10*/  LEA R29, R19, R29, 0x1 ;  /* 0x0000001d131d7211 */ /* 0x000fc600078e08ff */
[----:B------:R-:W-:Y:S04]  /*ad20*/  BSSY B0, `(.L_x_69) ;  /* 0x0000009000007945 */ /* 0x000fe80003800000 */
[----:B------:R-:W-:Y:S05]  /*ad30*/  @!P0 BRA `(.L_x_70) ;  /* 0x00000000001c8947 */ /* 0x000fea0003800000 */
[----:B------:R-:W-:-:S13]  /*ad40*/  ISETP.NE.AND P4, PT, R18, 0x3, PT ;  /* 0x000000031200780c */ /* 0x000fda0003f85270 */
[----:B------:R-:W-:Y:S05]  /*ad50*/  @!P4 BRA `(.L_x_71) ;  /* 0x000000000004c947 */ /* 0x000fea0003800000 */
[----:B------:R-:W-:Y:S01]  /*ad60*/  BPT.TRAP 0x1 ;  /* 0x000000040000795c */ /* 0x000fe20000300000 */
.L_x_71:
[----:B------:R-:W-:-:S04]  /*ad70*/  ULEA UR4, UR36, UR50, 0x3 ;  /* 0x0000003224047291 */ /* 0x000fc8000f8e183f */
[----:B------:R-:W-:-:S04]  /*ad80*/  UIADD3 UR4, UR4, 0x50, URZ ;  /* 0x0000005004047890 */ /* 0x000fc8000fffe03f */
[----:B------:R-:W-:-:S09]  /*ad90*/  UPRMT UR4, UR49, 0x654, UR4 ;  /* 0x0000065431047896 */ /* 0x000fd20008000004 */
[----:B------:R-:W-:Y:S03]  /*ada0*/  SYNCS.ARRIVE.TRANS64.RED.A1T0 RZ, [UR4], RZ ;  /* 0x000000ffffff79a7 */ /* 0x000fe60008100404 */
.L_x_70:
[----:B------:R-:W-:Y:S05]  /*adb0*/  BSYNC B0 ;  /* 0x0000000000007941 */ /* 0x000fea0003800000 */
.L_x_69:
[----:B------:R-:W-:Y:S01]  /*adc0*/  UIADD3 UR36, UR36, 0x1, URZ ;  /* 0x0000000124247890 */ /* 0x000fe2000fffe03f */
[----:B------:R-:W-:Y:S01]  /*add0*/  BSSY B0, `(.L_x_72) ;  /* 0x0000017000007945 */ /* 0x000fe20003800000 */
[----:B------:R-:W-:Y:S02]  /*ade0*/  IMAD.MOV.U32 R2, RZ, RZ, RZ ;  /* 0x000000ffff027224 */ /* 0x000fe400078e00ff */
[----:B------:R-:W-:-:S04]  /*adf0*/  UISETP.NE.AND UP0, UPT, UR36, 0x4, UPT ;  /* 0x000000042400788c */ /* 0x000fc8000bf05270 */
[----:B------:R-:W-:Y:S01]  /*ae00*/  USEL UR36, UR36, URZ, UP0 ;  /* 0x0000003f24247287 */ /* 0x000fe20008000000 */
[----:B------:R-:W-:Y:S11]  /*ae10*/  @!P0 BRA `(.L_x_73) ;  /* 0x0000000000488947 */ /* 0x000ff60003800000 */
[----:B------:R-:W-:-:S13]  /*ae20*/  ISETP.NE.AND P4, PT, R18, 0x3, PT ;  /* 0x000000031200780c */ /* 0x000fda0003f85270 */
[----:B------:R-:W-:Y:S05]  /*ae30*/  @!P4 BRA `(.L_x_74) ;  /* 0x000000000004c947 */ /* 0x000fea0003800000 */
[----:B------:R-:W-:Y:S01]  /*ae40*/  BPT.TRAP 0x1 ;  /* 0x000000040000795c */ /* 0x000fe20000300000 */
.L_x_74:
[----:B------:R-:W-:Y:S01]  /*ae50*/  LEA R2, R0, UR50, 0x3 ;  /* 0x0000003200027c11 */ /* 0x000fe2000f8e18ff */
[----:B------:R-:W-:Y:S01]  /*ae60*/  BSSY B1, `(.L_x_75) ;  /* 0x0000004000017945 */ /* 0x000fe20003800000 */
[----:B-1----:R-:W-:-:S04]  /*ae70*/  SHF.L.U32 R12, RZ, 0x1f, RZ ;  /* 0x0000001fff0c7819 */ /* 0x002fc800000006ff */
[----:B------:R-:W1:Y:S02]  /*ae80*/  SYNCS.PHASECHK.TRANS64.TRYWAIT P4, [R2+URZ+0x30], R12 ;  /* 0x0000300c020075a7 */ /* 0x000e64000808017f */
[----:B-1----:R-:W-:Y:S05]  /*ae90*/  @!P4 BRA `(.L_x_76) ;  /* 0x000000ac00acc947 */ /* 0x002fea0003800000 */
.L_x_361:
[----:B------:R-:W-:Y:S05]  /*aea0*/  BSYNC B1 ;  /* 0x0000000000017941 */ /* 0x000fea0003800000 */
.L_x_75:
[C---:B-1----:R-:W-:Y:S01]  /*aeb0*/  @!P2 LEA R2, R0.reuse, R20, 0xd ;  /* 0x000000140002a211 */ /* 0x042fe200078e68ff */
[----:B------:R-:W-:Y:S01]  /*aec0*/  VIADD R0, R0, 0x1 ;  /* 0x0000000100007836 */ /* 0x000fe20000000000 */
[----:B------:R-:W-:Y:S05]  /*aed0*/  @!P2 WARPSYNC.ALL ;  /* 0x000000000000a948 */ /* 0x000fea0003800000 */
[----:B------:R1:W2:Y:S01]  /*aee0*/  @!P2 LDSM.16.M88.4 R8, [R2] ;  /* 0x000000000208a83b */ /* 0x0002a20000000200 */
[----:B------:R-:W-:-:S04]  /*aef0*/  ISETP.NE.AND P4, PT, R0, 0x4, PT ;  /* 0x000000040000780c */ /* 0x000fc80003f85270 */
[----:B------:R-:W-:Y:S02]  /*af00*/  SEL R0, R0, RZ, P4 ;  /* 0x000000ff00007207 */ /* 0x000fe40002000000 */
[----:B-1----:R-:W-:-:S05]  /*af10*/  @!P2 LEA R2, R19, R2, 0x1 ;  /* 0x000000021302a211 */ /* 0x002fca00078e08ff */
[----:B------:R1:W3:Y:S02]  /*af20*/  @!P2 LDSM.16.M88.4 R4, [R2] ;  /* 0x000000000204a83b */ /* 0x0002e40000000200 */
[----:B-1----:R-:W-:-:S07]  /*af30*/  SEL R2, RZ, 0x1, P4 ;  /* 0x00000001ff027807 */ /* 0x002fce0002000000 */
.L_x_73:
[----:B------:R-:W-:Y:S05]  /*af40*/  BSYNC B0 ;  /* 0x0000000000007941 */ /* 0x000fea0003800000 */
.L_x_72:
[----:B-1----:R-:W4:Y:S04]  /*af50*/  LDL.LU R12, [R1+0x40] ;  /* 0x00004000010c7983 */ /* 0x002f280000300800 */
[----:B------:R-:W5:Y:S04]  /*af60*/  LDL.LU R38, [R1+0x44] ;  /* 0x0000440001267983 */ /* 0x000f680000300800 */
        /* <DEDUP_REMOVED lines=14> */
[----:B------:R-:W-:Y:S05]  /*b050*/  WARPSYNC.ALL ;  /* 0x0000000000007948 */ /* 0x000fea0003800000 */
[----:B------:R-:W-:Y:S01]  /*b060*/  BSSY B0, `(.L_x_77) ;  /* 0x000004c000007945 */ /* 0x000fe20003800000 */
[----:B----4-:R-:W-:Y:S01]  /*b070*/  FMUL R13, R17, R12 ;  /* 0x0000000c110d7220 */ /* 0x010fe20000400000 */
[----:B--2---:R-:W-:-:S05]  /*b080*/  HADD2.F32 R12, -RZ, R8.H0_H0 ;  /* 0x20000008ff0c7230 */ /* 0x004fca0000004100 */
[----:B------:R-:W-:Y:S01]  /*b090*/  FFMA R14, R16, R12, R13 ;  /* 0x0000000c100e7223 */ /* 0x000fe2000000000d */
[----:B------:R-:W-:Y:S02]  /*b0a0*/  HADD2.F32 R12, -RZ, R8.H1_H1 ;  /* 0x30000008ff0c7230 */ /* 0x000fe40000004100 */
[----:B-----5:R-:W-:-:S04]  /*b0b0*/  FMUL R13, R17, R38 ;  /* 0x00000026110d7220 */ /* 0x020fc80000400000 */
[----:B------:R-:W-:Y:S01]  /*b0c0*/  FFMA R12, R16, R12, R13 ;  /* 0x0000000c100c7223 */ /* 0x000fe2000000000d */
[----:B------:R-:W-:-:S04]  /*b0d0*/  HADD2.F32 R13, -RZ, R9.H0_H0 ;  /* 0x20000009ff0d7230 */ /* 0x000fc80000004100 */
[----:B------:R-:W-:Y:S01]  /*b0e0*/  F2FP.F16.F32.PACK_AB R12, R12, R14 ;  /* 0x0000000e0c0c723e */ /* 0x000fe200000000ff */
[----:B---3--:R-:W-:-:S04]  /*b0f0*/  FMUL R14, R17, R15 ;  /* 0x0000000f110e7220 */ /* 0x008fc80000400000 */
[----:B------:R-:W-:Y:S01]  /*b100*/  FFMA R15, R16, R13, R14 ;  /* 0x0000000d100f7223 */ /* 0x000fe2000000000e */
[----:B------:R-:W-:Y:S02]  /*b110*/  HADD2.F32 R13, -RZ, R9.H1_H1 ;  /* 0x30000009ff0d7230 */ /* 0x000fe40000004100 */
[----:B------:R-:W-:-:S04]  /*b120*/  FMUL R14, R17, R37 ;  /* 0x00000025110e7220 */ /* 0x000fc80000400000 */
[----:B------:R-:W-:Y:S01]  /*b130*/  FFMA R13, R16, R13, R14 ;  /* 0x0000000d100d7223 */ /* 0x000fe2000000000e */
[----:B------:R-:W-:-:S04]  /*b140*/  HADD2.F32 R14, -RZ, R10.H0_H0 ;  /* 0x2000000aff0e7230 */ /* 0x000fc80000004100 */
[----:B------:R-:W-:Y:S01]  /*b150*/  F2FP.F16.F32.PACK_AB R13, R13, R15 ;  /* 0x0000000f0d0d723e */ /* 0x000fe200000000ff */
[----:B------:R-:W-:-:S04]  /*b160*/  FMUL R15, R17, R26 ;  /* 0x0000001a110f7220 */ /* 0x000fc80000400000 */
[----:B------:R-:W-:Y:S01]  /*b170*/  FFMA R26, R16, R14, R15 ;  /* 0x0000000e101a7223 */ /* 0x000fe2000000000f */
[----:B------:R-:W-:Y:S02]  /*b180*/  HADD2.F32 R14, -RZ, R10.H1_H1 ;  /* 0x3000000aff0e7230 */ /* 0x000fe40000004100 */
[----:B------:R-:W-:-:S04]  /*b190*/  FMUL R15, R17, R25 ;  /* 0x00000019110f7220 */ /* 0x000fc80000400000 */
[----:B------:R-:W-:Y:S01]  /*b1a0*/  FFMA R25, R16, R14, R15 ;  /* 0x0000000e10197223 */ /* 0x000fe2000000000f */
[----:B------:R-:W-:Y:S02]  /*b1b0*/  HADD2.F32 R14, -RZ, R11.H0_H0 ;  /* 0x2000000bff0e7230 */ /* 0x000fe40000004100 */
[----:B------:R-:W-:-:S04]  /*b1c0*/  FMUL R15, R17, R24 ;  /* 0x00000018110f7220 */ /* 0x000fc80000400000 */
[----:B------:R-:W-:Y:S01]  /*b1d0*/  FFMA R24, R16, R14, R15 ;  /* 0x0000000e10187223 */ /* 0x000fe2000000000f */
[----:B------:R-:W-:Y:S02]  /*b1e0*/  HADD2.F32 R14, -RZ, R11.H1_H1 ;  /* 0x3000000bff0e7230 */ /* 0x000fe40000004100 */
[----:B------:R-:W-:-:S04]  /*b1f0*/  FMUL R15, R17, R36 ;  /* 0x00000024110f7220 */ /* 0x000fc80000400000 */
[----:B------:R-:W-:Y:S01]  /*b200*/  FFMA R15, R16, R14, R15 ;  /* 0x0000000e100f7223 */ /* 0x000fe2000000000f */
[----:B------:R-:W-:-:S04]  /*b210*/  F2FP.F16.F32.PACK_AB R14, R25, R26 ;  /* 0x0000001a190e723e */ /* 0x000fc800000000ff */
[----:B------:R-:W-:Y:S01]  /*b220*/  F2FP.F16.F32.PACK_AB R15, R15, R24 ;  /* 0x000000180f0f723e */ /* 0x000fe200000000ff */
[----:B------:R-:W-:-:S04]  /*b230*/  FMUL R24, R17, R32 ;  /* 0x0000002011187220 */ /* 0x000fc80000400000 */
[----:B------:R1:W-:Y:S02]  /*b240*/  STSM.16.M88.4 [R3+0x4200], R12 ;  /* 0x0042000c03007844 */ /* 0x0003e40000000200 */
[--C-:B-1----:R-:W-:Y:S02]  /*b250*/  HADD2.F32 R13, -RZ, R4.reuse.H0_H0 ;  /* 0x20000004ff0d7230 */ /* 0x102fe40000004100 */
        /* <DEDUP_REMOVED lines=16> */
[--C-:B------:R-:W-:Y:S02]  /*b360*/  HADD2.F32 R12, -RZ, R7.reuse.H1_H1 ;  /* 0x30000007ff0c7230 */ /* 0x100fe40000004100 */
[----:B------:R-:W-:Y:S01]  /*b370*/  FFMA R14, R16, R13, R14 ;  /* 0x0000000d100e7223 */ /* 0x000fe2000000000e */
[----:B------:R-:W-:-:S02]  /*b380*/  HADD2.F32 R13, -RZ, R7.H0_H0 ;  /* 0x20000007ff0d7230 */ /* 0x000fc40000004100 */
[----:B------:R-:W-:Y:S02]  /*b390*/  FMUL R15, R17, R31 ;  /* 0x0000001f110f7220 */ /* 0x000fe40000400000 */
[----:B------:R-:W-:Y:S01]  /*b3a0*/  F2FP.F16.F32.PACK_AB R14, R14, R25 ;  /* 0x000000190e0e723e */ /* 0x000fe200000000ff */
[C---:B------:R-:W-:Y:S01]  /*b3b0*/  FFMA R24, R16.reuse, R13, R24 ;  /* 0x0000000d10187223 */ /* 0x040fe20000000018 */
[----:B------:R-:W-:Y:S01]  /*b3c0*/  FFMA R15, R16, R12, R15 ;  /* 0x0000000c100f7223 */ /* 0x000fe2000000000f */
[----:B------:R-:W-:Y:S02]  /*b3d0*/  F2FP.F16.F32.PACK_AB R12, R28, R30 ;  /* 0x0000001e1c0c723e */ /* 0x000fe400000000ff */
[----:B------:R-:W-:Y:S02]  /*b3e0*/  F2FP.F16.F32.PACK_AB R13, R26, R27 ;  /* 0x0000001b1a0d723e */ /* 0x000fe400000000ff */
        /* <DEDUP_REMOVED lines=19> */
.L_x_78:
[----:B------:R-:W-:Y:S05]  /*b520*/  BSYNC B0 ;  /* 0x0000000000007941 */ /* 0x000fea0003800000 */
.L_x_77:
        /* <DEDUP_REMOVED lines=8> */
.L_x_81:
[----:B------:R-:W-:-:S04]  /*b5b0*/  ULEA UR4, UR36, UR50, 0x3 ;  /* 0x0000003224047291 */ /* 0x000fc8000f8e183f */
[----:B------:R-:W-:-:S04]  /*b5c0*/  UIADD3 UR4, UR4, 0x50, URZ ;  /* 0x0000005004047890 */ /* 0x000fc8000fffe03f */
[----:B------:R-:W-:-:S09]  /*b5d0*/  UPRMT UR4, UR49, 0x654, UR4 ;  /* 0x0000065431047896 */ /* 0x000fd20008000004 */
[----:B------:R-:W-:Y:S03]  /*b5e0*/  SYNCS.ARRIVE.TRANS64.RED.A1T0 RZ, [UR4], RZ ;  /* 0x000000ffffff79a7 */ /* 0x000fe60008100404 */
.L_x_80:
[----:B------:R-:W-:Y:S05]  /*b5f0*/  BSYNC B0 ;  /* 0x0000000000007941 */ /* 0x000fea0003800000 */
.L_x_79:
[----:B------:R-:W-:Y:S01]  /*b600*/  UIADD3 UR4, UR36, 0x1, URZ ;  /* 0x0000000124047890 */ /* 0x000fe2000fffe03f */
[----:B------:R-:W-:Y:S03]  /*b610*/  BSSY B0, `(.L_x_82) ;  /* 0x0000017000007945 */ /* 0x000fe60003800000 */
[----:B------:R-:W-:-:S04]  /*b620*/  UISETP.NE.AND UP0, UPT, UR4, 0x4, UPT ;  /* 0x000000040400788c */ /* 0x000fc8000bf05270 */
[----:B------:R-:W-:Y:S01]  /*b630*/  USEL UR8, UR4, URZ, UP0 ;  /* 0x0000003f04087287 */ /* 0x000fe20008000000 */
[----:B------:R-:W-:Y:S11]  /*b640*/  @!P0 BRA `(.L_x_83) ;  /* 0x00000000004c8947 */ /* 0x000ff60003800000 */
[----:B------:R-:W-:-:S13]  /*b650*/  ISETP.NE.AND P4, PT, R18, 0x3, PT ;  /* 0x000000031200780c */ /* 0x000fda0003f85270 */
[----:B------:R-:W-:Y:S05]  /*b660*/  @!P4 BRA `(.L_x_84) ;  /* 0x000000000004c947 */ /* 0x000fea0003800000 */
[----:B------:R-:W-:Y:S01]  /*b670*/  BPT.TRAP 0x1 ;  /* 0x000000040000795c */ /* 0x000fe20000300000 */
.L_x_84:
[----:B-1----:R-:W-:Y:S01]  /*b680*/  LEA R12, R0, UR50, 0x3 ;  /* 0x00000032000c7c11 */ /* 0x002fe2000f8e18ff */
[----:B------:R-:W-:Y:S01]  /*b690*/  BSSY B1, `(.L_x_85) ;  /* 0x0000004000017945 */ /* 0x000fe20003800000 */
[----:B------:R-:W-:-:S04]  /*b6a0*/  SHF.L.U32 R13, R2, 0x1f, RZ ;  /* 0x0000001f020d7819 */ /* 0x000fc800000006ff */
[----:B------:R-:W1:Y:S02]  /*b6b0*/  SYNCS.PHASECHK.TRANS64.TRYWAIT P4, [R12+URZ+0x30], R13 ;  /* 0x0000300d0c0075a7 */ /* 0x000e64000808017f */
[----:B-1----:R-:W-:Y:S05]  /*b6c0*/  @!P4 BRA `(.L_x_86) ;  /* 0x000000a400b4c947 */ /* 0x002fea0003800000 */
.L_x_362:
[----:B------:R-:W-:Y:S05]  /*b6d0*/  BSYNC B1 ;  /* 0x0000000000017941 */ /* 0x000fea0003800000 */
.L_x_85:
[C---:B-1----:R-:W-:Y:S01]  /*b6e0*/  @!P2 IMAD R12, R0.reuse, 0x2000, R20 ;  /* 0x00002000000ca824 */ /* 0x042fe200078e0214 */
[----:B------:R-:W-:Y:S05]  /*b6f0*/  @!P2 WARPSYNC.ALL ;  /* 0x000000000000a948 */ /* 0x000fea0003800000 */
[----:B------:R-:W-:Y:S01]  /*b700*/  IADD3 R0, R0, 0x1, RZ ;  /* 0x0000000100007810 */ /* 0x000fe20007ffe0ff */
[----:B------:R1:W2:Y:S03]  /*b710*/  @!P2 LDSM.16.M88.4 R8, [R12] ;  /* 0x000000000c08a83b */ /* 0x0002a60000000200 */
[----:B------:R-:W-:-:S04]  /*b720*/  ISETP.NE.AND P4, PT, R0, 0x4, PT ;  /* 0x000000040000780c */ /* 0x000fc80003f85270 */
[----:B------:R-:W-:Y:S02]  /*b730*/  SEL R0, R0, RZ, P4 ;  /* 0x000000ff00007207 */ /* 0x000fe40002000000 */
[----:B-1----:R-:W-:-:S05]  /*b740*/  @!P2 LEA R12, R19, R12, 0x1 ;  /* 0x0000000c130ca211 */ /* 0x002fca00078e08ff */
[----:B------:R1:W3:Y:S02]  /*b750*/  @!P2 LDSM.16.M88.4 R4, [R12] ;  /* 0x000000000c04a83b */ /* 0x0002e40000000200 */
[----:B-1----:R-:W-:-:S04]  /*b760*/  SEL R12, RZ, 0x1, P4 ;  /* 0x00000001ff0c7807 */ /* 0x002fc80002000000 */
[----:B------:R-:W-:-:S07]  /*b770*/  LOP3.LUT R2, R2, R12, RZ, 0x3c, !PT ;  /* 0x0000000c02027212 */ /* 0x000fce00078e3cff */
.L_x_83:
[----:B------:R-:W-:Y:S05]  /*b780*/  BSYNC B0 ;  /* 0x0000000000007941 */ /* 0x000fea0003800000 */
.L_x_82:
[--C-:B-12---:R-:W-:Y:S02]  /*b790*/  HADD2.F32 R12, -RZ, R8.reuse.H0_H0 ;  /* 0x20000008ff0c7230 */ /* 0x106fe40000004100 */
[C---:B------:R-:W-:Y:S01]  /*b7a0*/  FMUL R40, R17.reuse, R40 ;  /* 0x0000002811287220 */ /* 0x040fe20000400000 */
[----:B------:R-:W-:Y:S02]  /*b7b0*/  HADD2.F32 R13, -RZ, R8.H1_H1 ;  /* 0x30000008ff0d7230 */ /* 0x000fe40000004100 */
[C---:B------:R-:W-:Y:S01]  /*b7c0*/  FMUL R41, R17.reuse, R41 ;  /* 0x0000002911297220 */ /* 0x040fe20000400000 */
[----:B------:R-:W-:Y:S02]  /*b7d0*/  HADD2.F32 R14, -RZ, R9.H1_H1 ;  /* 0x30000009ff0e7230 */ /* 0x000fe40000004100 */
[C---:B------:R-:W-:Y:S01]  /*b7e0*/  FFMA R12, R16.reuse, R12, R40 ;  /* 0x0000000c100c7223 */ /* 0x040fe20000000028 */
[C---:B------:R-:W-:Y:S01]  /*b7f0*/  FMUL R42, R17.reuse, R42 ;  /* 0x0000002a112a7220 */ /* 0x040fe20000400000 */
[----:B------:R-:W-:Y:S01]  /*b800*/  FFMA R13, R16, R13, R41 ;  /* 0x0000000d100d7223 */ /* 0x000fe20000000029 */
[----:B------:R-:W-:Y:S01]  /*b810*/  FMUL R43, R17, R43 ;  /* 0x0000002b112b7220 */ /* 0x000fe20000400000 */
[----:B------:R-:W-:-:S02]  /*b820*/  HADD2.F32 R15, -RZ, R10.H0_H0 ;  /* 0x2000000aff0f7230 */ /* 0x000fc40000004100 */
[----:B------:R-:W-:Y:S01]  /*b830*/  FMUL R47, R17, R47 ;  /* 0x0000002f112f7220 */ /* 0x000fe20000400000 */
[----:B------:R-:W-:Y:S01]  /*b840*/  HADD2.F32 R24, -RZ, R10.H1_H1 ;  /* 0x3000000aff187230 */ /* 0x000fe20000004100 */
[----:B------:R-:W-:Y:S01]  /*b850*/  F2FP.F16.F32.PACK_AB R12, R13, R12 ;  /* 0x0000000c0d0c723e */ /* 0x000fe200000000ff */
[----:B------:R-:W-:Y:S02]  /*b860*/  HADD2.F32 R13, -RZ, R9.H0_H0 ;  /* 0x20000009ff0d7230 */ /* 0x000fe40000004100 */
[C---:B------:R-:W-:Y:S01]  /*b870*/  FFMA R14, R16.reuse, R14, R43 ;  /* 0x0000000e100e7223 */ /* 0x040fe2000000002b */
[----:B------:R-:W-:Y:S02]  /*b880*/  HADD2.F32 R25, -RZ, R11.H0_H0 ;  /* 0x2000000bff197230 */ /* 0x000fe40000004100 */
[C---:B------:R-:W-:Y:S01]  /*b890*/  FMUL R49, R17.reuse, R49 ;  /* 0x0000003111317220 */ /* 0x040fe20000400000 */
[----:B---3--:R-:W-:Y:S02]  /*b8a0*/  HADD2.F32 R26, -RZ, R4.H1_H1 ;  /* 0x30000004ff1a7230 */ /* 0x008fe40000004100 */
[----:B------:R-:W-:Y:S01]  /*b8b0*/  FFMA R13, R16, R13, R42 ;  /* 0x0000000d100d7223 */ /* 0x000fe2000000002a */
[----:B------:R-:W-:Y:S05]  /*b8c0*/  WARPSYNC.ALL ;  /* 0x0000000000007948 */ /* 0x000fea0003800000 */
[----:B------:R-:W-:Y:S01]  /*b8d0*/  F2FP.F16.F32.PACK_AB R13, R14, R13 ;  /* 0x0000000d0e0d723e */ /* 0x000fe200000000ff */
[C---:B------:R-:W-:Y:S01]  /*b8e0*/  FMUL R14, R17.reuse, R44 ;  /* 0x0000002c110e7220 */ /* 0x040fe20000400000 */
[----:B------:R-:W-:Y:S01]  /*b8f0*/  FMUL R27, R17, R50 ;  /* 0x00000032111b7220 */ /* 0x000fe20000400000 */
[----:B------:R-:W-:-:S02]  /*b900*/  HADD2.F32 R30, -RZ, R5.H1_H1 ;  /* 0x30000005ff1e7230 */ /* 0x000fc40000004100 */
[C---:B------:R-:W-:Y:S01]  /*b910*/  FMUL R51, R17.reuse, R51 ;  /* 0x0000003311337220 */ /* 0x040fe20000400000 */
[C---:B------:R-:W-:Y:S01]  /*b920*/  FFMA R14, R16.reuse, R15, R14 ;  /* 0x0000000f100e7223 */ /* 0x040fe2000000000e */
[C---:B------:R-:W-:Y:S01]  /*b930*/  FMUL R15, R17.reuse, R45 ;  /* 0x0000002d110f7220 */ /* 0x040fe20000400000 */
[C---:B------:R-:W-:Y:S01]  /*b940*/  FMUL R53, R17.reuse, R53 ;  /* 0x0000003511357220 */ /* 0x040fe20000400000 */
[C---:B------:R-:W-:Y:S01]  /*b950*/  FMUL R55, R17.reuse, R55 ;  /* 0x0000003711377220 */ /* 0x040fe20000400000 */
[----:B------:R-:W-:Y:S01]  /*b960*/  BSSY B0, `(.L_x_87) ;  /* 0x0000030000007945 */ /* 0x000fe20003800000 */
[----:B------:R-:W-:Y:S01]  /*b970*/  FFMA R15, R16, R24, R15 ;  /* 0x00000018100f7223 */ /* 0x000fe2000000000f */
[----:B------:R-:W-:-:S04]  /*b980*/  FMUL R24, R17, R46 ;  /* 0x0000002e11187220 */ /* 0x000fc80000400000 */
[----:B------:R-:W-:Y:S01]  /*b990*/  FFMA R24, R16, R25, R24 ;  /* 0x0000001910187223 */ /* 0x000fe20000000018 */
[----:B------:R-:W-:Y:S01]  /*b9a0*/  HADD2.F32 R25, -RZ, R11.H1_H1 ;  /* 0x3000000bff197230 */ /* 0x000fe20000004100 */
[----:B------:R-:W-:-:S04]  /*b9b0*/  F2FP.F16.F32.PACK_AB R14, R15, R14 ;  /* 0x0000000e0f0e723e */ /* 0x000fc800000000ff */
[----:B------:R-:W-:-:S05]  /*b9c0*/  FFMA R25, R16, R25, R47 ;  /* 0x0000001910197223 */ /* 0x000fca000000002f */
[----:B------:R-:W-:Y:S01]  /*b9d0*/  F2FP.F16.F32.PACK_AB R15, R25, R24 ;  /* 0x00000018190f723e */ /* 0x000fe200000000ff */
[----:B------:R-:W-:Y:S02]  /*b9e0*/  HADD2.F32 R24, -RZ, R4.H0_H0 ;  /* 0x20000004ff187230 */ /* 0x000fe40000004100 */
[----:B------:R-:W-:Y:S02]  /*b9f0*/  FMUL R25, R17, R48 ;  /* 0x0000003011197220 */ /* 0x000fe40000400000 */
[----:B------:R1:W-:Y:S02]  /*ba00*/  STSM.16.M88.4 [R3+0x6200], R12 ;  /* 0x0062000c03007844 */ /* 0x0003e40000000200 */
[C---:B------:R-:W-:Y:S01]  /*ba10*/  FFMA R24, R16.reuse, R24, R25 ;  /* 0x0000001810187223 */ /* 0x040fe20000000019 */
[----:B------:R-:W-:Y:S01]  /*ba20*/  FFMA R25, R16, R26, R49 ;  /* 0x0000001a10197223 */ /* 0x000fe20000000031 */
[----:B------:R-:W-:Y:S02]  /*ba30*/  HADD2.F32 R26, -RZ, R5.H0_H0 ;  /* 0x20000005ff1a7230 */ /* 0x000fe40000004100 */
[----:B-1----:R-:W-:-:S02]  /*ba40*/  HADD2.F32 R12, -RZ, R6.H0_H0 ;  /* 0x20000006ff0c7230 */ /* 0x002fc40000004100 */
[C---:B------:R-:W-:Y:S01]  /*ba50*/  FMUL R15, R17.reuse, R52 ;  /* 0x00000034110f7220 */ /* 0x040fe20000400000 */
[C---:B------:R-:W-:Y:S01]  /*ba60*/  FFMA R13, R16.reuse, R26, R27 ;  /* 0x0000001a100d7223 */ /* 0x040fe2000000001b */
[C---:B------:R-:W-:Y:S01]  /*ba70*/  FFMA R14, R16.reuse, R30, R51 ;  /* 0x0000001e100e7223 */ /* 0x040fe20000000033 */
[----:B------:R-:W-:Y:S02]  /*ba80*/  HADD2.F32 R26, -RZ, R6.H1_H1 ;  /* 0x30000006ff1a7230 */ /* 0x000fe40000004100 */
[C---:B------:R-:W-:Y:S01]  /*ba90*/  FFMA R15, R16.reuse, R12, R15 ;  /* 0x0000000c100f7223 */ /* 0x040fe2000000000f */
[--C-:B------:R-:W-:Y:S02]  /*baa0*/  HADD2.F32 R12, -RZ, R7.reuse.H0_H0 ;  /* 0x20000007ff0c7230 */ /* 0x100fe40000004100 */
[----:B------:R-:W-:Y:S01]  /*bab0*/  FMUL R27, R17, R54 ;  /* 0x00000036111b7220 */ /* 0x000fe20000400000 */
[----:B------:R-:W-:Y:S02]  /*bac0*/  HADD2.F32 R30, -RZ, R7.H1_H1 ;  /* 0x30000007ff1e7230 */ /* 0x000fe40000004100 */
[----:B------:R-:W-:Y:S01]  /*bad0*/  FFMA R26, R16, R26, R53 ;  /* 0x0000001a101a7223 */ /* 0x000fe20000000035 */
[----:B------:R-:W-:Y:S01]  /*bae0*/  F2FP.F16.F32.PACK_AB R13, R14, R13 ;  /* 0x0000000d0e0d723e */ /* 0x000fe200000000ff */
[C---:B------:R-:W-:Y:S01]  /*baf0*/  FFMA R27, R16.reuse, R12, R27 ;  /* 0x0000000c101b7223 */ /* 0x040fe2000000001b */
        /* <DEDUP_REMOVED lines=16> */
[----:B------:R-:W-:Y:S02]  /*bc00*/  UIADD3 UR4, UR50, 0x6200, URZ ;  /* 0x0000620032047890 */ /* 0x000fe4000fffe03f */
[----:B------:R-:W-:Y:S01]  /*bc10*/  UIADD3.X UR11, URZ, UR53, URZ, UP0, !UPT ;  /* 0x000000353f0b7290 */ /* 0x000fe200087fe43f */
[----:B------:R-:W-:-:S08]  /*bc20*/  UMOV UR7, UR43 ;  /* 0x0000002b00077c82 */ /* 0x000fd00008000000 */
[----:B------:R2:W-:Y:S01]  /*bc30*/  UTMASTG.3D [UR4], [UR10] ;  /* 0x000000040a0073b5 */ /* 0x0005e20008010000 */
[----:B------:R0:W-:Y:S01]  /*bc40*/  UTMACMDFLUSH ;  /* 0x00000000000079b7 */ /* 0x0001e20000000000 */
[----:B--2---:R-:W-:-:S04]  /*bc50*/  DEPBAR.LE SB0, 0x1 ;  /* 0x000080400000791a */ /* 0x004fc80000000000 */
.L_x_88:
[----:B------:R-:W-:Y:S05]  /*bc60*/  BSYNC B0 ;  /* 0x0000000000007941 */ /* 0x000fea0003800000 */
.L_x_87:
[----:B-1----:R-:W-:Y:S01]  /*bc70*/  VIADD R12, R3, 0x6200 ;  /* 0x00006200030c7836 */ /* 0x002fe20000000000 */
[----:B------:R-:W-:Y:S04]  /*bc80*/  BAR.SYNC.DEFER_BLOCKING 0x1, 0x100 ;  /* 0x0044000000007b1d */ /* 0x000fe80000010000 */
[----:B------:R-:W-:Y:S02]  /*bc90*/  LEA R21, R19, R12, 0x1 ;  /* 0x0000000c13157211 */ /* 0x000fe400078e08ff */
[----:B------:R-:W-:Y:S04]  /*bca0*/  BSSY B0, `(.L_x_89) ;  /* 0x0000009000007945 */ /* 0x000fe80003800000 */
[----:B------:R-:W-:Y:S05]  /*bcb0*/  @!P0 BRA `(.L_x_90) ;  /* 0x00000000001c8947 */ /* 0x000fea0003800000 */
[----:B------:R-:W-:-:S13]  /*bcc0*/  ISETP.NE.AND P4, PT, R18, 0x3, PT ;  /* 0x000000031200780c */ /* 0x000fda0003f85270 */
[----:B------:R-:W-:Y:S05]  /*bcd0*/  @!P4 BRA `(.L_x_91) ;  /* 0x000000000004c947 */ /* 0x000fea0003800000 */
[----:B------:R-:W-:Y:S01]  /*bce0*/  BPT.TRAP 0x1 ;  /* 0x000000040000795c */ /* 0x000fe20000300000 */
.L_x_91:
[----:B------:R-:W-:-:S04]  /*bcf0*/  ULEA UR4, UR8, UR50, 0x3 ;  /* 0x0000003208047291 */ /* 0x000fc8000f8e183f */
[----:B------:R-:W-:-:S04]  /*bd00*/  UIADD3 UR4, UR4, 0x50, URZ ;  /* 0x0000005004047890 */ /* 0x000fc8000fffe03f */
[----:B------:R-:W-:-:S09]  /*bd10*/  UPRMT UR4, UR49, 0x654, UR4 ;  /* 0x0000065431047896 */ /* 0x000fd20008000004 */
[----:B------:R-:W-:Y:S03]  /*bd20*/  SYNCS.ARRIVE.TRANS64.RED.A1T0 RZ, [UR4], RZ ;  /* 0x000000ffffff79a7 */ /* 0x000fe60008100404 */
.L_x_90:
[----:B------:R-:W-:Y:S05]  /*bd30*/  BSYNC B0 ;  /* 0x0000000000007941 */ /* 0x000fea0003800000 */
.L_x_89:
        /* <DEDUP_REMOVED lines=8> */
.L_x_94:
[----:B------:R-:W-:Y:S01]  /*bdc0*/  LEA R12, R0, UR50, 0x3 ;  /* 0x00000032000c7c11 */ /* 0x000fe2000f8e18ff */
[----:B------:R-:W-:Y:S01]  /*bdd0*/  BSSY B1, `(.L_x_95) ;  /* 0x0000004000017945 */ /* 0x000fe20003800000 */
[----:B------:R-:W-:-:S04]  /*bde0*/  SHF.L.U32 R13, R2, 0x1f, RZ ;  /* 0x0000001f020d7819 */ /* 0x000fc800000006ff */
[----:B------:R-:W1:Y:S02]  /*bdf0*/  SYNCS.PHASECHK.TRANS64.TRYWAIT P4, [R12+URZ+0x30], R13 ;  /* 0x0000300d0c0075a7 */ /* 0x000e64000808017f */
[----:B-1----:R-:W-:Y:S05]  /*be00*/  @!P4 BRA `(.L_x_96) ;  /* 0x0000009c00f8c947 */ /* 0x002fea0003800000 */
.L_x_363:
[----:B------:R-:W-:Y:S05]  /*be10*/  BSYNC B1 ;  /* 0x0000000000017941 */ /* 0x000fea0003800000 */
.L_x_95:
[C---:B-1----:R-:W-:Y:S01]  /*be20*/  @!P2 LEA R12, R0.reuse, R20, 0xd ;  /* 0x00000014000ca211 */ /* 0x042fe200078e68ff */
[----:B------:R-:W-:Y:S05]  /*be30*/  @!P2 WARPSYNC.ALL ;  /* 0x000000000000a948 */ /* 0x000fea0003800000 */
[----:B------:R-:W-:Y:S01]  /*be40*/  @!P2 IMAD R13, R19, 0x2, R12 ;  /* 0x00000002130da824 */ /* 0x000fe200078e020c */
[----:B------:R1:W2:Y:S01]  /*be50*/  @!P2 LDSM.16.M88.4 R8, [R12] ;  /* 0x000000000c08a83b */ /* 0x0002a20000000200 */
[----:B------:R-:W-:-:S03]  /*be60*/  IADD3 R0, R0, 0x1, RZ ;  /* 0x0000000100007810 */ /* 0x000fc60007ffe0ff */
[----:B------:R1:W3:Y:S01]  /*be70*/  @!P2 LDSM.16.M88.4 R4, [R13] ;  /* 0x000000000d04a83b */ /* 0x0002e20000000200 */
[----:B------:R-:W-:-:S04]  /*be80*/  ISETP.NE.AND P4, PT, R0, 0x4, PT ;  /* 0x000000040000780c */ /* 0x000fc80003f85270 */
[----:B------:R-:W-:Y:S02]  /*be90*/  SEL R15, RZ, 0x1, P4 ;  /* 0x00000001ff0f7807 */ /* 0x000fe40002000000 */
[----:B------:R-:W-:Y:S02]  /*bea0*/  SEL R0, R0, RZ, P4 ;  /* 0x000000ff00007207 */ /* 0x000fe40002000000 */
[----:B-1----:R-:W-:-:S07]  /*beb0*/  LOP3.LUT R2, R2, R15, RZ, 0x3c, !PT ;  /* 0x0000000f02027212 */ /* 0x002fce00078e3cff */
.L_x_93:
[----:B------:R-:W-:Y:S05]  /*bec0*/  BSYNC B0 ;  /* 0x0000000000007941 */ /* 0x000fea0003800000 */
.L_x_92:
[----:B------:R-:W4:Y:S04]  /*bed0*/  LDL.LU R13, [R1+0x80] ;  /* 0x00008000010d7983 */ /* 0x000f280000300800 */
        /* <DEDUP_REMOVED lines=15> */
[--C-:B--2---:R-:W-:Y:S01]  /*bfd0*/  HADD2.F32 R14, -RZ, R8.reuse.H1_H1 ;  /* 0x30000008ff0e7230 */ /* 0x104fe20000004100 */
[----:B------:R-:W-:Y:S05]  /*bfe0*/  WARPSYNC.ALL ;  /* 0x0000000000007948 */ /* 0x000fea0003800000 */
[----:B------:R-:W-:Y:S01]  /*bff0*/  BSSY B0, `(.L_x_97) ;  /* 0x000004b000007945 */ /* 0x000fe20003800000 */
[C---:B----4-:R-:W-:Y:S01]  /*c000*/  FMUL R13, R17.reuse, R13 ;  /* 0x0000000d110d7220 */ /* 0x050fe20000400000 */
[----:B-----5:R-:W-:Y:S01]  /*c010*/  FMUL R15, R17, R12 ;  /* 0x0000000c110f7220 */ /* 0x020fe20000400000 */
[----:B------:R-:W-:-:S03]  /*c020*/  HADD2.F32 R12, -RZ, R8.H0_H0 ;  /* 0x20000008ff0c7230 */ /* 0x000fc60000004100 */
[C---:B------:R-:W-:Y:S01]  /*c030*/  FFMA R15, R16.reuse, R14, R15 ;  /* 0x0000000e100f7223 */ /* 0x040fe2000000000f */
[--C-:B------:R-:W-:Y:S02]  /*c040*/  HADD2.F32 R14, -RZ, R9.reuse.H0_H0 ;  /* 0x20000009ff0e7230 */ /* 0x100fe40000004100 */
[C---:B------:R-:W-:Y:S01]  /*c050*/  FFMA R12, R16.reuse, R12, R13 ;  /* 0x0000000c100c7223 */ /* 0x040fe2000000000d */
[C---:B---3--:R-:W-:Y:S01]  /*c060*/  FMUL R13, R17.reuse, R25 ;  /* 0x00000019110d7220 */ /* 0x048fe20000400000 */
[----:B------:R-:W-:Y:S01]  /*c070*/  FMUL R25, R17, R24 ;  /* 0x0000001811197220 */ /* 0x000fe20000400000 */
[----:B------:R-:W-:Y:S02]  /*c080*/  HADD2.F32 R24, -RZ, R9.H1_H1 ;  /* 0x30000009ff187230 */ /* 0x000fe40000004100 */
[C---:B------:R-:W-:Y:S01]  /*c090*/  FFMA R13, R16.reuse, R14, R13 ;  /* 0x0000000e100d7223 */ /* 0x040fe2000000000d */
[----:B------:R-:W-:Y:S02]  /*c0a0*/  F2FP.F16.F32.PACK_AB R12, R15, R12 ;  /* 0x0000000c0f0c723e */ /* 0x000fe400000000ff */
[----:B------:R-:W-:Y:S01]  /*c0b0*/  FFMA R14, R16, R24, R25 ;  /* 0x00000018100e7223 */ /* 0x000fe20000000019 */
[C---:B------:R-:W-:Y:S01]  /*c0c0*/  FMUL R25, R17.reuse, R27 ;  /* 0x0000001b11197220 */ /* 0x040fe20000400000 */
[----:B------:R-:W-:Y:S01]  /*c0d0*/  FMUL R27, R17, R26 ;  /* 0x0000001a111b7220 */ /* 0x000fe20000400000 */
[----:B------:R-:W-:-:S02]  /*c0e0*/  HADD2.F32 R24, -RZ, R10.H0_H0 ;  /* 0x2000000aff187230 */ /* 0x000fc40000004100 */
[----:B------:R-:W-:Y:S01]  /*c0f0*/  HADD2.F32 R26, -RZ, R10.H1_H1 ;  /* 0x3000000aff1a7230 */ /* 0x000fe20000004100 */
[----:B------:R-:W-:Y:S01]  /*c100*/  F2FP.F16.F32.PACK_AB R13, R14, R13 ;  /* 0x0000000d0e0d723e */ /* 0x000fe200000000ff */
[----:B------:R-:W-:Y:S01]  /*c110*/  FMUL R15, R17, R39 ;  /* 0x00000027110f7220 */ /* 0x000fe20000400000 */
[C---:B------:R-:W-:Y:S02]  /*c120*/  FFMA R25, R16.reuse, R24, R25 ;  /* 0x0000001810197223 */ /* 0x040fe40000000019 */
[----:B------:R-:W-:Y:S01]  /*c130*/  FFMA R24, R16, R26, R27 ;  /* 0x0000001a10187223 */ /* 0x000fe2000000001b */
[----:B------:R-:W-:-:S04]  /*c140*/  HADD2.F32 R26, -RZ, R11.H1_H1 ;  /* 0x3000000bff1a7230 */ /* 0x000fc80000004100 */
[----:B------:R-:W-:Y:S01]  /*c150*/  F2FP.F16.F32.PACK_AB R14, R24, R25 ;  /* 0x00000019180e723e */ /* 0x000fe200000000ff */
[----:B------:R-:W-:Y:S02]  /*c160*/  HADD2.F32 R24, -RZ, R11.H0_H0 ;  /* 0x2000000bff187230 */ /* 0x000fe40000004100 */
[C---:B------:R-:W-:Y:S01]  /*c170*/  FMUL R25, R17.reuse, R38 ;  /* 0x0000002611197220 */ /* 0x040fe20000400000 */
[C---:B------:R-:W-:Y:S01]  /*c180*/  FMUL R27, R17.reuse, R30 ;  /* 0x0000001e111b7220 */ /* 0x040fe20000400000 */
[--C-:B------:R-:W-:Y:S02]  /*c190*/  HADD2.F32 R30, -RZ, R4.reuse.H1_H1 ;  /* 0x30000004ff1e7230 */ /* 0x100fe40000004100 */
[C---:B------:R-:W-:Y:S01]  /*c1a0*/  FFMA R15, R16.reuse, R24, R15 ;  /* 0x00000018100f7223 */ /* 0x040fe2000000000f */
[----:B------:R-:W-:Y:S01]  /*c1b0*/  FFMA R24, R16, R26, R25 ;  /* 0x0000001a10187223 */ /* 0x000fe20000000019 */
[----:B------:R-:W-:Y:S02]  /*c1c0*/  HADD2.F32 R26, -RZ, R4.H0_H0 ;  /* 0x20000004ff1a7230 */ /* 0x000fe40000004100 */
[C---:B------:R-:W-:Y:S01]  /*c1d0*/  FMUL R25, R17.reuse, R37 ;  /* 0x0000002511197220 */ /* 0x040fe20000400000 */
[----:B------:R-:W-:Y:S01]  /*c1e0*/  FMUL R31, R17, R31 ;  /* 0x0000001f111f7220 */ /* 0x000fe20000400000 */
[----:B------:R-:W-:-:S02]  /*c1f0*/  F2FP.F16.F32.PACK_AB R15, R24, R15 ;  /* 0x0000000f180f723e */ /* 0x000fc400000000ff */
[C---:B------:R-:W-:Y:S01]  /*c200*/  FFMA R25, R16.reuse, R26, R25 ;  /* 0x0000001a10197223 */ /* 0x040fe20000000019 */
[----:B------:R-:W-:Y:S01]  /*c210*/  FFMA R26, R16, R30, R27 ;  /* 0x0000001e101a7223 */ /* 0x000fe2000000001b */
[C---:B------:R-:W-:Y:S01]  /*c220*/  FMUL R27, R17.reuse, R32 ;  /* 0x00000020111b7220 */ /* 0x040fe20000400000 */
[--C-:B------:R-:W-:Y:S01]  /*c230*/  HADD2.F32 R30, -RZ, R5.reuse.H0_H0 ;  /* 0x20000005ff1e7230 */ /* 0x100fe20000004100 */
[----:B------:R1:W-:Y:S01]  /*c240*/  STSM.16.M88.4 [R3+0x200], R12 ;  /* 0x0002000c03007844 */ /* 0x0003e20000000200 */
[----:B------:R-:W-:Y:S02]  /*c250*/  HADD2.F32 R32, -RZ, R5.H1_H1 ;  /* 0x30000005ff207230 */ /* 0x000fe40000004100 */
[C---:B------:R-:W-:Y:S01]  /*c260*/  FMUL R33, R17.reuse, R33 ;  /* 0x0000002111217220 */ /* 0x040fe20000400000 */
[----:B------:R-:W-:Y:S01]  /*c270*/  F2FP.F16.F32.PACK_AB R24, R26, R25 ;  /* 0x000000191a18723e */ /* 0x000fe200000000ff */
[C---:B------:R-:W-:Y:S01]  /*c280*/  FFMA R27, R16.reuse, R30, R27 ;  /* 0x0000001e101b7223 */ /* 0x040fe2000000001b */
[----:B------:R-:W-:Y:S01]  /*c290*/  FFMA R30, R16, R32, R31 ;  /* 0x00000020101e7223 */ /* 0x000fe2000000001f */
[----:B------:R-:W-:Y:S01]  /*c2a0*/  FMUL R31, R17, R34 ;  /* 0x00000022111f7220 */ /* 0x000fe20000400000 */
[----:B------:R-:W-:-:S02]  /*c2b0*/  HADD2.F32 R32, -RZ, R6.H0_H0 ;  /* 0x20000006ff207230 */ /* 0x000fc40000004100 */
[----:B------:R-:W-:Y:S02]  /*c2c0*/  HADD2.F32 R34, -RZ, R6.H1_H1 ;  /* 0x30000006ff227230 */ /* 0x000fe40000004100 */
[C---:B------:R-:W-:Y:S01]  /*c2d0*/  FMUL R35, R17.reuse, R35 ;  /* 0x0000002311237220 */ /* 0x040fe20000400000 */
[----:B------:R-:W-:Y:S01]  /*c2e0*/  F2FP.F16.F32.PACK_AB R25, R30, R27 ;  /* 0x0000001b1e19723e */ /* 0x000fe200000000ff */
[C---:B------:R-:W-:Y:S01]  /*c2f0*/  FFMA R31, R16.reuse, R32, R31 ;  /* 0x00000020101f7223 */ /* 0x040fe2000000001f */
[----:B------:R-:W-:Y:S01]  /*c300*/  FFMA R32, R16, R34, R33 ;  /* 0x0000002210207223 */ /* 0x000fe20000000021 */
[----:B------:R-:W-:Y:S01]  /*c310*/  FMUL R33, R17, R36 ;  /* 0x0000002411217220 */ /* 0x000fe20000400000 */
[--C-:B------:R-:W-:Y:S02]  /*c320*/  HADD2.F32 R34, -RZ, R7.reuse.H0_H0 ;  /* 0x20000007ff227230 */ /* 0x100fe40000004100 */
[----:B------:R-:W-:Y:S01]  /*c330*/  HADD2.F32 R36, -RZ, R7.H1_H1 ;  /* 0x30000007ff247230 */ /* 0x000fe20000004100 */
[----:B------:R-:W-:-:S02]  /*c340*/  F2FP.F16.F32.PACK_AB R26, R32, R31 ;  /* 0x0000001f201a723e */ /* 0x000fc400000000ff */
[C---:B------:R-:W-:Y:S02]  /*c350*/  FFMA R33, R16.reuse, R34, R33 ;  /* 0x0000002210217223 */ /* 0x040fe40000000021 */
[----:B------:R-:W-:-:S05]  /*c360*/  FFMA R34, R16, R36, R35 ;  /* 0x0000002410227223 */ /* 0x000fca0000000023 */
[----:B------:R-:W-:-:S05]  /*c370*/  F2FP.F16.F32.PACK_AB R27, R34, R33 ;  /* 0x00000021221b723e */ /* 0x000fca00000000ff */
[----:B------:R1:W-:Y:S01]  /*c380*/  STSM.16.M88.4 [R152], R24 ;  /* 0x0000001898007844 */ /* 0x0003e20000000200 */
        /* <DEDUP_REMOVED lines=17> */
.L_x_98:
[----:B------:R-:W-:Y:S05]  /*c4a0*/  BSYNC B0 ;  /* 0x0000000000007941 */ /* 0x000fea0003800000 */
.L_x_97:
[----:B------:R-:W-:Y:S06]  /*c4b0*/  BAR.SYNC.DEFER_BLOCKING 0x1, 0x100 ;  /* 0x0044000000007b1d */ /* 0x000fec0000010000 */
[----:B------:R-:W-:Y:S04]  /*c4c0*/  BSSY B0, `(.L_x_99) ;  /* 0x0000009000007945 */ /* 0x000fe80003800000 */
[----:B------:R-:W-:Y:S05]  /*c4d0*/  @!P0 BRA `(.L_x_100) ;  /* 0x00000000001c8947 */ /* 0x000fea0003800000 */
[----:B------:R-:W-:-:S13]  /*c4e0*/  ISETP.NE.AND P4, PT, R18, 0x3, PT ;  /* 0x000000031200780c */ /* 0x000fda0003f85270 */
[----:B------:R-:W-:Y:S05]  /*c4f0*/  @!P4 BRA `(.L_x_101) ;  /* 0x000000000004c947 */ /* 0x000fea0003800000 */
[----:B------:R-:W-:Y:S01]  /*c500*/  BPT.TRAP 0x1 ;  /* 0x000000040000795c */ /* 0x000fe20000300000 */
.L_x_101:
[----:B------:R-:W-:-:S04]  /*c510*/  ULEA UR4, UR8, UR50, 0x3 ;  /* 0x0000003208047291 */ /* 0x000fc8000f8e183f */
[----:B------:R-:W-:-:S04]  /*c520*/  UIADD3 UR4, UR4, 0x50, URZ ;  /* 0x0000005004047890 */ /* 0x000fc8000fffe03f */
[----:B------:R-:W-:-:S09]  /*c530*/  UPRMT UR4, UR49, 0x654, UR4 ;  /* 0x0000065431047896 */ /* 0x000fd20008000004 */
[----:B------:R-:W-:Y:S03]  /*c540*/  SYNCS.ARRIVE.TRANS64.RED.A1T0 RZ, [UR4], RZ ;  /* 0x000000ffffff79a7 */ /* 0x000fe60008100404 */
.L_x_100:
[----:B------:R-:W-:Y:S05]  /*c550*/  BSYNC B0 ;  /* 0x0000000000007941 */ /* 0x000fea0003800000 */
.L_x_99:
        /* <DEDUP_REMOVED lines=8> */
.L_x_104:
[----:B-1----:R-:W-:Y:S01]  /*c5e0*/  LEA R12, R0, UR50, 0x3 ;  /* 0x00000032000c7c11 */ /* 0x002fe2000f8e18ff */
[----:B------:R-:W-:Y:S01]  /*c5f0*/  BSSY B1, `(.L_x_105) ;  /* 0x0000006000017945 */ /* 0x000fe20003800000 */
[----:B------:R-:W-:Y:S02]  /*c600*/  SHF.L.U32 R13, R2, 0x1f, RZ ;  /* 0x0000001f020d7819 */ /* 0x000fe400000006ff */
[----:B------:R-:W-:Y:S02]  /*c610*/  @!P2 LEA R14, R0, R20, 0xd ;  /* 0x00000014000ea211 */ /* 0x000fe400078e68ff */
[----:B------:R-:W1:Y:S03]  /*c620*/  SYNCS.PHASECHK.TRANS64.TRYWAIT P4, [R12+URZ+0x30], R13 ;  /* 0x0000300d0c0075a7 */ /* 0x000e66000808017f */
[----:B------:R-:W-:Y:S01]  /*c630*/  @!P2 IMAD R15, R19, 0x2, R14 ;  /* 0x00000002130fa824 */ /* 0x000fe200078e020e */
[----:B-1----:R-:W-:Y:S06]  /*c640*/  @!P4 BRA `(.L_x_106) ;  /* 0x0000009400fcc947 */ /* 0x002fec0003800000 */
.L_x_364:
[----:B------:R-:W-:Y:S05]  /*c650*/  BSYNC B1 ;  /* 0x0000000000017941 */ /* 0x000fea0003800000 */
.L_x_105:
[----:B------:R-:W-:Y:S05]  /*c660*/  @!P2 WARPSYNC.ALL ;  /* 0x000000000000a948 */ /* 0x000fea0003800000 */
[----:B------:R2:W3:Y:S01]  /*c670*/  @!P2 LDSM.16.M88.4 R8, [R14] ;  /* 0x000000000e08a83b */ /* 0x0004e20000000200 */
[----:B------:R-:W-:-:S03]  /*c680*/  IADD3 R0, R0, 0x1, RZ ;  /* 0x0000000100007810 */ /* 0x000fc60007ffe0ff */
[----:B------:R2:W4:Y:S01]  /*c690*/  @!P2 LDSM.16.M88.4 R4, [R15] ;  /* 0x000000000f04a83b */ /* 0x0005220000000200 */
[----:B------:R-:W-:-:S04]  /*c6a0*/  ISETP.NE.AND P4, PT, R0, 0x4, PT ;  /* 0x000000040000780c */ /* 0x000fc80003f85270 */
[----:B-1----:R-:W-:Y:S02]  /*c6b0*/  SEL R13, RZ, 0x1, P4 ;  /* 0x00000001ff0d7807 */ /* 0x002fe40002000000 */
[----:B------:R-:W-:Y:S02]  /*c6c0*/  SEL R0, R0, RZ, P4 ;  /* 0x000000ff00007207 */ /* 0x000fe40002000000 */
[----:B--2---:R-:W-:-:S07]  /*c6d0*/  LOP3.LUT R2, R2, R13, RZ, 0x3c, !PT ;  /* 0x0000000d02027212 */ /* 0x004fce00078e3cff */
.L_x_103:
[----:B------:R-:W-:Y:S05]  /*c6e0*/  BSYNC B0 ;  /* 0x0000000000007941 */ /* 0x000fea0003800000 */
.L_x_102:
[--C-:B-1-3--:R-:W-:Y:S02]  /*c6f0*/  HADD2.F32 R12, -RZ, R8.reuse.H0_H0 ;  /* 0x20000008ff0c7230 */ /* 0x10afe40000004100 */
[C---:B------:R-:W-:Y:S01]  /*c700*/  FMUL R13, R17.reuse, R56 ;  /* 0x00000038110d7220 */ /* 0x040fe20000400000 */
[----:B------:R-:W-:Y:S02]  /*c710*/  HADD2.F32 R14, -RZ, R8.H1_H1 ;  /* 0x30000008ff0e7230 */ /* 0x000fe40000004100 */
[C---:B------:R-:W-:Y:S01]  /*c720*/  FMUL R57, R17.reuse, R57 ;  /* 0x0000003911397220 */ /* 0x040fe20000400000 */
[--C-:B------:R-:W-:Y:S02]  /*c730*/  HADD2.F32 R24, -RZ, R9.reuse.H0_H0 ;  /* 0x20000009ff187230 */ /* 0x100fe40000004100 */
[C---:B------:R-:W-:Y:S01]  /*c740*/  FMUL R15, R17.reuse, R58 ;  /* 0x0000003a110f7220 */ /* 0x040fe20000400000 */
[----:B------:R-:W-:Y:S02]  /*c750*/  HADD2.F32 R26, -RZ, R9.H1_H1 ;  /* 0x30000009ff1a7230 */ /* 0x000fe40000004100 */
[----:B------:R-:W-:Y:S01]  /*c760*/  FMUL R59, R17, R59 ;  /* 0x0000003b113b7220 */ /* 0x000fe20000400000 */
[C---:B------:R-:W-:Y:S01]  /*c770*/  FFMA R12, R16.reuse, R12, R13 ;  /* 0x0000000c100c7223 */ /* 0x040fe2000000000d */
[C---:B------:R-:W-:Y:S01]  /*c780*/  FFMA R13, R16.reuse, R14, R57 ;  /* 0x0000000e100d7223 */ /* 0x040fe20000000039 */
[C---:B------:R-:W-:Y:S01]  /*c790*/  FFMA R14, R16.reuse, R24, R15 ;  /* 0x00000018100e7223 */ /* 0x040fe2000000000f */
[----:B------:R-:W-:Y:S01]  /*c7a0*/  FFMA R15, R16, R26, R59 ;  /* 0x0000001a100f7223 */ /* 0x000fe2000000003b */
[----:B------:R-:W-:-:S02]  /*c7b0*/  HADD2.F32 R24, -RZ, R10.H0_H0 ;  /* 0x2000000aff187230 */ /* 0x000fc40000004100 */
        /* <DEDUP_REMOVED lines=11> */
[----:B----4-:R-:W-:-:S02]  /*c870*/  HADD2.F32 R30, -RZ, R4.H0_H0 ;  /* 0x20000004ff1e7230 */ /* 0x010fc40000004100 */
        /* <DEDUP_REMOVED lines=23> */
[----:B------:R-:W-:Y:S01]  /*c9f0*/  F2FP.F16.F32.PACK_AB R12, R13, R12 ;  /* 0x0000000c0d0c723e */ /* 0x000fe200000000ff */
[----:B------:R-:W-:Y:S05]  /*ca00*/  WARPSYNC.ALL ;  /* 0x0000000000007948 */ /* 0x000fea0003800000 */
[----:B------:R-:W-:Y:S01]  /*ca10*/  F2FP.F16.F32.PACK_AB R13, R15, R14 ;  /* 0x0000000e0f0d723e */ /* 0x000fe200000000ff */
[----:B------:R-:W-:Y:S01]  /*ca20*/  BSSY B0, `(.L_x_107) ;  /* 0x000001a000007945 */ /* 0x000fe20003800000 */
[----:B------:R-:W-:-:S02]  /*ca30*/  F2FP.F16.F32.PACK_AB R14, R25, R24 ;  /* 0x00000018190e723e */ /* 0x000fc400000000ff */
[----:B------:R-:W-:Y:S02]  /*ca40*/  F2FP.F16.F32.PACK_AB R15, R26, R27 ;  /* 0x0000001b1a0f723e */ /* 0x000fe400000000ff */
[----:B------:R-:W-:Y:S02]  /*ca50*/  F2FP.F16.F32.PACK_AB R24, R30, R31 ;  /* 0x0000001f1e18723e */ /* 0x000fe400000000ff */
[----:B------:R-:W-:Y:S01]  /*ca60*/  F2FP.F16.F32.PACK_AB R25, R32, R33 ;  /* 0x000000212019723e */ /* 0x000fe200000000ff */
[----:B------:R1:W-:Y:S01]  /*ca70*/  STSM.16.M88.4 [R3+0x2200], R12 ;  /* 0x0022000c03007844 */ /* 0x0003e20000000200 */
[----:B------:R-:W-:Y:S02]  /*ca80*/  F2FP.F16.F32.PACK_AB R26, R34, R35 ;  /* 0x00000023221a723e */ /* 0x000fe400000000ff */
        /* <DEDUP_REMOVED lines=19> */
.L_x_108:
[----:B------:R-:W-:Y:S05]  /*cbc0*/  BSYNC B0 ;  /* 0x0000000000007941 */ /* 0x000fea0003800000 */
.L_x_107:
[----:B------:R-:W-:Y:S06]  /*cbd0*/  BAR.SYNC.DEFER_BLOCKING 0x1, 0x100 ;  /* 0x0044000000007b1d */ /* 0x000fec0000010000 */
[----:B------:R-:W-:Y:S04]  /*cbe0*/  BSSY B0, `(.L_x_109) ;  /* 0x0000009000007945 */ /* 0x000fe80003800000 */
[----:B------:R-:W-:Y:S05]  /*cbf0*/  @!P0 BRA `(.L_x_110) ;  /* 0x00000000001c8947 */ /* 0x000fea0003800000 */
[----:B------:R-:W-:-:S13]  /*cc00*/  ISETP.NE.AND P4, PT, R18, 0x3, PT ;  /* 0x000000031200780c */ /* 0x000fda0003f85270 */
[----:B------:R-:W-:Y:S05]  /*cc10*/  @!P4 BRA `(.L_x_111) ;  /* 0x000000000004c947 */ /* 0x000fea0003800000 */
[----:B------:R-:W-:Y:S01]  /*cc20*/  BPT.TRAP 0x1 ;  /* 0x000000040000795c */ /* 0x000fe20000300000 */
.L_x_111:
[----:B------:R-:W-:-:S04]  /*cc30*/  ULEA UR4, UR8, UR50, 0x3 ;  /* 0x0000003208047291 */ /* 0x000fc8000f8e183f */
[----:B------:R-:W-:-:S04]  /*cc40*/  UIADD3 UR4, UR4, 0x50, URZ ;  /* 0x0000005004047890 */ /* 0x000fc8000fffe03f */
[----:B------:R-:W-:-:S09]  /*cc50*/  UPRMT UR4, UR49, 0x654, UR4 ;  /* 0x0000065431047896 */ /* 0x000fd20008000004 */
[----:B------:R-:W-:Y:S03]  /*cc60*/  SYNCS.ARRIVE.TRANS64.RED.A1T0 RZ, [UR4], RZ ;  /* 0x000000ffffff79a7 */ /* 0x000fe60008100404 */
.L_x_110:
[----:B------:R-:W-:Y:S05]  /*cc70*/  BSYNC B0 ;  /* 0x0000000000007941 */ /* 0x000fea0003800000 */
.L_x_109:
        /* <DEDUP_REMOVED lines=8> */
.L_x_114:
[----:B-1----:R-:W-:Y:S01]  /*cd00*/  LEA R12, R0, UR50, 0x3 ;  /* 0x00000032000c7c11 */ /* 0x002fe2000f8e18ff */
[----:B------:R-:W-:Y:S01]  /*cd10*/  BSSY B1, `(.L_x_115) ;  /* 0x0000006000017945 */ /* 0x000fe20003800000 */
[----:B------:R-:W-:Y:S02]  /*cd20*/  SHF.L.U32 R13, R2, 0x1f, RZ ;  /* 0x0000001f020d7819 */ /* 0x000fe400000006ff */
[----:B------:R-:W-:Y:S02]  /*cd30*/  @!P2 LEA R14, R0, R20, 0xd ;  /* 0x00000014000ea211 */ /* 0x000fe400078e68ff */
[----:B------:R-:W1:Y:S03]  /*cd40*/  SYNCS.PHASECHK.TRANS64.TRYWAIT P4, [R12+URZ+0x30], R13 ;  /* 0x0000300d0c0075a7 */ /* 0x000e66000808017f */
[----:B------:R-:W-:Y:S01]  /*cd50*/  @!P2 IMAD R15, R19, 0x2, R14 ;  /* 0x00000002130fa824 */ /* 0x000fe200078e020e */
[----:B-1----:R-:W-:Y:S06]  /*cd60*/  @!P4 BRA `(.L_x_116) ;  /* 0x000000900048c947 */ /* 0x002fec0003800000 */
.L_x_365:
[----:B------:R-:W-:Y:S05]  /*cd70*/  BSYNC B1 ;  /* 0x0000000000017941 */ /* 0x000fea0003800000 */
.L_x_115:
        /* <DEDUP_REMOVED lines=8> */
.L_x_113:
[----:B------:R-:W-:Y:S05]  /*ce00*/  BSYNC B0 ;  /* 0x0000000000007941 */ /* 0x000fea0003800000 */
.L_x_112:
[----:B-1----:R-:W2:Y:S04]  /*ce10*/  LDL.LU R13, [R1+0xc0] ;  /* 0x0000c000010d7983 */ /* 0x002ea80000300800 */
[----:B------:R-:W5:Y:S04]  /*ce20*/  LDL.LU R14, [R1+0xc4] ;  /* 0x0000c400010e7983 */ /* 0x000f680000300800 */
[----:B------:R-:W4:Y:S04]  /*ce30*/  LDL.LU R12, [R1+0xc8] ;  /* 0x0000c800010c7983 */ /* 0x000f280000300800 */
        /* <DEDUP_REMOVED lines=12> */
[----:B------:R-:W4:Y:S01]  /*cf00*/  LDL.LU R41, [R1+0xfc] ;  /* 0x0000fc0001297983 */ /* 0x000f220000300800 */
[--C-:B---3--:R-:W-:Y:S01]  /*cf10*/  HADD2.F32 R24, -RZ, R9.reuse.H0_H0 ;  /* 0x20000009ff187230 */ /* 0x108fe20000004100 */
[----:B------:R-:W-:Y:S05]  /*cf20*/  WARPSYNC.ALL ;  /* 0x0000000000007948 */ /* 0x000fea0003800000 */
[----:B------:R-:W-:Y:S01]  /*cf30*/  HADD2.F32 R26, -RZ, R9.H1_H1 ;  /* 0x30000009ff1a7230 */ /* 0x000fe20000004100 */
[----:B------:R-:W-:Y:S01]  /*cf40*/  BSSY B0, `(.L_x_117) ;  /* 0x000004a000007945 */ /* 0x000fe20003800000 */
[C---:B--2---:R-:W-:Y:S01]  /*cf50*/  FMUL R13, R17.reuse, R13 ;  /* 0x0000000d110d7220 */ /* 0x044fe20000400000 */
[----:B-----5:R-:W-:Y:S01]  /*cf60*/  FMUL R15, R17, R14 ;  /* 0x0000000e110f7220 */ /* 0x020fe20000400000 */
[----:B------:R-:W-:-:S02]  /*cf70*/  HADD2.F32 R14, -RZ, R8.H1_H1 ;  /* 0x30000008ff0e7230 */ /* 0x000fc40000004100 */
[C---:B----4-:R-:W-:Y:S01]  /*cf80*/  FMUL R25, R17.reuse, R12 ;  /* 0x0000000c11197220 */ /* 0x050fe20000400000 */
[----:B------:R-:W-:Y:S02]  /*cf90*/  HADD2.F32 R12, -RZ, R8.H0_H0 ;  /* 0x20000008ff0c7230 */ /* 0x000fe40000004100 */
[C---:B------:R-:W-:Y:S01]  /*cfa0*/  FFMA R15, R16.reuse, R14, R15 ;  /* 0x0000000e100f7223 */ /* 0x040fe2000000000f */
[C---:B------:R-:W-:Y:S02]  /*cfb0*/  FMUL R27, R17.reuse, R27 ;  /* 0x0000001b111b7220 */ /* 0x040fe40000400000 */
[C---:B------:R-:W-:Y:S01]  /*cfc0*/  FFMA R12, R16.reuse, R12, R13 ;  /* 0x0000000c100c7223 */ /* 0x040fe2000000000d */
[C---:B------:R-:W-:Y:S01]  /*cfd0*/  FFMA R13, R16.reuse, R24, R25 ;  /* 0x00000018100d7223 */ /* 0x040fe20000000019 */
[----:B------:R-:W-:Y:S01]  /*cfe0*/  FFMA R14, R16, R26, R27 ;  /* 0x0000001a100e7223 */ /* 0x000fe2000000001b */
[--C-:B------:R-:W-:Y:S02]  /*cff0*/  HADD2.F32 R24, -RZ, R10.reuse.H0_H0 ;  /* 0x2000000aff187230 */ /* 0x100fe40000004100 */
[----:B------:R-:W-:Y:S01]  /*d000*/  FMUL R25, R17, R32 ;  /* 0x0000002011197220 */ /* 0x000fe20000400000 */
[----:B------:R-:W-:-:S02]  /*d010*/  HADD2.F32 R26, -RZ, R10.H1_H1 ;  /* 0x3000000aff1a7230 */ /* 0x000fc40000004100 */
[C---:B------:R-:W-:Y:S01]  /*d020*/  FMUL R27, R17.reuse, R31 ;  /* 0x0000001f111b7220 */ /* 0x040fe20000400000 */
[--C-:B------:R-:W-:Y:S02]  /*d030*/  HADD2.F32 R32, -RZ, R11.reuse.H1_H1 ;  /* 0x3000000bff207230 */ /* 0x100fe40000004100 */
[----:B------:R-:W-:Y:S01]  /*d040*/  FFMA R25, R16, R24, R25 ;  /* 0x0000001810197223 */ /* 0x000fe20000000019 */
[----:B------:R-:W-:Y:S01]  /*d050*/  F2FP.F16.F32.PACK_AB R13, R14, R13 ;  /* 0x0000000d0e0d723e */ /* 0x000fe200000000ff */
[----:B------:R-:W-:Y:S01]  /*d060*/  FMUL R31, R17, R30 ;  /* 0x0000001e111f7220 */ /* 0x000fe20000400000 */
[----:B------:R-:W-:Y:S02]  /*d070*/  HADD2.F32 R30, -RZ, R11.H0_H0 ;  /* 0x2000000bff1e7230 */ /* 0x000fe40000004100 */
[C---:B------:R-:W-:Y:S01]  /*d080*/  FFMA R24, R16.reuse, R26, R27 ;  /* 0x0000001a10187223 */ /* 0x040fe2000000001b */
[----:B------:R-:W-:Y:S01]  /*d090*/  F2FP.F16.F32.PACK_AB R12, R15, R12 ;  /* 0x0000000c0f0c723e */ /* 0x000fe200000000ff */
[----:B------:R-:W-:Y:S01]  /*d0a0*/  FMUL R33, R17, R33 ;  /* 0x0000002111217220 */ /* 0x000fe20000400000 */
[----:B------:R-:W-:Y:S01]  /*d0b0*/  FFMA R31, R16, R30, R31 ;  /* 0x0000001e101f7223 */ /* 0x000fe2000000001f */
[----:B------:R-:W-:-:S02]  /*d0c0*/  HADD2.F32 R30, -RZ, R4.H0_H0 ;  /* 0x20000004ff1e7230 */ /* 0x000fc40000004100 */
[----:B------:R-:W-:Y:S01]  /*d0d0*/  FFMA R26, R16, R32, R33 ;  /* 0x00000020101a7223 */ /* 0x000fe20000000021 */
[C---:B------:R-:W-:Y:S01]  /*d0e0*/  FMUL R27, R17.reuse, R36 ;  /* 0x00000024111b7220 */ /* 0x040fe20000400000 */
[----:B------:R-:W-:Y:S01]  /*d0f0*/  HADD2.F32 R32, -RZ, R4.H1_H1 ;  /* 0x30000004ff207230 */ /* 0x000fe20000004100 */
[----:B------:R-:W-:Y:S01]  /*d100*/  F2FP.F16.F32.PACK_AB R14, R24, R25 ;  /* 0x00000019180e723e */ /* 0x000fe200000000ff */
[C---:B------:R-:W-:Y:S01]  /*d110*/  FMUL R33, R17.reuse, R35 ;  /* 0x0000002311217220 */ /* 0x040fe20000400000 */
[--C-:B------:R-:W-:Y:S02]  /*d120*/  HADD2.F32 R36, -RZ, R5.reuse.H1_H1 ;  /* 0x30000005ff247230 */ /* 0x100fe40000004100 */
[----:B------:R-:W-:Y:S01]  /*d130*/  FFMA R27, R16, R30, R27 ;  /* 0x0000001e101b7223 */ /* 0x000fe2000000001b */
[----:B------:R-:W-:Y:S01]  /*d140*/  F2FP.F16.F32.PACK_AB R15, R26, R31 ;  /* 0x0000001f1a0f723e */ /* 0x000fe200000000ff */
[----:B------:R-:W-:Y:S01]  /*d150*/  FMUL R35, R17, R34 ;  /* 0x0000002211237220 */ /* 0x000fe20000400000 */
[----:B------:R-:W-:-:S02]  /*d160*/  HADD2.F32 R34, -RZ, R5.H0_H0 ;  /* 0x20000005ff227230 */ /* 0x000fc40000004100 */
[C---:B------:R-:W-:Y:S01]  /*d170*/  FFMA R30, R16.reuse, R32, R33 ;  /* 0x00000020101e7223 */ /* 0x040fe20000000021 */
[C---:B------:R-:W-:Y:S01]  /*d180*/  FMUL R37, R17.reuse, R37 ;  /* 0x0000002511257220 */ /* 0x040fe20000400000 */
[----:B------:R1:W-:Y:S01]  /*d190*/  STSM.16.M88.4 [R3+0x4200], R12 ;  /* 0x0042000c03007844 */ /* 0x0003e20000000200 */
[C---:B------:R-:W-:Y:S01]  /*d1a0*/  FFMA R35, R16.reuse, R34, R35 ;  /* 0x0000002210237223 */ /* 0x040fe20000000023 */
[--C-:B------:R-:W-:Y:S02]  /*d1b0*/  HADD2.F32 R34, -RZ, R6.reuse.H0_H0 ;  /* 0x20000006ff227230 */ /* 0x100fe40000004100 */
[----:B------:R-:W-:Y:S01]  /*d1c0*/  FFMA R32, R16, R36, R37 ;  /* 0x0000002410207223 */ /* 0x000fe20000000025 */
[C---:B------:R-:W-:Y:S01]  /*d1d0*/  FMUL R33, R17.reuse, R40 ;  /* 0x0000002811217220 */ /* 0x040fe20000400000 */
[----:B------:R-:W-:Y:S01]  /*d1e0*/  HADD2.F32 R36, -RZ, R6.H1_H1 ;  /* 0x30000006ff247230 */ /* 0x000fe20000004100 */
[----:B------:R-:W-:Y:S01]  /*d1f0*/  F2FP.F16.F32.PACK_AB R24, R30, R27 ;  /* 0x0000001b1e18723e */ /* 0x000fe200000000ff */
[----:B------:R-:W-:Y:S01]  /*d200*/  FMUL R37, R17, R39 ;  /* 0x0000002711257220 */ /* 0x000fe20000400000 */
[----:B------:R-:W-:-:S02]  /*d210*/  HADD2.F32 R40, -RZ, R7.H1_H1 ;  /* 0x30000007ff287230 */ /* 0x000fc40000004100 */
[----:B------:R-:W-:Y:S01]  /*d220*/  FFMA R33, R16, R34, R33 ;  /* 0x0000002210217223 */ /* 0x000fe20000000021 */
[----:B------:R-:W-:Y:S01]  /*d230*/  F2FP.F16.F32.PACK_AB R25, R32, R35 ;  /* 0x000000232019723e */ /* 0x000fe200000000ff */
[C---:B------:R-:W-:Y:S01]  /*d240*/  FMUL R39, R17.reuse, R38 ;  /* 0x0000002611277220 */ /* 0x040fe20000400000 */
[----:B------:R-:W-:Y:S02]  /*d250*/  HADD2.F32 R38, -RZ, R7.H0_H0 ;  /* 0x20000007ff267230 */ /* 0x000fe40000004100 */
[C---:B------:R-:W-:Y:S01]  /*d260*/  FFMA R34, R16.reuse, R36, R37 ;  /* 0x0000002410227223 */ /* 0x040fe20000000025 */
[----:B------:R-:W-:Y:S02]  /*d270*/  FMUL R41, R17, R41 ;  /* 0x0000002911297220 */ /* 0x000fe40000400000 */
[----:B------:R-:W-:Y:S02]  /*d280*/  FFMA R39, R16, R38, R39 ;  /* 0x0000002610277223 */ /* 0x000fe40000000027 */
[----:B------:R-:W-:Y:S01]  /*d290*/  F2FP.F16.F32.PACK_AB R26, R34, R33 ;  /* 0x00000021221a723e */ /* 0x000fe200000000ff */
        /* <DEDUP_REMOVED lines=20> */
.L_x_118:
[----:B------:R-:W-:Y:S05]  /*d3e0*/  BSYNC B0 ;  /* 0x0000000000007941 */ /* 0x000fea0003800000 */
.L_x_117:
[----:B------:R-:W-:Y:S06]  /*d3f0*/  BAR.SYNC.DEFER_BLOCKING 0x1, 0x100 ;  /* 0x0044000000007b1d */ /* 0x000fec0000010000 */
[----:B------:R-:W-:Y:S04]  /*d400*/  BSSY B0, `(.L_x_119) ;  /* 0x0000009000007945 */ /* 0x000fe80003800000 */
[----:B------:R-:W-:Y:S05]  /*d410*/  @!P0 BRA `(.L_x_120) ;  /* 0x00000000001c8947 */ /* 0x000fea0003800000 */
[----:B------:R-:W-:-:S13]  /*d420*/  ISETP.NE.AND P4, PT, R18, 0x3, PT ;  /* 0x000000031200780c */ /* 0x000fda0003f85270 */
[----:B------:R-:W-:Y:S05]  /*d430*/  @!P4 BRA `(.L_x_121) ;  /* 0x000000000004c947 */ /* 0x000fea0003800000 */
[----:B------:R-:W-:Y:S01]  /*d440*/  BPT.TRAP 0x1 ;  /* 0x000000040000795c */ /* 0x000fe20000300000 */
.L_x_121:
[----:B------:R-:W-:-:S04]  /*d450*/  ULEA UR4, UR8, UR50, 0x3 ;  /* 0x0000003208047291 */ /* 0x000fc8000f8e183f */
[----:B------:R-:W-:-:S04]  /*d460*/  UIADD3 UR4, UR4, 0x50, URZ ;  /* 0x0000005004047890 */ /* 0x000fc8000fffe03f */
[----:B------:R-:W-:-:S09]  /*d470*/  UPRMT UR4, UR49, 0x654, UR4 ;  /* 0x0000065431047896 */ /* 0x000fd20008000004 */
[----:B------:R-:W-:Y:S03]  /*d480*/  SYNCS.ARRIVE.TRANS64.RED.A1T0 RZ, [UR4], RZ ;  /* 0x000000ffffff79a7 */ /* 0x000fe60008100404 */
.L_x_120:
[----:B------:R-:W-:Y:S05]  /*d490*/  BSYNC B0 ;  /* 0x0000000000007941 */ /* 0x000fea0003800000 */
.L_x_119:
        /* <DEDUP_REMOVED lines=8> */
.L_x_124:
[----:B-1----:R-:W-:Y:S01]  /*d520*/  LEA R12, R0, UR50, 0x3 ;  /* 0x00000032000c7c11 */ /* 0x002fe2000f8e18ff */
[----:B------:R-:W-:Y:S01]  /*d530*/  BSSY B1, `(.L_x_125) ;  /* 0x0000006000017945 */ /* 0x000fe20003800000 */
[----:B------:R-:W-:Y:S02]  /*d540*/  SHF.L.U32 R13, R2, 0x1f, RZ ;  /* 0x0000001f020d7819 */ /* 0x000fe400000006ff */
[----:B------:R-:W-:Y:S02]  /*d550*/  @!P2 LEA R14, R0, R20, 0xd ;  /* 0x00000014000ea211 */ /* 0x000fe400078e68ff */
[----:B------:R-:W1:Y:S03]  /*d560*/  SYNCS.PHASECHK.TRANS64.TRYWAIT P4, [R12+URZ+0x30], R13 ;  /* 0x0000300d0c0075a7 */ /* 0x000e66000808017f */
[----:B------:R-:W-:Y:S01]  /*d570*/  @!P2 IMAD R15, R19, 0x2, R14 ;  /* 0x00000002130fa824 */ /* 0x000fe200078e020e */
[----:B-1----:R-:W-:Y:S06]  /*d580*/  @!P4 BRA `(.L_x_126) ;  /* 0x000000880054c947 */ /* 0x002fec0003800000 */
.L_x_366:
[----:B------:R-:W-:Y:S05]  /*d590*/  BSYNC B1 ;  /* 0x0000000000017941 */ /* 0x000fea0003800000 */
.L_x_125:
        /* <DEDUP_REMOVED lines=8> */
.L_x_123:
[----:B------:R-:W-:Y:S05]  /*d620*/  BSYNC B0 ;  /* 0x0000000000007941 */ /* 0x000fea0003800000 */
.L_x_122:
        /* <DEDUP_REMOVED lines=77> */
.L_x_128:
[----:B------:R-:W-:Y:S05]  /*db00*/  BSYNC B0 ;  /* 0x0000000000007941 */ /* 0x000fea0003800000 */
.L_x_127:
[----:B------:R-:W-:Y:S06]  /*db10*/  BAR.SYNC.DEFER_BLOCKING 0x1, 0x100 ;  /* 0x0044000000007b1d */ /* 0x000fec0000010000 */
[----:B------:R-:W-:Y:S04]  /*db20*/  BSSY B0, `(.L_x_129) ;  /* 0x0000009000007945 */ /* 0x000fe80003800000 */
[----:B------:R-:W-:Y:S05]  /*db30*/  @!P0 BRA `(.L_x_130) ;  /* 0x00000000001c8947 */ /* 0x000fea0003800000 */
[----:B------:R-:W-:-:S13]  /*db40*/  ISETP.NE.AND P4, PT, R18, 0x3, PT ;  /* 0x000000031200780c */ /* 0x000fda0003f85270 */
[----:B------:R-:W-:Y:S05]  /*db50*/  @!P4 BRA `(.L_x_131) ;  /* 0x000000000004c947 */ /* 0x000fea0003800000 */
[----:B------:R-:W-:Y:S01]  /*db60*/  BPT.TRAP 0x1 ;  /* 0x000000040000795c */ /* 0x000fe20000300000 */
.L_x_131:
[----:B------:R-:W-:-:S04]  /*db70*/  ULEA UR4, UR8, UR50, 0x3 ;  /* 0x0000003208047291 */ /* 0x000fc8000f8e183f */
[----:B------:R-:W-:-:S04]  /*db80*/  UIADD3 UR4, UR4, 0x50, URZ ;  /* 0x0000005004047890 */ /* 0x000fc8000fffe03f */
[----:B------:R-:W-:-:S09]  /*db90*/  UPRMT UR4, UR49, 0x654, UR4 ;  /* 0x0000065431047896 */ /* 0x000fd20008000004 */
[----:B------:R-:W-:Y:S03]  /*dba0*/  SYNCS.ARRIVE.TRANS64.RED.A1T0 RZ, [UR4], RZ ;  /* 0x000000ffffff79a7 */ /* 0x000fe60008100404 */
.L_x_130:
[----:B------:R-:W-:Y:S05]  /*dbb0*/  BSYNC B0 ;  /* 0x0000000000007941 */ /* 0x000fea0003800000 */
.L_x_129:
        /* <DEDUP_REMOVED lines=8> */
.L_x_134:
[----:B-1----:R-:W-:Y:S01]  /*dc40*/  LEA R12, R0, UR50, 0x3 ;  /* 0x00000032000c7c11 */ /* 0x002fe2000f8e18ff */
[----:B------:R-:W-:Y:S01]  /*dc50*/  BSSY B1, `(.L_x_135) ;  /* 0x0000006000017945 */ /* 0x000fe20003800000 */
[----:B------:R-:W-:Y:S02]  /*dc60*/  SHF.L.U32 R13, R2, 0x1f, RZ ;  /* 0x0000001f020d7819 */ /* 0x000fe400000006ff */
[----:B------:R-:W-:Y:S02]  /*dc70*/  @!P2 LEA R14, R0, R20, 0xd ;  /* 0x00000014000ea211 */ /* 0x000fe400078e68ff */
[----:B------:R-:W1:Y:S03]  /*dc80*/  SYNCS.PHASECHK.TRANS64.TRYWAIT P4, [R12+URZ+0x30], R13 ;  /* 0x0000300d0c0075a7 */ /* 0x000e66000808017f */
[----:B------:R-:W-:Y:S01]  /*dc90*/  @!P2 IMAD R15, R19, 0x2, R14 ;  /* 0x00000002130fa824 */ /* 0x000fe200078e020e */
[----:B-1----:R-:W-:Y:S06]  /*dca0*/  @!P4 BRA `(.L_x_136) ;  /* 0x0000008000a0c947 */ /* 0x002fec0003800000 */
.L_x_367:
[----:B------:R-:W-:Y:S05]  /*dcb0*/  BSYNC B1 ;  /* 0x0000000000017941 */ /* 0x000fea0003800000 */
.L_x_135:
        /* <DEDUP_REMOVED lines=8> */
.L_x_133:
[----:B------:R-:W-:Y:S05]  /*dd40*/  BSYNC B0 ;  /* 0x0000000000007941 */ /* 0x000fea0003800000 */
.L_x_132:
        /* <DEDUP_REMOVED lines=93> */
.L_x_138:
[----:B------:R-:W-:Y:S05]  /*e320*/  BSYNC B0 ;  /* 0x0000000000007941 */ /* 0x000fea0003800000 */
.L_x_137:
[----:B------:R-:W-:Y:S06]  /*e330*/  BAR.SYNC.DEFER_BLOCKING 0x1, 0x100 ;  /* 0x0044000000007b1d */ /* 0x000fec0000010000 */
[----:B------:R-:W-:Y:S04]  /*e340*/  BSSY B0, `(.L_x_139) ;  /* 0x0000009000007945 */ /* 0x000fe80003800000 */
[----:B------:R-:W-:Y:S05]  /*e350*/  @!P0 BRA `(.L_x_140) ;  /* 0x00000000001c8947 */ /* 0x000fea0003800000 */
[----:B------:R-:W-:-:S13]  /*e360*/  ISETP.NE.AND P4, PT, R18, 0x3, PT ;  /* 0x000000031200780c */ /* 0x000fda0003f85270 */
[----:B------:R-:W-:Y:S05]  /*e370*/  @!P4 BRA `(.L_x_141) ;  /* 0x000000000004c947 */ /* 0x000fea0003800000 */
[----:B------:R-:W-:Y:S01]  /*e380*/  BPT.TRAP 0x1 ;  /* 0x000000040000795c */ /* 0x000fe20000300000 */
.L_x_141:
[----:B------:R-:W-:-:S04]  /*e390*/  ULEA UR4, UR8, UR50, 0x3 ;  /* 0x0000003208047291 */ /* 0x000fc8000f8e183f */
[----:B------:R-:W-:-:S04]  /*e3a0*/  UIADD3 UR4, UR4, 0x50, URZ ;  /* 0x0000005004047890 */ /* 0x000fc8000fffe03f */
[----:B------:R-:W-:-:S09]  /*e3b0*/  UPRMT UR4, UR49, 0x654, UR4 ;  /* 0x0000065431047896 */ /* 0x000fd20008000004 */
[----:B------:R-:W-:Y:S03]  /*e3c0*/  SYNCS.ARRIVE.TRANS64.RED.A1T0 RZ, [UR4], RZ ;  /* 0x000000ffffff79a7 */ /* 0x000fe60008100404 */
.L_x_140:
[----:B------:R-:W-:Y:S05]  /*e3d0*/  BSYNC B0 ;  /* 0x0000000000007941 */ /* 0x000fea0003800000 */
.L_x_139:
        /* <DEDUP_REMOVED lines=8> */
.L_x_144:
[----:B-1----:R-:W-:Y:S01]  /*e460*/  LEA R12, R0, UR50, 0x3 ;  /* 0x00000032000c7c11 */ /* 0x002fe2000f8e18ff */
[----:B------:R-:W-:Y:S01]  /*e470*/  BSSY B1, `(.L_x_145) ;  /* 0x0000006000017945 */ /* 0x000fe20003800000 */
[----:B------:R-:W-:Y:S02]  /*e480*/  SHF.L.U32 R13, R2, 0x1f, RZ ;  /* 0x0000001f020d7819 */ /* 0x000fe400000006ff */
[----:B------:R-:W-:Y:S02]  /*e490*/  @!P2 LEA R14, R0, R20, 0xd ;  /* 0x00000014000ea211 */ /* 0x000fe400078e68ff */
[----:B------:R-:W1:Y:S03]  /*e4a0*/  SYNCS.PHASECHK.TRANS64.TRYWAIT P4, [R12+URZ+0x30], R13 ;  /* 0x0000300d0c0075a7 */ /* 0x000e66000808017f */
[----:B------:R-:W-:Y:S01]  /*e4b0*/  @!P2 IMAD R15, R19, 0x2, R14 ;  /* 0x00000002130fa824 */ /* 0x000fe200078e020e */
[----:B-1----:R-:W-:Y:S06]  /*e4c0*/  @!P4 BRA `(.L_x_146) ;  /* 0x0000007800acc947 */ /* 0x002fec0003800000 */
.L_x_368:
[----:B------:R-:W-:Y:S05]  /*e4d0*/  BSYNC B1 ;  /* 0x0000000000017941 */ /* 0x000fea0003800000 */
.L_x_145:
        /* <DEDUP_REMOVED lines=8> */
.L_x_143:
[----:B------:R-:W-:Y:S05]  /*e560*/  BSYNC B0 ;  /* 0x0000000000007941 */ /* 0x000fea0003800000 */
.L_x_142:
        /* <DEDUP_REMOVED lines=77> */
.L_x_148:
[----:B------:R-:W-:Y:S05]  /*ea40*/  BSYNC B0 ;  /* 0x0000000000007941 */ /* 0x000fea0003800000 */
.L_x_147:
[----:B------:R-:W-:Y:S06]  /*ea50*/  BAR.SYNC.DEFER_BLOCKING 0x1, 0x100 ;  /* 0x0044000000007b1d */ /* 0x000fec0000010000 */
[----:B------:R-:W-:Y:S04]  /*ea60*/  BSSY B0, `(.L_x_149) ;  /* 0x0000009000007945 */ /* 0x000fe80003800000 */
[----:B------:R-:W-:Y:S05]  /*ea70*/  @!P0 BRA `(.L_x_150) ;  /* 0x00000000001c8947 */ /* 0x000fea0003800000 */
[----:B------:R-:W-:-:S13]  /*ea80*/  ISETP.NE.AND P4, PT, R18, 0x3, PT ;  /* 0x000000031200780c */ /* 0x000fda0003f85270 */
[----:B------:R-:W-:Y:S05]  /*ea90*/  @!P4 BRA `(.L_x_151) ;  /* 0x000000000004c947 */ /* 0x000fea0003800000 */
[----:B------:R-:W-:Y:S01]  /*eaa0*/  BPT.TRAP 0x1 ;  /* 0x000000040000795c */ /* 0x000fe20000300000 */
.L_x_151:
[----:B------:R-:W-:-:S04]  /*eab0*/  ULEA UR4, UR8, UR50, 0x3 ;  /* 0x0000003208047291 */ /* 0x000fc8000f8e183f */
[----:B------:R-:W-:-:S04]  /*eac0*/  UIADD3 UR4, UR4, 0x50, URZ ;  /* 0x0000005004047890 */ /* 0x000fc8000fffe03f */
[----:B------:R-:W-:-:S09]  /*ead0*/  UPRMT UR4, UR49, 0x654, UR4 ;  /* 0x0000065431047896 */ /* 0x000fd20008000004 */
[----:B------:R-:W-:Y:S03]  /*eae0*/  SYNCS.ARRIVE.TRANS64.RED.A1T0 RZ, [UR4], RZ ;  /* 0x000000ffffff79a7 */ /* 0x000fe60008100404 */
.L_x_150:
[----:B------:R-:W-:Y:S05]  /*eaf0*/  BSYNC B0 ;  /* 0x0000000000007941 */ /* 0x000fea0003800000 */
.L_x_149:
        /* <DEDUP_REMOVED lines=8> */
.L_x_154:
[----:B-1----:R-:W-:Y:S01]  /*eb80*/  LEA R12, R0, UR50, 0x3 ;  /* 0x00000032000c7c11 */ /* 0x002fe2000f8e18ff */
[----:B------:R-:W-:Y:S01]  /*eb90*/  BSSY B1, `(.L_x_155) ;  /* 0x0000006000017945 */ /* 0x000fe20003800000 */
[----:B------:R-:W-:Y:S02]  /*eba0*/  SHF.L.U32 R13, R2, 0x1f, RZ ;  /* 0x0000001f020d7819 */ /* 0x000fe400000006ff */
[----:B------:R-:W-:Y:S02]  /*ebb0*/  @!P2 LEA R14, R0, R20, 0xd ;  /* 0x00000014000ea211 */ /* 0x000fe400078e68ff */
[----:B------:R-:W1:Y:S03]  /*ebc0*/  SYNCS.PHASECHK.TRANS64.TRYWAIT P4, [R12+URZ+0x30], R13 ;  /* 0x0000300d0c0075a7 */ /* 0x000e66000808017f */
[----:B------:R-:W-:Y:S01]  /*ebd0*/  @!P2 IMAD R15, R19, 0x2, R14 ;  /* 0x00000002130fa824 */ /* 0x000fe200078e020e */
[----:B-1----:R-:W-:Y:S06]  /*ebe0*/  @!P4 BRA `(.L_x_156) ;  /* 0x0000007000f8c947 */ /* 0x002fec0003800000 */
.L_x_369:
[----:B------:R-:W-:Y:S05]  /*ebf0*/  BSYNC B1 ;  /* 0x0000000000017941 */ /* 0x000fea0003800000 */
.L_x_155:
        /* <DEDUP_REMOVED lines=8> */
.L_x_153:
[----:B------:R-:W-:Y:S05]  /*ec80*/  BSYNC B0 ;  /* 0x0000000000007941 */ /* 0x000fea0003800000 */
.L_x_152:
        /* <DEDUP_REMOVED lines=93> */
.L_x_158:
[----:B------:R-:W-:Y:S05]  /*f260*/  BSYNC B0 ;  /* 0x0000000000007941 */ /* 0x000fea0003800000 */
.L_x_157:
[----:B------:R-:W-:Y:S06]  /*f270*/  BAR.SYNC.DEFER_BLOCKING 0x1, 0x100 ;  /* 0x0044000000007b1d */ /* 0x000fec0000010000 */
[----:B------:R-:W-:Y:S04]  /*f280*/  BSSY B0, `(.L_x_159) ;  /* 0x0000009000007945 */ /* 0x000fe80003800000 */
[----:B------:R-:W-:Y:S05]  /*f290*/  @!P0 BRA `(.L_x_160) ;  /* 0x00000000001c8947 */ /* 0x000fea0003800000 */
[----:B------:R-:W-:-:S13]  /*f2a0*/  ISETP.NE.AND P4, PT, R18, 0x3, PT ;  /* 0x000000031200780c */ /* 0x000fda0003f85270 */
[----:B------:R-:W-:Y:S05]  /*f2b0*/  @!P4 BRA `(.L_x_161) ;  /* 0x000000000004c947 */ /* 0x000fea0003800000 */
[----:B------:R-:W-:Y:S01]  /*f2c0*/  BPT.TRAP 0x1 ;  /* 0x000000040000795c */ /* 0x000fe20000300000 */
.L_x_161:
[----:B------:R-:W-:-:S04]  /*f2d0*/  ULEA UR4, UR8, UR50, 0x3 ;  /* 0x0000003208047291 */ /* 0x000fc8000f8e183f */
[----:B------:R-:W-:-:S04]  /*f2e0*/  UIADD3 UR4, UR4, 0x50, URZ ;  /* 0x0000005004047890 */ /* 0x000fc8000fffe03f */
[----:B------:R-:W-:-:S09]  /*f2f0*/  UPRMT UR4, UR49, 0x654, UR4 ;  /* 0x0000065431047896 */ /* 0x000fd20008000004 */
[----:B------:R-:W-:Y:S03]  /*f300*/  SYNCS.ARRIVE.TRANS64.RED.A1T0 RZ, [UR4], RZ ;  /* 0x000000ffffff79a7 */ /* 0x000fe60008100404 */
.L_x_160:
[----:B------:R-:W-:Y:S05]  /*f310*/  BSYNC B0 ;  /* 0x0000000000007941 */ /* 0x000fea0003800000 */
.L_x_159:
        /* <DEDUP_REMOVED lines=8> */
.L_x_164:
[----:B-1----:R-:W-:Y:S01]  /*f3a0*/  LEA R12, R0, UR50, 0x3 ;  /* 0x00000032000c7c11 */ /* 0x002fe2000f8e18ff */
[----:B------:R-:W-:Y:S01]  /*f3b0*/  BSSY B1, `(.L_x_165) ;  /* 0x0000006000017945 */ /* 0x000fe20003800000 */
[----:B------:R-:W-:Y:S02]  /*f3c0*/  SHF.L.U32 R13, R2, 0x1f, RZ ;  /* 0x0000001f020d7819 */ /* 0x000fe400000006ff */
[----:B------:R-:W-:Y:S02]  /*f3d0*/  @!P2 LEA R14, R0, R20, 0xd ;  /* 0x00000014000ea211 */ /* 0x000fe400078e68ff */
[----:B------:R-:W1:Y:S03]  /*f3e0*/  SYNCS.PHASECHK.TRANS64.TRYWAIT P4, [R12+URZ+0x30], R13 ;  /* 0x0000300d0c0075a7 */ /* 0x000e66000808017f */
[----:B------:R-:W-:Y:S01]  /*f3f0*/  @!P2 IMAD R15, R19, 0x2, R14 ;  /* 0x00000002130fa824 */ /* 0x000fe200078e020e */
[----:B-1----:R-:W-:Y:S06]  /*f400*/  @!P4 BRA `(.L_x_166) ;  /* 0x0000006c0004c947 */ /* 0x002fec0003800000 */
.L_x_370:
[----:B------:R-:W-:Y:S05]  /*f410*/  BSYNC B1 ;  /* 0x0000000000017941 */ /* 0x000fea0003800000 */
.L_x_165:
        /* <DEDUP_REMOVED lines=8> */
.L_x_163:
[----:B------:R-:W-:Y:S05]  /*f4a0*/  BSYNC B0 ;  /* 0x0000000000007941 */ /* 0x000fea0003800000 */
.L_x_162:
        /* <DEDUP_REMOVED lines=77> */
.L_x_168:
[----:B------:R-:W-:Y:S05]  /*f980*/  BSYNC B0 ;  /* 0x0000000000007941 */ /* 0x000fea0003800000 */
.L_x_167:
[----:B------:R-:W-:Y:S06]  /*f990*/  BAR.SYNC.DEFER_BLOCKING 0x1, 0x100 ;  /* 0x0044000000007b1d */ /* 0x000fec0000010000 */
[----:B------:R-:W-:Y:S04]  /*f9a0*/  BSSY B0, `(.L_x_169) ;  /* 0x0000009000007945 */ /* 0x000fe80003800000 */
[----:B------:R-:W-:Y:S05]  /*f9b0*/  @!P0 BRA `(.L_x_170) ;  /* 0x00000000001c8947 */ /* 0x000fea0003800000 */
[----:B------:R-:W-:-:S13]  /*f9c0*/  ISETP.NE.AND P4, PT, R18, 0x3, PT ;  /* 0x000000031200780c */ /* 0x000fda0003f85270 */
[----:B------:R-:W-:Y:S05]  /*f9d0*/  @!P4 BRA `(.L_x_171) ;  /* 0x000000000004c947 */ /* 0x000fea0003800000 */
[----:B------:R-:W-:Y:S01]  /*f9e0*/  BPT.TRAP 0x1 ;  /* 0x000000040000795c */ /* 0x000fe20000300000 */
.L_x_171:
[----:B------:R-:W-:-:S04]  /*f9f0*/  ULEA UR4, UR8, UR50, 0x3 ;  /* 0x0000003208047291 */ /* 0x000fc8000f8e183f */
[----:B------:R-:W-:-:S04]  /*fa00*/  UIADD3 UR4, UR4, 0x50, URZ ;  /* 0x0000005004047890 */ /* 0x000fc8000fffe03f */
[----:B------:R-:W-:-:S09]  /*fa10*/  UPRMT UR4, UR49, 0x654, UR4 ;  /* 0x0000065431047896 */ /* 0x000fd20008000004 */
[----:B------:R-:W-:Y:S03]  /*fa20*/  SYNCS.ARRIVE.TRANS64.RED.A1T0 RZ, [UR4], RZ ;  /* 0x000000ffffff79a7 */ /* 0x000fe60008100404 */
.L_x_170:
[----:B------:R-:W-:Y:S05]  /*fa30*/  BSYNC B0 ;  /* 0x0000000000007941 */ /* 0x000fea0003800000 */
.L_x_169:
        /* <DEDUP_REMOVED lines=8> */
.L_x_174:
[----:B-1----:R-:W-:Y:S01]  /*fac0*/  LEA R12, R0, UR50, 0x3 ;  /* 0x00000032000c7c11 */ /* 0x002fe2000f8e18ff */
[----:B------:R-:W-:Y:S01]  /*fad0*/  BSSY B1, `(.L_x_175) ;  /* 0x0000006000017945 */ /* 0x000fe20003800000 */
[----:B------:R-:W-:Y:S02]  /*fae0*/  SHF.L.U32 R13, R2, 0x1f, RZ ;  /* 0x0000001f020d7819 */ /* 0x000fe400000006ff */
[----:B------:R-:W-:Y:S02]  /*faf0*/  @!P2 LEA R14, R0, R20, 0xd ;  /* 0x00000014000ea211 */ /* 0x000fe400078e68ff */
[----:B------:R-:W1:Y:S03]  /*fb00*/  SYNCS.PHASECHK.TRANS64.TRYWAIT P4, [R12+URZ+0x30], R13 ;  /* 0x0000300d0c0075a7 */ /* 0x000e66000808017f */
[----:B------:R-:W-:Y:S01]  /*fb10*/  @!P2 IMAD R15, R19, 0x2, R14 ;  /* 0x00000002130fa824 */ /* 0x000fe200078e020e */
[----:B-1----:R-:W-:Y:S06]  /*fb20*/  @!P4 BRA `(.L_x_176) ;  /* 0x000000640050c947 */ /* 0x002fec0003800000 */
.L_x_371:
[----:B------:R-:W-:Y:S05]  /*fb30*/  BSYNC B1 ;  /* 0x0000000000017941 */ /* 0x000fea0003800000 */
.L_x_175:
        /* <DEDUP_REMOVED lines=8> */
.L_x_173:
[----:B------:R-:W-:Y:S05]  /*fbc0*/  BSYNC B0 ;  /* 0x0000000000007941 */ /* 0x000fea0003800000 */
.L_x_172:
        /* <DEDUP_REMOVED lines=25> */
[C---:B------:R-:W-:Y:S01]  /*fd60*/  FMUL R27, R17.reuse, R27 ;  /* 0x0000001b111b7220 */ /* 0x040fe20000400000 */
[C---:B------:R-:W-:Y:S02]  /*fd70*/  FFMA R25, R16.reuse, R24, R25 ;  /* 0x0000001810197223 */ /* 0x040fe40000000019 */
        /* <DEDUP_REMOVED lines=10> */
[C---:B------:R-:W-:Y:S01]  /*fe20*/  FMUL R31, R17.reuse, R30 ;  /* 0x0000001e111f7220 */ /* 0x040fe20000400000 */
[----:B------:R-:W-:Y:S02]  /*fe30*/  HADD2.F32 R30, -RZ, R11.H0_H0 ;  /* 0x2000000bff1e7230 */ /* 0x000fe40000004100 */
[----:B------:R-:W-:Y:S01]  /*fe40*/  FFMA R24, R16, R26, R27 ;  /* 0x0000001a10187223 */ /* 0x000fe2000000001b */
        /* <DEDUP_REMOVED lines=53> */
.L_x_178:
[----:B------:R-:W-:Y:S05]  /*101a0*/  BSYNC B0 ;  /* 0x0000000000007941 */ /* 0x000fea0003800000 */
.L_x_177:
[----:B------:R-:W-:Y:S06]  /*101b0*/  BAR.SYNC.DEFER_BLOCKING 0x1, 0x100 ;  /* 0x0044000000007b1d */ /* 0x000fec0000010000 */
[----:B------:R-:W-:Y:S04]  /*101c0*/  BSSY B0, `(.L_x_179) ;  /* 0x0000009000007945 */ /* 0x000fe80003800000 */
[----:B------:R-:W-:Y:S05]  /*101d0*/  @!P0 BRA `(.L_x_180) ;  /* 0x00000000001c8947 */ /* 0x000fea0003800000 */
[----:B------:R-:W-:-:S13]  /*101e0*/  ISETP.NE.AND P4, PT, R18, 0x3, PT ;  /* 0x000000031200780c */ /* 0x000fda0003f85270 */
[----:B------:R-:W-:Y:S05]  /*101f0*/  @!P4 BRA `(.L_x_181) ;  /* 0x000000000004c947 */ /* 0x000fea0003800000 */
[----:B------:R-:W-:Y:S01]  /*10200*/  BPT.TRAP 0x1 ;  /* 0x000000040000795c */ /* 0x000fe20000300000 */
.L_x_181:
[----:B------:R-:W-:-:S04]  /*10210*/  ULEA UR4, UR8, UR50, 0x3 ;  /* 0x0000003208047291 */ /* 0x000fc8000f8e183f */
[----:B------:R-:W-:-:S04]  /*10220*/  UIADD3 UR4, UR4, 0x50, URZ ;  /* 0x0000005004047890 */ /* 0x000fc8000fffe03f */
[----:B------:R-:W-:-:S09]  /*10230*/  UPRMT UR4, UR49, 0x654, UR4 ;  /* 0x0000065431047896 */ /* 0x000fd20008000004 */
[----:B------:R-:W-:Y:S03]  /*10240*/  SYNCS.ARRIVE.TRANS64.RED.A1T0 RZ, [UR4], RZ ;  /* 0x000000ffffff79a7 */ /* 0x000fe60008100404 */
.L_x_180:
[----:B------:R-:W-:Y:S05]  /*10250*/  BSYNC B0 ;  /* 0x0000000000007941 */ /* 0x000fea0003800000 */
.L_x_179:
        /* <DEDUP_REMOVED lines=8> */
.L_x_184:
[----:B-1----:R-:W-:Y:S01]  /*102e0*/  LEA R12, R0, UR50, 0x3 ;  /* 0x00000032000c7c11 */ /* 0x002fe2000f8e18ff */
[----:B------:R-:W-:Y:S01]  /*102f0*/  BSSY B1, `(.L_x_185) ;  /* 0x0000006000017945 */ /* 0x000fe20003800000 */
[----:B------:R-:W-:Y:S02]  /*10300*/  SHF.L.U32 R13, R2, 0x1f, RZ ;  /* 0x0000001f020d7819 */ /* 0x000fe400000006ff */
[----:B------:R-:W-:Y:S02]  /*10310*/  @!P2 LEA R14, R0, R20, 0xd ;  /* 0x00000014000ea211 */ /* 0x000fe400078e68ff */
[----:B------:R-:W1:Y:S03]  /*10320*/  SYNCS.PHASECHK.TRANS64.TRYWAIT P4, [R12+URZ+0x30], R13 ;  /* 0x0000300d0c0075a7 */ /* 0x000e66000808017f */
[----:B------:R-:W-:Y:S01]  /*10330*/  @!P2 IMAD R15, R19, 0x2, R14 ;  /* 0x00000002130fa824 */ /* 0x000fe200078e020e */
[----:B-1----:R-:W-:Y:S06]  /*10340*/  @!P4 BRA `(.L_x_186) ;  /* 0x0000005c005cc947 */ /* 0x002fec0003800000 */
.L_x_372:
[----:B------:R-:W-:Y:S05]  /*10350*/  BSYNC B1 ;  /* 0x0000000000017941 */ /* 0x000fea0003800000 */
.L_x_185:
        /* <DEDUP_REMOVED lines=8> */
.L_x_183:
[----:B------:R-:W-:Y:S05]  /*103e0*/  BSYNC B0 ;  /* 0x0000000000007941 */ /* 0x000fea0003800000 */
.L_x_182:
        /* <DEDUP_REMOVED lines=77> */
.L_x_188:
[----:B------:R-:W-:Y:S05]  /*108c0*/  BSYNC B0 ;  /* 0x0000000000007941 */ /* 0x000fea0003800000 */
.L_x_187:
[----:B------:R-:W-:Y:S06]  /*108d0*/  BAR.SYNC.DEFER_BLOCKING 0x1, 0x100 ;  /* 0x0044000000007b1d */ /* 0x000fec0000010000 */
[----:B------:R-:W-:Y:S04]  /*108e0*/  BSSY B0, `(.L_x_189) ;  /* 0x0000009000007945 */ /* 0x000fe80003800000 */
[----:B------:R-:W-:Y:S05]  /*108f0*/  @!P0 BRA `(.L_x_190) ;  /* 0x00000000001c8947 */ /* 0x000fea0003800000 */
[----:B------:R-:W-:-:S13]  /*10900*/  ISETP.NE.AND P4, PT, R18, 0x3, PT ;  /* 0x000000031200780c */ /* 0x000fda0003f85270 */
[----:B------:R-:W-:Y:S05]  /*10910*/  @!P4 BRA `(.L_x_191) ;  /* 0x000000000004c947 */ /* 0x000fea0003800000 */
[----:B------:R-:W-:Y:S01]  /*10920*/  BPT.TRAP 0x1 ;  /* 0x000000040000795c */ /* 0x000fe20000300000 */
.L_x_191:
[----:B------:R-:W-:-:S04]  /*10930*/  ULEA UR4, UR8, UR50, 0x3 ;  /* 0x0000003208047291 */ /* 0x000fc8000f8e183f */
[----:B------:R-:W-:-:S04]  /*10940*/  UIADD3 UR4, UR4, 0x50, URZ ;  /* 0x0000005004047890 */ /* 0x000fc8000fffe03f */
[----:B------:R-:W-:-:S09]  /*10950*/  UPRMT UR4, UR49, 0x654, UR4 ;  /* 0x0000065431047896 */ /* 0x000fd20008000004 */
[----:B------:R-:W-:Y:S03]  /*10960*/  SYNCS.ARRIVE.TRANS64.RED.A1T0 RZ, [UR4], RZ ;  /* 0x000000ffffff79a7 */ /* 0x000fe60008100404 */
.L_x_190:
[----:B------:R-:W-:Y:S05]  /*10970*/  BSYNC B0 ;  /* 0x0000000000007941 */ /* 0x000fea0003800000 */
.L_x_189:
        /* <DEDUP_REMOVED lines=8> */
.L_x_194:
[----:B-1----:R-:W-:Y:S01]  /*10a00*/  LEA R12, R0, UR50, 0x3 ;  /* 0x00000032000c7c11 */ /* 0x002fe2000f8e18ff */
[----:B------:R-:W-:Y:S01]  /*10a10*/  BSSY B1, `(.L_x_195) ;  /* 0x0000006000017945 */ /* 0x000fe20003800000 */
[----:B------:R-:W-:Y:S02]  /*10a20*/  SHF.L.U32 R13, R2, 0x1f, RZ ;  /* 0x0000001f020d7819 */ /* 0x000fe400000006ff */
[----:B------:R-:W-:Y:S02]  /*10a30*/  @!P2 LEA R14, R0, R20, 0xd ;  /* 0x00000014000ea211 */ /* 0x000fe400078e68ff */
[----:B------:R-:W1:Y:S03]  /*10a40*/  SYNCS.PHASECHK.TRANS64.TRYWAIT P4, [R12+URZ+0x30], R13 ;  /* 0x0000300d0c0075a7 */ /* 0x000e66000808017f */
[----:B------:R-:W-:Y:S01]  /*10a50*/  @!P2 IMAD R15, R19, 0x2, R14 ;  /* 0x00000002130fa824 */ /* 0x000fe200078e020e */
[----:B-1----:R-:W-:Y:S06]  /*10a60*/  @!P4 BRA `(.L_x_196) ;  /* 0x0000005400a8c947 */ /* 0x002fec0003800000 */
.L_x_373:
[----:B------:R-:W-:Y:S05]  /*10a70*/  BSYNC B1 ;  /* 0x0000000000017941 */ /* 0x000fea0003800000 */
.L_x_195:
        /* <DEDUP_REMOVED lines=8> */
.L_x_193:
[----:B------:R-:W-:Y:S05]  /*10b00*/  BSYNC B0 ;  /* 0x0000000000007941 */ /* 0x000fea0003800000 */
.L_x_192:
[----:B-1----:R-:W2:Y:S04]  /*10b10*/  LDL.LU R13, [R1+0x1c0] ;  /* 0x0001c000010d7983 */ /* 0x002ea80000300800 */
        /* <DEDUP_REMOVED lines=15> */
[--C-:B----4-:R-:W-:Y:S01]  /*10c10*/  HADD2.F32 R38, -RZ, R7.reuse.H0_H0 ;  /* 0x20000007ff267230 */ /* 0x110fe20000004100 */
[----:B------:R-:W-:Y:S05]  /*10c20*/  WARPSYNC.ALL ;  /* 0x0000000000007948 */ /* 0x000fea0003800000 */
[----:B------:R-:W-:Y:S01]  /*10c30*/  HADD2.F32 R40, -RZ, R7.H1_H1 ;  /* 0x30000007ff287230 */ /* 0x000fe20000004100 */
[----:B------:R-:W-:Y:S01]  /*10c40*/  BSSY B0, `(.L_x_197) ;  /* 0x000004a000007945 */ /* 0x000fe20003800000 */
[C---:B--2---:R-:W-:Y:S01]  /*10c50*/  FMUL R13, R17.reuse, R13 ;  /* 0x0000000d110d7220 */ /* 0x044fe20000400000 */
[C---:B-----5:R-:W-:Y:S01]  /*10c60*/  FMUL R15, R17.reuse, R15 ;  /* 0x0000000f110f7220 */ /* 0x060fe20000400000 */
[C---:B---3--:R-:W-:Y:S01]  /*10c70*/  FMUL R25, R17.reuse, R25 ;  /* 0x0000001911197220 */ /* 0x048fe20000400000 */
[C---:B------:R-:W-:Y:S01]  /*10c80*/  FMUL R27, R17.reuse, R27 ;  /* 0x0000001b111b7220 */ /* 0x040fe20000400000 */
[C---:B------:R-:W-:Y:S01]  /*10c90*/  FMUL R29, R17.reuse, R29 ;  /* 0x0000001d111d7220 */ /* 0x040fe20000400000 */
[C---:B------:R-:W-:Y:S01]  /*10ca0*/  FMUL R31, R17.reuse, R31 ;  /* 0x0000001f111f7220 */ /* 0x040fe20000400000 */
[C---:B------:R-:W-:Y:S01]  /*10cb0*/  FMUL R33, R17.reuse, R33 ;  /* 0x0000002111217220 */ /* 0x040fe20000400000 */
[C---:B------:R-:W-:Y:S01]  /*10cc0*/  FMUL R35, R17.reuse, R35 ;  /* 0x0000002311237220 */ /* 0x040fe20000400000 */
[----:B------:R-:W-:Y:S01]  /*10cd0*/  FMUL R37, R17, R36 ;  /* 0x0000002411257220 */ /* 0x000fe20000400000 */
[----:B------:R-:W-:-:S02]  /*10ce0*/  HADD2.F32 R36, -RZ, R6.H1_H1 ;  /* 0x30000006ff247230 */ /* 0x000fc40000004100 */
[C---:B------:R-:W-:Y:S01]  /*10cf0*/  FMUL R39, R17.reuse, R34 ;  /* 0x0000002211277220 */ /* 0x040fe20000400000 */
[----:B------:R-:W-:Y:S02]  /*10d00*/  HADD2.F32 R34, -RZ, R5.H0_H0 ;  /* 0x20000005ff227230 */ /* 0x000fe40000004100 */
[C---:B------:R-:W-:Y:S01]  /*10d10*/  FMUL R41, R17.reuse, R32 ;  /* 0x0000002011297220 */ /* 0x040fe20000400000 */
[----:B------:R-:W-:Y:S02]  /*10d20*/  HADD2.F32 R32, -RZ, R4.H1_H1 ;  /* 0x30000004ff207230 */ /* 0x000fe40000004100 */
[----:B------:R-:W-:Y:S01]  /*10d30*/  FMUL R43, R17, R12 ;  /* 0x0000000c112b7220 */ /* 0x000fe20000400000 */
[----:B------:R-:W-:Y:S02]  /*10d40*/  HADD2.F32 R12, -RZ, R8.H0_H0 ;  /* 0x20000008ff0c7230 */ /* 0x000fe40000004100 */
[----:B------:R-:W-:Y:S01]  /*10d50*/  FFMA R41, R16, R34, R41 ;  /* 0x0000002210297223 */ /* 0x000fe20000000029 */
[----:B------:R-:W-:-:S02]  /*10d60*/  HADD2.F32 R34, -RZ, R6.H0_H0 ;  /* 0x20000006ff227230 */ /* 0x000fc40000004100 */
[C---:B------:R-:W-:Y:S01]  /*10d70*/  FMUL R45, R17.reuse, R30 ;  /* 0x0000001e112d7220 */ /* 0x040fe20000400000 */
[----:B------:R-:W-:Y:S02]  /*10d80*/  HADD2.F32 R30, -RZ, R10.H1_H1 ;  /* 0x3000000aff1e7230 */ /* 0x000fe40000004100 */
[C---:B------:R-:W-:Y:S01]  /*10d90*/  FFMA R13, R16.reuse, R12, R13 ;  /* 0x0000000c100d7223 */ /* 0x040fe2000000000d */
[----:B------:R-:W-:Y:S02]  /*10da0*/  HADD2.F32 R12, -RZ, R8.H1_H1 ;  /* 0x30000008ff0c7230 */ /* 0x000fe40000004100 */
[C---:B------:R-:W-:Y:S01]  /*10db0*/  FMUL R47, R17.reuse, R26 ;  /* 0x0000001a112f7220 */ /* 0x040fe20000400000 */
[----:B------:R-:W-:Y:S02]  /*10dc0*/  HADD2.F32 R26, -RZ, R10.H0_H0 ;  /* 0x2000000aff1a7230 */ /* 0x000fe40000004100 */
[----:B------:R-:W-:Y:S01]  /*10dd0*/  FFMA R45, R16, R34, R45 ;  /* 0x00000022102d7223 */ /* 0x000fe2000000002d */
[----:B------:R-:W-:Y:S01]  /*10de0*/  FMUL R49, R17, R24 ;  /* 0x0000001811317220 */ /* 0x000fe20000400000 */
[----:B------:R-:W-:-:S02]  /*10df0*/  HADD2.F32 R24, -RZ, R9.H1_H1 ;  /* 0x30000009ff187230 */ /* 0x000fc40000004100 */
[C---:B------:R-:W-:Y:S01]  /*10e00*/  FFMA R12, R16.reuse, R12, R15 ;  /* 0x0000000c100c7223 */ /* 0x040fe2000000000f */
[C---:B------:R-:W-:Y:S01]  /*10e10*/  FFMA R29, R16.reuse, R26, R29 ;  /* 0x0000001a101d7223 */ /* 0x040fe2000000001d */
[----:B------:R-:W-:Y:S01]  /*10e20*/  FMUL R51, R17, R14 ;  /* 0x0000000e11337220 */ /* 0x000fe20000400000 */
[----:B------:R-:W-:Y:S02]  /*10e30*/  HADD2.F32 R14, -RZ, R9.H0_H0 ;  /* 0x20000009ff0e7230 */ /* 0x000fe40000004100 */
[C---:B------:R-:W-:Y:S01]  /*10e40*/  FFMA R34, R16.reuse, R36, R47 ;  /* 0x0000002410227223 */ /* 0x040fe2000000002f */
[--C-:B------:R-:W-:Y:S02]  /*10e50*/  HADD2.F32 R15, -RZ, R11.reuse.H0_H0 ;  /* 0x2000000bff0f7230 */ /* 0x100fe40000004100 */
[C---:B------:R-:W-:Y:S01]  /*10e60*/  FFMA R49, R16.reuse, R38, R49 ;  /* 0x0000002610317223 */ /* 0x040fe20000000031 */
[----:B------:R-:W-:Y:S02]  /*10e70*/  HADD2.F32 R26, -RZ, R11.H1_H1 ;  /* 0x3000000bff1a7230 */ /* 0x000fe40000004100 */
[C---:B------:R-:W-:Y:S01]  /*10e80*/  FFMA R25, R16.reuse, R14, R25 ;  /* 0x0000000e10197223 */ /* 0x040fe20000000019 */
[C---:B------:R-:W-:Y:S01]  /*10e90*/  FFMA R14, R16.reuse, R24, R27 ;  /* 0x00000018100e7223 */ /* 0x040fe2000000001b */
[----:B------:R-:W-:Y:S01]  /*10ea0*/  FFMA R24, R16, R30, R31 ;  /* 0x0000001e10187223 */ /* 0x000fe2000000001f */
[----:B------:R-:W-:-:S02]  /*10eb0*/  HADD2.F32 R30, -RZ, R4.H0_H0 ;  /* 0x20000004ff1e7230 */ /* 0x000fc40000004100 */
[C---:B------:R-:W-:Y:S01]  /*10ec0*/  FFMA R33, R16.reuse, R15, R33 ;  /* 0x0000000f10217223 */ /* 0x040fe20000000021 */
[C---:B------:R-:W-:Y:S01]  /*10ed0*/  FFMA R26, R16.reuse, R26, R35 ;  /* 0x0000001a101a7223 */ /* 0x040fe20000000023 */
[----:B------:R-:W-:Y:S01]  /*10ee0*/  FFMA R36, R16, R40, R51 ;  /* 0x0000002810247223 */ /* 0x000fe20000000033 */
[----:B------:R-:W-:Y:S01]  /*10ef0*/  F2FP.F16.F32.PACK_AB R12, R12, R13 ;  /* 0x0000000d0c0c723e */ /* 0x000fe200000000ff */
[C---:B------:R-:W-:Y:S01]  /*10f00*/  FFMA R37, R16.reuse, R30, R37 ;  /* 0x0000001e10257223 */ /* 0x040fe20000000025 */
[----:B------:R-:W-:Y:S01]  /*10f10*/  FFMA R30, R16, R32, R39 ;  /* 0x00000020101e7223 */ /* 0x000fe20000000027 */
[----:B------:R-:W-:Y:S01]  /*10f20*/  HADD2.F32 R32, -RZ, R5.H1_H1 ;  /* 0x30000005ff207230 */ /* 0x000fe20000004100 */
[----:B------:R-:W-:Y:S02]  /*10f30*/  F2FP.F16.F32.PACK_AB R13, R14, R25 ;  /* 0x000000190e0d723e */ /* 0x000fe400000000ff */
[----:B------:R-:W-:Y:S02]  /*10f40*/  F2FP.F16.F32.PACK_AB R14, R24, R29 ;  /* 0x0000001d180e723e */ /* 0x000fe400000000ff */
[----:B------:R-:W-:Y:S01]  /*10f50*/  FFMA R32, R16, R32, R43 ;  /* 0x0000002010207223 */ /* 0x000fe2000000002b */
[----:B------:R-:W-:-:S02]  /*10f60*/  F2FP.F16.F32.PACK_AB R15, R26, R33 ;  /* 0x000000211a0f723e */ /* 0x000fc400000000ff */
        /* <DEDUP_REMOVED lines=23> */
.L_x_198:
[----:B------:R-:W-:Y:S05]  /*110e0*/  BSYNC B0 ;  /* 0x0000000000007941 */ /* 0x000fea0003800000 */
.L_x_197:
[----:B------:R-:W-:Y:S06]  /*110f0*/  BAR.SYNC.DEFER_BLOCKING 0x1, 0x100 ;  /* 0x0044000000007b1d */ /* 0x000fec0000010000 */
[----:B------:R-:W-:Y:S04]  /*11100*/  BSSY B0, `(.L_x_199) ;  /* 0x0000009000007945 */ /* 0x000fe80003800000 */
[----:B------:R-:W-:Y:S05]  /*11110*/  @!P0 BRA `(.L_x_200) ;  /* 0x00000000001c8947 */ /* 0x000fea0003800000 */
[----:B------:R-:W-:-:S13]  /*11120*/  ISETP.NE.AND P4, PT, R18, 0x3, PT ;  /* 0x000000031200780c */ /* 0x000fda0003f85270 */
[----:B------:R-:W-:Y:S05]  /*11130*/  @!P4 BRA `(.L_x_201) ;  /* 0x000000000004c947 */ /* 0x000fea0003800000 */
[----:B------:R-:W-:Y:S01]  /*11140*/  BPT.TRAP 0x1 ;  /* 0x000000040000795c */ /* 0x000fe20000300000 */
.L_x_201:
[----:B------:R-:W-:-:S04]  /*11150*/  ULEA UR4, UR8, UR50, 0x3 ;  /* 0x0000003208047291 */ /* 0x000fc8000f8e183f */
[----:B------:R-:W-:-:S04]  /*11160*/  UIADD3 UR4, UR4, 0x50, URZ ;  /* 0x0000005004047890 */ /* 0x000fc8000fffe03f */
[----:B------:R-:W-:-:S09]  /*11170*/  UPRMT UR4, UR49, 0x654, UR4 ;  /* 0x0000065431047896 */ /* 0x000fd20008000004 */
[----:B------:R-:W-:Y:S03]  /*11180*/  SYNCS.ARRIVE.TRANS64.RED.A1T0 RZ, [UR4], RZ ;  /* 0x000000ffffff79a7 */ /* 0x000fe60008100404 */
.L_x_200:
[----:B------:R-:W-:Y:S05]  /*11190*/  BSYNC B0 ;  /* 0x0000000000007941 */ /* 0x000fea0003800000 */
.L_x_199:
        /* <DEDUP_REMOVED lines=8> */
.L_x_204:
[----:B-1----:R-:W-:Y:S01]  /*11220*/  SHF.L.U32 R12, R2, 0x1f, RZ ;  /* 0x0000001f020c7819 */ /* 0x002fe200000006ff */
[----:B------:R-:W-:Y:S01]  /*11230*/  BSSY B1, `(.L_x_205) ;  /* 0x0000006000017945 */ /* 0x000fe20003800000 */
[C---:B------:R-:W-:Y:S02]  /*11240*/  LEA R13, R0.reuse, UR50, 0x3 ;  /* 0x00000032000d7c11 */ /* 0x040fe4000f8e18ff */
[----:B------:R-:W-:Y:S02]  /*11250*/  @!P2 LEA R0, R0, R20, 0xd ;  /* 0x000000140000a211 */ /* 0x000fe400078e68ff */
[----:B------:R-:W1:Y:S03]  /*11260*/  SYNCS.PHASECHK.TRANS64.TRYWAIT P4, [R13+URZ+0x30], R12 ;  /* 0x0000300c0d0075a7 */ /* 0x000e66000808017f */
[----:B------:R-:W-:Y:S01]  /*11270*/  @!P2 IMAD R2, R19, 0x2, R0 ;  /* 0x000000021302a824 */ /* 0x000fe200078e0200 */
[----:B-1----:R-:W-:Y:S06]  /*11280*/  @!P4 BRA `(.L_x_206) ;  /* 0x0000004c00b4c947 */ /* 0x002fec0003800000 */
.L_x_374:
[----:B------:R-:W-:Y:S05]  /*11290*/  BSYNC B1 ;  /* 0x0000000000017941 */ /* 0x000fea0003800000 */
.L_x_205:
[----:B------:R-:W-:Y:S05]  /*112a0*/  @!P2 WARPSYNC.ALL ;  /* 0x000000000000a948 */ /* 0x000fea0003800000 */
[----:B------:R2:W3:Y:S04]  /*112b0*/  @!P2 LDSM.16.M88.4 R8, [R0] ;  /* 0x000000000008a83b */ /* 0x0004e80000000200 */
[----:B------:R2:W4:Y:S02]  /*112c0*/  @!P2 LDSM.16.M88.4 R4, [R2] ;  /* 0x000000000204a83b */ /* 0x0005240000000200 */
.L_x_203:
[----:B------:R-:W-:Y:S05]  /*112d0*/  BSYNC B0 ;  /* 0x0000000000007941 */ /* 0x000fea0003800000 */
.L_x_202:
[--C-:B-1-3--:R-:W-:Y:S02]  /*112e0*/  HADD2.F32 R13, -RZ, R8.reuse.H0_H0 ;  /* 0x20000008ff0d7230 */ /* 0x10afe40000004100 */
[C---:B------:R-:W-:Y:S01]  /*112f0*/  FMUL R45, R17.reuse, R136 ;  /* 0x00000088112d7220 */ /* 0x040fe20000400000 */
[----:B------:R-:W-:Y:S02]  /*11300*/  HADD2.F32 R15, -RZ, R8.H1_H1 ;  /* 0x30000008ff0f7230 */ /* 0x000fe40000004100 */
[C---:B--2---:R-:W-:Y:S01]  /*11310*/  FMUL R0, R17.reuse, R137 ;  /* 0x0000008911007220 */ /* 0x044fe20000400000 */
[----:B------:R-:W-:Y:S02]  /*11320*/  HADD2.F32 R25, -RZ, R9.H0_H0 ;  /* 0x20000009ff197230 */ /* 0x000fe40000004100 */
[C---:B------:R-:W-:Y:S01]  /*11330*/  FMUL R138, R17.reuse, R138 ;  /* 0x0000008a118a7220 */ /* 0x040fe20000400000 */
[----:B------:R-:W-:Y:S02]  /*11340*/  HADD2.F32 R31, -RZ, R11.H0_H0 ;  /* 0x2000000bff1f7230 */ /* 0x000fe40000004100 */
[----:B------:R-:W-:Y:S01]  /*11350*/  FMUL R2, R17, R139 ;  /* 0x0000008b11027220 */ /* 0x000fe20000400000 */
        /* <DEDUP_REMOVED lines=8> */
[----:B------:R-:W-:-:S02]  /*113e0*/  HADD2.F32 R11, -RZ, R11.H1_H1 ;  /* 0x3000000bff0b7230 */ /* 0x000fc40000004100 */
[C---:B------:R-:W-:Y:S01]  /*113f0*/  FMUL R146, R17.reuse, R146 ;  /* 0x0000009211927220 */ /* 0x040fe20000400000 */
[----:B------:R-:W-:Y:S02]  /*11400*/  HADD2.F32 R5, -RZ, R5.H1_H1 ;  /* 0x30000005ff057230 */ /* 0x000fe40000004100 */
[C---:B------:R-:W-:Y:S01]  /*11410*/  FMUL R14, R17.reuse, R147 ;  /* 0x00000093110e7220 */ /* 0x040fe20000400000 */
[----:B------:R-:W-:Y:S02]  /*11420*/  HADD2.F32 R43, -RZ, R7.H0_H0 ;  /* 0x20000007ff2b7230 */ /* 0x000fe40000004100 */
[C---:B------:R-:W-:Y:S01]  /*11430*/  FMUL R144, R17.reuse, R144 ;  /* 0x0000009011907220 */ /* 0x040fe20000400000 */
[--C-:B------:R-:W-:Y:S02]  /*11440*/  HADD2.F32 R33, -RZ, R4.reuse.H0_H0 ;  /* 0x20000004ff217230 */ /* 0x100fe40000004100 */
[----:B------:R-:W-:Y:S01]  /*11450*/  FMUL R12, R17, R145 ;  /* 0x00000091110c7220 */ /* 0x000fe20000400000 */
[----:B------:R-:W-:-:S02]  /*11460*/  HADD2.F32 R35, -RZ, R4.H1_H1 ;  /* 0x30000004ff237230 */ /* 0x000fc40000004100 */
[C---:B------:R-:W-:Y:S01]  /*11470*/  FMUL R148, R17.reuse, R148 ;  /* 0x0000009411947220 */ /* 0x040fe20000400000 */
[--C-:B------:R-:W-:Y:S02]  /*11480*/  HADD2.F32 R39, -RZ, R6.reuse.H0_H0 ;  /* 0x20000006ff277230 */ /* 0x100fe40000004100 */
[C---:B------:R-:W-:Y:S01]  /*11490*/  FMUL R20, R17.reuse, R149 ;  /* 0x0000009511147220 */ /* 0x040fe20000400000 */
[----:B------:R-:W-:Y:S02]  /*114a0*/  HADD2.F32 R41, -RZ, R6.H1_H1 ;  /* 0x30000006ff297230 */ /* 0x000fe40000004100 */
[C---:B------:R-:W-:Y:S01]  /*114b0*/  FMUL R150, R17.reuse, R150 ;  /* 0x0000009611967220 */ /* 0x040fe20000400000 */
[----:B------:R-:W-:Y:S02]  /*114c0*/  HADD2.F32 R7, -RZ, R7.H1_H1 ;  /* 0x30000007ff077230 */ /* 0x000fe40000004100 */
[----:B------:R-:W-:Y:S01]  /*114d0*/  FMUL R24, R17, R151 ;  /* 0x0000009711187220 */ /* 0x000fe20000400000 */
[C---:B------:R-:W-:Y:S01]  /*114e0*/  FFMA R13, R16.reuse, R13, R45 ;  /* 0x0000000d100d7223 */ /* 0x040fe2000000002d */
        /* <DEDUP_REMOVED lines=44> */
.L_x_208:
[----:B------:R-:W-:Y:S05]  /*117b0*/  BSYNC B0 ;  /* 0x0000000000007941 */ /* 0x000fea0003800000 */
.L_x_207:
[----:B------:R-:W-:Y:S06]  /*117c0*/  BAR.SYNC.DEFER_BLOCKING 0x1, 0x100 ;  /* 0x0044000000007b1d */ /* 0x000fec0000010000 */
[----:B------:R-:W-:Y:S04]  /*117d0*/  BSSY B0, `(.L_x_209) ;  /* 0x0000009000007945 */ /* 0x000fe80003800000 */
[----:B------:R-:W-:Y:S05]  /*117e0*/  @!P0 BRA `(.L_x_210) ;  /* 0x00000000001c8947 */ /* 0x000fea0003800000 */
[----:B------:R-:W-:-:S13]  /*117f0*/  ISETP.NE.AND P0, PT, R18, 0x3, PT ;  /* 0x000000031200780c */ /* 0x000fda0003f05270 */
[----:B------:R-:W-:Y:S05]  /*11800*/  @!P0 BRA `(.L_x_211) ;  /* 0x0000000000048947 */ /* 0x000fea0003800000 */
[----:B------:R-:W-:Y:S01]  /*11810*/  BPT.TRAP 0x1 ;  /* 0x000000040000795c */ /* 0x000fe20000300000 */
.L_x_211:
[----:B------:R-:W-:-:S04]  /*11820*/  ULEA UR4, UR36, UR50, 0x3 ;  /* 0x0000003224047291 */ /* 0x000fc8000f8e183f */
[----:B------:R-:W-:-:S04]  /*11830*/  UIADD3 UR4, UR4, 0x50, URZ ;  /* 0x0000005004047890 */ /* 0x000fc8000fffe03f */
[----:B------:R-:W-:-:S09]  /*11840*/  UPRMT UR4, UR49, 0x654, UR4 ;  /* 0x0000065431047896 */ /* 0x000fd20008000004 */
[----:B------:R-:W-:Y:S03]  /*11850*/  SYNCS.ARRIVE.TRANS64.RED.A1T0 RZ, [UR4], RZ ;  /* 0x000000ffffff79a7 */ /* 0x000fe60008100404 */
.L_x_210:
[----:B------:R-:W-:Y:S05]  /*11860*/  BSYNC B0 ;  /* 0x0000000000007941 */ /* 0x000fea0003800000 */
.L_x_209:
[----:B-1----:R-:W2:Y:S01]  /*11870*/  LDL.LU R28, [R1+0x204] ;  /* 0x00020400011c7983 */ /* 0x002ea20000300800 */
[----:B------:R-:W-:-:S03]  /*11880*/  ULDC.64 UR4, c[0x0][0x8f8] ;  /* 0x00023e0000047ab9 */ /* 0x000fc60000000a00 */
[----:B------:R-:W3:Y:S01]  /*11890*/  LDL.LU R27, [R1+0x200] ;  /* 0x00020000011b7983 */ /* 0x000ee20000300800 */
[----:B------:R-:W-:Y:S01]  /*118a0*/  UIADD3 UR36, UR36, 0x1, URZ ;  /* 0x0000000124247890 */ /* 0x000fe2000fffe03f */
[----:B------:R-:W-:Y:S01]  /*118b0*/  PRMT R0, RZ, 0x7610, R0 ;  /* 0x00007610ff007816 */ /* 0x000fe20000000000 */
[----:B------:R-:W-:Y:S01]  /*118c0*/  UMOV UR43, 0xffffffff ;  /* 0xffffffff002b7882 */ /* 0x000fe20000000000 */
[----:B------:R-:W-:Y:S01]  /*118d0*/  MOV R154, 0xffffffff ;  /* 0xffffffff009a7802 */ /* 0x000fe20000000f00 */
[----:B------:R-:W-:Y:S01]  /*118e0*/  UISETP.NE.AND UP0, UPT, UR36, 0x4, UPT ;  /* 0x000000042400788c */ /* 0x000fe2000bf05270 */
[----:B------:R-:W-:-:S03]  /*118f0*/  MOV R152, 0xffffffff ;  /* 0xffffffff00987802 */ /* 0x000fc60000000f00 */
[----:B------:R-:W-:Y:S01]  /*11900*/  USEL UR36, UR36, URZ, UP0 ;  /* 0x0000003f24247287 */ /* 0x000fe20008000000 */
[----:B---3--:R-:W-:-:S04]  /*11910*/  IADD3 R27, P0, R27, UR46, RZ ;  /* 0x0000002e1b1b7c10 */ /* 0x008fc8000ff1e0ff */
[----:B--2---:R-:W-:Y:S01]  /*11920*/  IADD3.X R28, R28, UR39, RZ, P0, !PT ;  /* 0x000000271c1c7c10 */ /* 0x004fe200087fe4ff */
[----:B------:R1:W-:Y:S01]  /*11930*/  STL [R1+0x200], R27 ;  /* 0x0002001b01007387 */ /* 0x0003e20000100800 */
[----:B------:R-:W-:-:S03]  /*11940*/  ISETP.GE.U32.AND P0, PT, R27, UR4, PT ;  /* 0x000000041b007c0c */ /* 0x000fc6000bf06070 */
[----:B------:R1:W-:Y:S01]  /*11950*/  STL [R1+0x204], R28 ;  /* 0x0002041c01007387 */ /* 0x0003e20000100800 */
[----:B------:R-:W-:-:S13]  /*11960*/  ISETP.GE.U32.AND.EX P0, PT, R28, UR5, PT, P0 ;  /* 0x000000051c007c0c */ /* 0x000fda000bf06100 */
[----:B-1----:R-:W-:Y:S05]  /*11970*/  @P0 BRA `(.L_x_212) ;  /* 0x0000000400700947 */ /* 0x002fea0003800000 */
[----:B------:R-:W1:Y:S01]  /*11980*/  S2R R20, SR_CTAID.X ;  /* 0x0000000000147919 */ /* 0x000e620000002500 */
[----:B------:R-:W2:Y:S01]  /*11990*/  LDC.64 R8, c[0x0][0x8d0] ;  /* 0x00023400ff087b82 */ /* 0x000ea20000000a00 */
[----:B------:R-:W-:Y:S01]  /*119a0*/  ULDC UR4, c[0x0][0x150] ;  /* 0x0000540000047ab9 */ /* 0x000fe20000000800 */
[----:B------:R-:W-:Y:S01]  /*119b0*/  IMAD.MOV.U32 R6, RZ, RZ, R27 ;  /* 0x000000ffff067224 */ /* 0x000fe200078e001b */
[----:B------:R-:W3:Y:S01]  /*119c0*/  S2R R24, SR_CTAID.Y ;  /* 0x0000000000187919 */ /* 0x000ee20000002600 */
[----:B------:R-:W-:-:S04]  /*119d0*/  MOV R7, R28 ;  /* 0x0000001c00077202 */ /* 0x000fc80000000f00 */
[----:B------:R-:W4:Y:S08]  /*119e0*/  LDC R25, c[0x0][0x144] ;  /* 0x00005100ff197b82 */ /* 0x000f300000000800 */
[----:B------:R-:W3:Y:S08]  /*119f0*/  LDC R10, c[0x0][0x8d8] ;  /* 0x00023600ff0a7b82 */ /* 0x000ef00000000800 */
[----:B------:R-:W3:Y:S01]  /*11a00*/  LDC.64 R14, c[0x0][0x8c8] ;  /* 0x00023200ff0e7b82 */ /* 0x000ee20000000a00 */
[----:B--2---:R-:W-:-:S04]  /*11a10*/  ISETP.NE.U32.AND P0, PT, R8, RZ, PT ;  /* 0x000000ff0800720c */ /* 0x004fc80003f05070 */
[----:B------:R-:W-:Y:S02]  /*11a20*/  ISETP.NE.AND.EX P0, PT, R9, RZ, PT, P0 ;  /* 0x000000ff0900720c */ /* 0x000fe40003f05300 */
[----:B-1----:R-:W-:-:S05]  /*11a30*/  I2FP.F32.U32 R0, R20 ;  /* 0x0000001400007245 */ /* 0x002fca0000201000 */
[----:B------:R-:W-:-:S04]  /*11a40*/  FMUL R0, R0, UR4 ;  /* 0x0000000400007c20 */ /* 0x000fc80008400000 */
[----:B------:R1:W2:Y:S02]  /*11a50*/  F2I.U32.TRUNC.NTZ R21, R0 ;  /* 0x0000000000157305 */ /* 0x0002a4000020f000 */
[----:B----4-:R-:W-:Y:S05]  /*11a60*/  @!P0 BRA `(.L_x_213) ;  /* 0x0000000000288947 */ /* 0x010fea0003800000 */
[----:B-1----:R-:W1:Y:S02]  /*11a70*/  LDC R0, c[0x0][0x8dc] ;  /* 0x00023700ff007b82 */ /* 0x002e640000000800 */
        /* <DEDUP_REMOVED lines=9> */
.L_x_213:
[-CC-:B---3--:R-:W-:Y:S01]  /*11b10*/  SHF.R.U64 R30, R6, R10.reuse, R7.reuse ;  /* 0x0000000a061e7219 */ /* 0x188fe20000001207 */
[----:B------:R-:W3:Y:S01]  /*11b20*/  LDC.64 R12, c[0x0][0x8e8] ;  /* 0x00023a00ff0c7b82 */ /* 0x000ee20000000a00 */
[----:B-1----:R-:W-:Y:S01]  /*11b30*/  SHF.R.U32.HI R0, RZ, R10, R7 ;  /* 0x0000000aff007219 */ /* 0x002fe20000011607 */
[----:B--2---:R-:W-:Y:S01]  /*11b40*/  IMAD.MOV R21, RZ, RZ, -R21 ;  /* 0x000000ffff157224 */ /* 0x004fe200078e0a15 */
[----:B------:R-:W-:Y:S01]  /*11b50*/  IADD3 R5, P0, RZ, -R30, RZ ;  /* 0x8000001eff057210 */ /* 0x000fe20007f1e0ff */
[----:B------:R-:W-:Y:S01]  /*11b60*/  ULDC UR4, c[0x0][0x154] ;  /* 0x0000550000047ab9 */ /* 0x000fe20000000800 */
[----:B------:R-:W-:Y:S01]  /*11b70*/  MOV R2, R27 ;  /* 0x0000001b00027202 */ /* 0x000fe20000000f00 */
[----:B------:R-:W-:Y:S01]  /*11b80*/  IMAD R21, R25, R21, R20 ;  /* 0x0000001519157224 */ /* 0x000fe200078e0214 */
[----:B------:R-:W-:Y:S01]  /*11b90*/  IADD3.X R3, RZ, ~R0, RZ, P0, !PT ;  /* 0x80000000ff037210 */ /* 0x000fe200007fe4ff */
[----:B------:R-:W1:Y:S01]  /*11ba0*/  LDC R4, c[0x0][0x8c0] ;  /* 0x00023000ff047b82 */ /* 0x000e620000000800 */
[----:B------:R-:W-:-:S03]  /*11bb0*/  MOV R7, 0x1 ;  /* 0x0000000100077802 */ /* 0x000fc60000000f00 */
[----:B------:R-:W-:Y:S01]  /*11bc0*/  IMAD R0, R3, R14, RZ ;  /* 0x0000000e03007224 */ /* 0x000fe200078e02ff */
[----:B------:R-:W-:-:S03]  /*11bd0*/  MOV R3, R28 ;  /* 0x0000001c00037202 */ /* 0x000fc60000000f00 */
[----:B------:R-:W2:Y:S01]  /*11be0*/  LDC R6, c[0x0][0x8b0] ;  /* 0x00022c00ff067b82 */ /* 0x000ea20000000800 */
[----:B------:R-:W-:-:S04]  /*11bf0*/  IMAD.WIDE.U32 R2, R5, R14, R2 ;  /* 0x0000000e05027225 */ /* 0x000fc800078e0002 */
[----:B------:R-:W-:Y:S01]  /*11c00*/  IMAD R5, R5, R15, R0 ;  /* 0x0000000f05057224 */ /* 0x000fe200078e0200 */
[----:B------:R-:W-:Y:S02]  /*11c10*/  I2FP.F32.U32 R0, R24 ;  /* 0x0000001800007245 */ /* 0x000fe40000201000 */
[----:B------:R-:W4:Y:S01]  /*11c20*/  LDC R26, c[0x0][0x900] ;  /* 0x00024000ff1a7b82 */ /* 0x000f220000000800 */
[----:B---3--:R-:W-:Y:S01]  /*11c30*/  ISETP.NE.U32.AND P0, PT, R12, RZ, PT ;  /* 0x000000ff0c00720c */ /* 0x008fe20003f05070 */
[----:B------:R-:W-:Y:S01]  /*11c40*/  IMAD.IADD R3, R3, 0x1, R5 ;  /* 0x0000000103037824 */ /* 0x000fe200078e0205 */
[----:B------:R-:W-:Y:S01]  /*11c50*/  MOV R5, 0xffffffff ;  /* 0xffffffff00057802 */ /* 0x000fe20000000f00 */
[----:B------:R-:W-:Y:S01]  /*11c60*/  FMUL R0, R0, UR4 ;  /* 0x0000000400007c20 */ /* 0x000fe20008400000 */
[----:B------:R-:W-:-:S03]  /*11c70*/  ISETP.NE.AND.EX P0, PT, R13, RZ, PT, P0 ;  /* 0x000000ff0d00720c */ /* 0x000fc60003f05300 */
[----:B------:R-:W3:Y:S01]  /*11c80*/  LDC R15, c[0x0][0x148] ;  /* 0x00005200ff0f7b82 */ /* 0x000ee20000000800 */
[-CC-:B-1----:R-:W-:Y:S01]  /*11c90*/  SHF.R.U64 R10, R2, R4.reuse, R3.reuse ;  /* 0x00000004020a7219 */ /* 0x182fe20000001203 */
[----:B------:R1:W1:Y:S01]  /*11ca0*/  F2I.U32.TRUNC.NTZ R14, R0 ;  /* 0x00000000000e7305 */ /* 0x000262000020f000 */
[----:B------:R-:W-:-:S05]  /*11cb0*/  SHF.R.U32.HI R3, RZ, R4, R3 ;  /* 0x00000004ff037219 */ /* 0x000fca0000011603 */
[----:B------:R-:W1:Y:S01]  /*11cc0*/  LDC R20, c[0x0][0x8a8] ;  /* 0x00022a00ff147b82 */ /* 0x000e620000000800 */
[-CC-:B--2---:R-:W-:Y:S02]  /*11cd0*/  SHF.R.U64 R8, R10, R6.reuse, R3.reuse ;  /* 0x000000060a087219 */ /* 0x184fe40000001203 */
[----:B------:R-:W-:-:S05]  /*11ce0*/  SHF.R.U32.HI R3, RZ, R6, R3 ;  /* 0x00000006ff037219 */ /* 0x000fca0000011603 */
[----:B------:R-:W2:Y:S01]  /*11cf0*/  LDC R27, c[0x0][0x8f0] ;  /* 0x00023c00ff1b7b82 */ /* 0x000ea20000000800 */
[-CC-:B----4-:R-:W-:Y:S02]  /*11d00*/  SHF.R.U64 R11, R8, R26.reuse, R3.reuse ;  /* 0x0000001a080b7219 */ /* 0x190fe40000001203 */
[-C--:B------:R-:W-:Y:S02]  /*11d10*/  SHF.L.U32 R5, R5, R26.reuse, RZ ;  /* 0x0000001a05057219 */ /* 0x080fe400000006ff */
[-C--:B------:R-:W-:Y:S01]  /*11d20*/  SHF.R.U32.HI R3, RZ, R26.reuse, R3 ;  /* 0x0000001aff037219 */ /* 0x080fe20000011603 */
[----:B------:R-:W-:Y:S01]  /*11d30*/  IMAD.MOV.U32 R2, RZ, RZ, R11 ;  /* 0x000000ffff027224 */ /* 0x000fe200078e000b */
[----:B------:R-:W-:Y:S01]  /*11d40*/  SHF.L.U32 R154, R7, R26, RZ ;  /* 0x0000001a079a7219 */ /* 0x000fe200000006ff */
[----:B------:R-:W4:Y:S01]  /*11d50*/  LDC R28, c[0x0][0x8e0] ;  /* 0x00023800ff1c7b82 */ /* 0x000f220000000800 */
[----:B------:R-:W-:-:S07]  /*11d60*/  LOP3.LUT R25, RZ, R5, RZ, 0x33, !PT ;  /* 0x00000005ff197212 */ /* 0x000fce00078e33ff */
[----:B------:R-:W1:Y:S01]  /*11d70*/  LDC R29, c[0x0][0x8b8] ;  /* 0x00022e00ff1d7b82 */ /* 0x000e620000000800 */
[----:B------:R-:W-:Y:S05]  /*11d80*/  @!P0 BRA `(.L_x_214) ;  /* 0x0000000000288947 */ /* 0x000fea0003800000 */
[----:B-1----:R-:W1:Y:S02]  /*11d90*/  LDC R0, c[0x0][0x8f4] ;  /* 0x00023d00ff007b82 */ /* 0x002e640000000800 */
[----:B-1----:R-:W-:-:S04]  /*11da0*/  IADD3 R7, P0, R11, R0, RZ ;  /* 0x000000000b077210 */ /* 0x002fc80007f1e0ff */
[----:B------:R-:W-:-:S05]  /*11db0*/  IADD3.X R9, RZ, R3, RZ, P0, !PT ;  /* 0x00000003ff097210 */ /* 0x000fca00007fe4ff */
[----:B------:R-:W-:-:S04]  /*11dc0*/  IMAD.WIDE.U32 R2, R9, R12, RZ ;  /* 0x0000000c09027225 */ /* 0x000fc800078e00ff */
[----:B------:R-:W-:-:S04]  /*11dd0*/  IMAD.WIDE.U32 R4, P0, R7, R13, R2 ;  /* 0x0000000d07047225 */ /* 0x000fc80007800002 */
[----:B------:R-:W-:Y:S01]  /*11de0*/  IMAD.WIDE.U32 R2, R7, R12, RZ ;  /* 0x0000000c07027225 */ /* 0x000fe200078e00ff */
[----:B------:R-:W-:-:S03]  /*11df0*/  IADD3.X R7, RZ, RZ, RZ, P0, !PT ;  /* 0x000000ffff077210 */ /* 0x000fc600007fe4ff */
[----:B------:R-:W-:Y:S01]  /*11e00*/  IMAD.MOV.U32 R6, RZ, RZ, R5 ;  /* 0x000000ffff067224 */ /* 0x000fe200078e0005 */
[----:B------:R-:W-:-:S05]  /*11e10*/  IADD3 RZ, P0, R3, R4, RZ ;  /* 0x0000000403ff7210 */ /* 0x000fca0007f1e0ff */
[----:B------:R-:W-:-:S08]  /*11e20*/  IMAD.WIDE.U32.X R2, R9, R13, R6, P0 ;  /* 0x0000000d09027225 */ /* 0x000fd000000e0406 */
.L_x_214:
[----:B------:R-:W5:Y:S01]  /*11e30*/  LDC R4, c[0x0][0x904] ;  /* 0x00024100ff047b82 */ /* 0x000f620000000800 */
[----:B-12---:R-:W-:Y:S02]  /*11e40*/  SHF.R.U64 R0, R2, R27, R3 ;  /* 0x0000001b02007219 */ /* 0x006fe40000001203 */
[----:B------:R-:W-:Y:S02]  /*11e50*/  LOP3.LUT R3, R8, R25, RZ, 0xc0, !PT ;  /* 0x0000001908037212 */ /* 0x000fe400078ec0ff */
[----:B------:R-:W-:Y:S01]  /*11e60*/  IADD3 R14, -R14, RZ, RZ ;  /* 0x000000ff0e0e7210 */ /* 0x000fe20007ffe1ff */
[----:B------:R-:W-:Y:S01]  /*11e70*/  IMAD.MOV R2, RZ, RZ, -R0 ;  /* 0x000000ffff027224 */ /* 0x000fe200078e0a00 */
[----:B------:R-:W-:Y:S01]  /*11e80*/  IADD3 R5, R20, -0x1, RZ ;  /* 0xffffffff14057810 */ /* 0x000fe20007ffe0ff */
[----:B------:R-:W-:Y:S01]  /*11e90*/  IMAD R154, R154, R0, R3 ;  /* 0x000000009a9a7224 */ /* 0x000fe200078e0203 */
[----:B------:R-:W-:Y:S01]  /*11ea0*/  R2UR UR43, R30 ;  /* 0x000000001e2b72ca */ /* 0x000fe200000e0000 */
[----:B----4-:R-:W-:Y:S01]  /*11eb0*/  IMAD R0, R2, R28, R11 ;  /* 0x0000001c02007224 */ /* 0x010fe200078e020b */
[----:B------:R-:W-:-:S05]  /*11ec0*/  LOP3.LUT R3, R10, R5, RZ, 0xc0, !PT ;  /* 0x000000050a037212 */ /* 0x000fca00078ec0ff */
[----:B------:R-:W-:Y:S01]  /*11ed0*/  IMAD R3, R0, R20, R3 ;  /* 0x0000001400037224 */ /* 0x000fe200078e0203 */
[----:B------:R-:W-:Y:S02]  /*11ee0*/  MOV R0, 0x1 ;  /* 0x0000000100007802 */ /* 0x000fe40000000f00 */
[----:B-----5:R-:W-:-:S13]  /*11ef0*/  ISETP.NE.AND P0, PT, R4, 0x1, PT ;  /* 0x000000010400780c */ /* 0x020fda0003f05270 */
[----:B---3--:R-:W-:-:S04]  /*11f00*/  @P0 IMAD R21, R15, R14, R24 ;  /* 0x0000000e0f150224 */ /* 0x008fc800078e0218 */
[----:B------:R-:W-:-:S05]  /*11f10*/  IMAD R154, R154, R29, R21 ;  /* 0x0000001d9a9a7224 */ /* 0x000fca00078e0215 */
[----:B------:R-:W-:Y:S02]  /*11f20*/  SEL R152, R3, R154, !P0 ;  /* 0x0000009a03987207 */ /* 0x000fe40004000000 */
[----:B------:R-:W-:-:S07]  /*11f30*/  SEL R154, R154, R3, !P0 ;  /* 0x000000039a9a7207 */ /* 0x000fce0004000000 */
.L_x_212:
[----:B------:R-:W-:Y:S01]  /*11f40*/  LOP3.LUT P0, RZ, R0, 0xff, RZ, 0xc0, !PT ;  /* 0x000000ff00ff7812 */ /* 0x000fe2000780c0ff */
[----:B------:R-:W-:Y:S02]  /*11f50*/  UIMAD.WIDE.U32 UR4, UR51, -0x55555555, URZ ;  /* 0xaaaaaaab330478a5 */ /* 0x000fe4000f8e003f */
[----:B------:R-:W-:Y:S02]  /*11f60*/  UIADD3 UR44, UR44, 0x10, URZ ;  /* 0x000000102c2c7890 */ /* 0x000fe4000fffe03f */
[----:B------:R-:W-:-:S04]  /*11f70*/  USHF.R.U32.HI UR4, URZ, 0x1, UR5 ;  /* 0x000000013f047899 */ /* 0x000fc80008011605 */
[----:B------:R-:W-:-:S04]  /*11f80*/  UIMAD UR40, UR4, -0x3, UR51 ;  /* 0xfffffffd042878a4 */ /* 0x000fc8000f8e0233 */
[----:B------:R-:W-:Y:S08]  /*11f90*/  @P0 BRA `(.L_x_215) ;  /* 0xfffffef400fc0947 */ /* 0x000ff0000383ffff */
[----:B------:R-:W-:-:S13]  /*11fa0*/  PLOP3.LUT P0, PT, PT, PT, PT, 0x8, 0x0 ;  /* 0x000000000000781c */ /* 0x000fda0003f0e170 */
.L_x_21:
[----:B------:R-:W-:Y:S05]  /*11fb0*/  @P0 BRA `(.L_x_13) ;  /* 0x0000003c00040947 */ /* 0x000fea0003800000 */
[----:B------:R-:W-:Y:S01]  /*11fc0*/  ULDC.64 UR6, c[0x0][0x588] ;  /* 0x0001620000067ab9 */ /* 0x000fe20000000a00 */
[----:B------:R-:W-:Y:S01]  /*11fd0*/  ISETP.NE.AND.EX P1, PT, R158, RZ, PT, P1 ;  /* 0x000000ff9e00720c */ /* 0x000fe20003f25310 */
[----:B------:R-:W-:-:S04]  /*11fe0*/  DEPBAR.LE SB0, 0x0 ;  /* 0x000080000000791a */ /* 0x000fc80000000000 */
[----:B------:R-:W-:Y:S01]  /*11ff0*/  ISETP.NE.U32.AND P0, PT, RZ, UR6, PT ;  /* 0x00000006ff007c0c */ /* 0x000fe2000bf05070 */
[----:B------:R-:W-:Y:S03]  /*12000*/  BSSY B0, `(.L_x_216) ;  /* 0x0000014000007945 */ /* 0x000fe60003800000 */
[----:B------:R-:W-:-:S13]  /*12010*/  ISETP.NE.AND.EX P0, PT, RZ, UR7, PT, P0 ;  /* 0x00000007ff007c0c */ /* 0x000fda000bf05300 */
[----:B------:R-:W-:Y:S05]  /*12020*/  @P0 BRA P1, `(.L_x_217) ;  /* 0x0000000000440947 */ /* 0x000fea0000800000 */
[----:B------:R-:W-:-:S04]  /*12030*/  ISETP.NE.U32.AND P0, PT, R153, RZ, PT ;  /* 0x000000ff9900720c */ /* 0x000fc80003f05070 */
[----:B------:R-:W-:-:S13]  /*12040*/  ISETP.NE.AND.EX P0, PT, R158, RZ, PT, P0 ;  /* 0x000000ff9e00720c */ /* 0x000fda0003f05300 */
[----:B------:R-:W-:Y:S05]  /*12050*/  @!P0 BRA `(.L_x_218) ;  /* 0x00000000002c8947 */ /* 0x000fea0003800000 */
[----:B------:R-:W-:-:S13]  /*12060*/  LOP3.LUT P0, RZ, R155, 0xff, RZ, 0xc0, !PT ;  /* 0x000000ff9bff7812 */ /* 0x000fda000780c0ff */
[----:B------:R-:W-:Y:S05]  /*12070*/  @!P0 BRA `(.L_x_219) ;  /* 0x0000000000108947 */ /* 0x000fea0003800000 */
[----:B-----5:R-:W-:-:S13]  /*12080*/  FSETP.NEU.AND P0, PT, R16, RZ, PT ;  /* 0x000000ff1000720b */ /* 0x020fda0003f0d000 */
[----:B------:R-:W-:Y:S05]  /*12090*/  @!P0 BREAK B0 ;  /* 0x0000000000008942 */ /* 0x000fea0003800000 */
[----:B------:R-:W-:Y:S05]  /*120a0*/  @P0 BRA `(.L_x_217) ;  /* 0x0000000000240947 */ /* 0x000fea0003800000 */
[----:B------:R-:W-:Y:S05]  /*120b0*/  BRA `(.L_x_13) ;  /* 0x0000003800c47947 */ /* 0x000fea0003800000 */
.L_x_219:
[----:B------:R-:W-:-:S04]  /*120c0*/  ISETP.NE.U32.AND P0, PT, RZ, UR6, PT ;  /* 0x00000006ff007c0c */ /* 0x000fc8000bf05070 */
[----:B------:R-:W-:-:S13]  /*120d0*/  ISETP.NE.AND.EX P0, PT, RZ, UR7, PT, P0 ;  /* 0x00000007ff007c0c */ /* 0x000fda000bf05300 */
[----:B------:R-:W-:Y:S05]  /*120e0*/  @!P0 BREAK B0 ;  /* 0x0000000000008942 */ /* 0x000fea0003800000 */
[----:B------:R-:W-:Y:S05]  /*120f0*/  @P0 BRA `(.L_x_217) ;  /* 0x0000000000100947 */ /* 0x000fea0003800000 */
[----:B------:R-:W-:Y:S05]  /*12100*/  BRA `(.L_x_13) ;  /* 0x0000003800b07947 */ /* 0x000fea0003800000 */
.L_x_218:
[----:B-----5:R-:W-:-:S13]  /*12110*/  FSETP.NEU.AND P0, PT, R16, RZ, PT ;  /* 0x000000ff1000720b */ /* 0x020fda0003f0d000 */
[----:B------:R-:W-:Y:S05]  /*12120*/  @!P0 BREAK B0 ;  /* 0x0000000000008942 */ /* 0x000fea0003800000 */
[----:B------:R-:W-:Y:S05]  /*12130*/  @!P0 BRA `(.L_x_13) ;  /* 0x0000003800a48947 */ /* 0x000fea0003800000 */
.L_x_217:
[----:B--2---:R-:W-:Y:S05]  /*12140*/  BSYNC B0 ;  /* 0x0000000000007941 */ /* 0x004fea0003800000 */
.L_x_216:
[----:B------:R-:W2:Y:S02]  /*12150*/  LDL.LU R0, [R1+0x210] ;  /* 0x0002100001007983 */ /* 0x000ea40000300800 */
[----:B--2---:R-:W-:-:S04]  /*12160*/  LOP3.LUT R0, R0, 0x1, RZ, 0xfc, !PT ;  /* 0x0000000100007812 */ /* 0x004fc800078efcff */
[----:B------:R-:W-:-:S13]  /*12170*/  ISETP.NE.AND P0, PT, R0, 0x3, PT ;  /* 0x000000030000780c */ /* 0x000fda0003f05270 */
[----:B------:R-:W-:Y:S05]  /*12180*/  @!P0 BRA `(.L_x_220) ;  /* 0x0000000000048947 */ /* 0x000fea0003800000 */
[----:B------:R-:W-:Y:S01]  /*12190*/  BPT.TRAP 0x1 ;  /* 0x000000040000795c */ /* 0x000fe20000300000 */
.L_x_220:
[----:B------:R-:W2:Y:S01]  /*121a0*/  S2UR UR5, SR_CgaCtaId ;  /* 0x00000000000579c3 */ /* 0x000ea20000008800 */
[----:B------:R-:W-:Y:S02]  /*121b0*/  UMOV UR4, 0x400 ;  /* 0x0000040000047882 */ /* 0x000fe40000000000 */
[----:B--2---:R-:W-:-:S04]  /*121c0*/  ULEA UR4, UR5, UR4, 0x18 ;  /* 0x0000000405047291 */ /* 0x004fc8000f8ec03f */
[----:B------:R-:W-:-:S04]  /*121d0*/  ULEA UR4, UR36, UR4, 0x3 ;  /* 0x0000000424047291 */ /* 0x000fc8000f8e183f */
[----:B------:R-:W-:-:S04]  /*121e0*/  UIADD3 UR4, UR4, 0x50, URZ ;  /* 0x0000005004047890 */ /* 0x000fc8000fffe03f */
[----:B------:R-:W-:-:S09]  /*121f0*/  UPRMT UR4, UR5, 0x654, UR4 ;  /* 0x0000065405047896 */ /* 0x000fd20008000004 */
[----:B------:R-:W-:Y:S01]  /*12200*/  SYNCS.ARRIVE.TRANS64.RED.A1T0 RZ, [UR4], RZ ;  /* 0x000000ffffff79a7 */ /* 0x000fe20008100404 */
[----:B------:R-:W-:Y:S05]  /*12210*/  BRA `(.L_x_13) ;  /* 0x00000038006c7947 */ /* 0x000fea0003800000 */
.L_x_12:
[----:B------:R-:W3:Y:S01]  /*12220*/  LDL R163, [R1+0x200] ;  /* 0x0002000001a37983 */ /* 0x000ee20000100800 */
[----:B------:R-:W-:-:S03]  /*12230*/  ULDC.64 UR4, c[0x0][0x8f8] ;  /* 0x00023e0000047ab9 */ /* 0x000fc60000000a00 */
[----:B------:R-:W4:Y:S01]  /*12240*/  LDL R162, [R1+0x204] ;  /* 0x0002040001a27983 */ /* 0x000f220000100800 */
[----:B------:R-:W-:Y:S01]  /*12250*/  PRMT R5, RZ, 0x7610, R5 ;  /* 0x00007610ff057816 */ /* 0x000fe20000000005 */
[----:B------:R-:W-:Y:S01]  /*12260*/  IMAD.MOV.U32 R3, RZ, RZ, -0x1 ;  /* 0xffffffffff037424 */ /* 0x000fe200078e00ff */
[----:B------:R-:W-:Y:S02]  /*12270*/  MOV R2, 0xffffffff ;  /* 0xffffffff00027802 */ /* 0x000fe40000000f00 */
[----:B------:R-:W-:Y:S02]  /*12280*/  MOV R10, 0xffffffff ;  /* 0xffffffff000a7802 */ /* 0x000fe40000000f00 */
[----:B---3--:R-:W-:-:S04]  /*12290*/  ISETP.GE.U32.AND P0, PT, R163, UR4, PT ;  /* 0x00000004a3007c0c */ /* 0x008fc8000bf06070 */
[----:B----4-:R-:W-:-:S13]  /*122a0*/  ISETP.GE.U32.AND.EX P0, PT, R162, UR5, PT, P0 ;  /* 0x00000005a2007c0c */ /* 0x010fda000bf06100 */
        /* <DEDUP_REMOVED lines=19> */
.L_x_222:
[----:B------:R-:W1:Y:S01]  /*123e0*/  LDC.64 R24, c[0x0][0x8e8] ;  /* 0x00023a00ff187b82 */ /* 0x000e620000000a00 */
[-CC-:B------:R-:W-:Y:S01]  /*123f0*/  SHF.R.U64 R12, R16, R10.reuse, R17.reuse ;  /* 0x0000000a100c7219 */ /* 0x180fe20000001211 */
[----:B------:R-:W-:Y:S01]  /*12400*/  ULDC UR4, c[0x0][0x900] ;  /* 0x0002400000047ab9 */ /* 0x000fe20000000800 */
[----:B------:R-:W-:Y:S02]  /*12410*/  SHF.R.U32.HI R2, RZ, R10, R17 ;  /* 0x0000000aff027219 */ /* 0x000fe40000011611 */
[----:B------:R-:W-:-:S03]  /*12420*/  IADD3 R5, P0, RZ, -R12, RZ ;  /* 0x8000000cff057210 */ /* 0x000fc60007f1e0ff */
[----:B------:R-:W3:Y:S01]  /*12430*/  LDC R14, c[0x0][0x8c0] ;  /* 0x00023000ff0e7b82 */ /* 0x000ee20000000800 */
[----:B------:R-:W-:Y:S02]  /*12440*/  IADD3.X R3, RZ, ~R2, RZ, P0, !PT ;  /* 0x80000002ff037210 */ /* 0x000fe400007fe4ff */
[----:B------:R-:W-:-:S03]  /*12450*/  MOV R2, R163 ;  /* 0x000000a300027202 */ /* 0x000fc60000000f00 */
[-C--:B------:R-:W-:Y:S02]  /*12460*/  IMAD R10, R3, R22.reuse, RZ ;  /* 0x00000016030a7224 */ /* 0x080fe400078e02ff */
[----:B------:R-:W4:Y:S01]  /*12470*/  LDC R16, c[0x0][0x8b0] ;  /* 0x00022c00ff107b82 */ /* 0x000f220000000800 */
[----:B------:R-:W-:Y:S02]  /*12480*/  IMAD.MOV.U32 R3, RZ, RZ, R162 ;  /* 0x000000ffff037224 */ /* 0x000fe400078e00a2 */
[----:B------:R-:W-:-:S05]  /*12490*/  IMAD.WIDE.U32 R2, R5, R22, R2 ;  /* 0x0000001605027225 */ /* 0x000fca00078e0002 */
[----:B------:R-:W2:Y:S01]  /*124a0*/  LDC R22, c[0x0][0x8a8] ;  /* 0x00022a00ff167b82 */ /* 0x000ea20000000800 */
[----:B------:R-:W-:Y:S01]  /*124b0*/  IMAD R5, R5, R23, R10 ;  /* 0x0000001705057224 */ /* 0x000fe200078e020a */
[----:B-1----:R-:W-:-:S04]  /*124c0*/  ISETP.NE.U32.AND P0, PT, R24, RZ, PT ;  /* 0x000000ff1800720c */ /* 0x002fc80003f05070 */
[----:B------:R-:W-:Y:S02]  /*124d0*/  IADD3 R3, R3, R5, RZ ;  /* 0x0000000503037210 */ /* 0x000fe40007ffe0ff */
[----:B------:R-:W1:Y:S01]  /*124e0*/  LDC R23, c[0x0][0x8f0] ;  /* 0x00023c00ff177b82 */ /* 0x000e620000000800 */
[----:B------:R-:W-:Y:S02]  /*124f0*/  ISETP.NE.AND.EX P0, PT, R25, RZ, PT, P0 ;  /* 0x000000ff1900720c */ /* 0x000fe40003f05300 */
[-CC-:B---3--:R-:W-:Y:S02]  /*12500*/  SHF.R.U64 R10, R2, R14.reuse, R3.reuse ;  /* 0x0000000e020a7219 */ /* 0x188fe40000001203 */
[----:B------:R-:W-:-:S03]  /*12510*/  SHF.R.U32.HI R3, RZ, R14, R3 ;  /* 0x0000000eff037219 */ /* 0x000fc60000011603 */
[----:B------:R-:W3:Y:S01]  /*12520*/  LDC R26, c[0x0][0x8e0] ;  /* 0x00023800ff1a7b82 */ /* 0x000ee20000000800 */
[-CC-:B----4-:R-:W-:Y:S02]  /*12530*/  SHF.R.U64 R21, R10, R16.reuse, R3.reuse ;  /* 0x000000100a157219 */ /* 0x190fe40000001203 */
[----:B------:R-:W-:Y:S02]  /*12540*/  SHF.R.U32.HI R2, RZ, R16, R3 ;  /* 0x00000010ff027219 */ /* 0x000fe40000011603 */
[----:B------:R-:W-:Y:S02]  /*12550*/  MOV R3, 0xffffffff ;  /* 0xffffffff00037802 */ /* 0x000fe40000000f00 */
[--C-:B------:R-:W-:Y:S01]  /*12560*/  SHF.R.U64 R20, R21, UR4, R2.reuse ;  /* 0x0000000415147c19 */ /* 0x100fe20008001202 */
[----:B------:R-:W4:Y:S01]  /*12570*/  LDC R27, c[0x0][0x8b8] ;  /* 0x00022e00ff1b7b82 */ /* 0x000f220000000800 */
[----:B------:R-:W-:Y:S02]  /*12580*/  SHF.L.U32 R5, R3, UR4, RZ ;  /* 0x0000000403057c19 */ /* 0x000fe400080006ff */
[----:B------:R-:W-:Y:S01]  /*12590*/  SHF.R.U32.HI R3, RZ, UR4, R2 ;  /* 0x00000004ff037c19 */ /* 0x000fe20008011602 */
[----:B------:R-:W-:Y:S01]  /*125a0*/  IMAD.MOV.U32 R2, RZ, RZ, R20 ;  /* 0x000000ffff027224 */ /* 0x000fe200078e0014 */
[----:B------:R-:W-:Y:S01]  /*125b0*/  LOP3.LUT R28, RZ, R5, RZ, 0x33, !PT ;  /* 0x00000005ff1c7212 */ /* 0x000fe200078e33ff */
[----:B--2---:R-:W-:Y:S06]  /*125c0*/  @!P0 BRA `(.L_x_223) ;  /* 0x0000000000288947 */ /* 0x004fec0003800000 */
[----:B------:R-:W2:Y:S02]  /*125d0*/  LDC R5, c[0x0][0x8f4] ;  /* 0x00023d00ff057b82 */ /* 0x000ea40000000800 */
[----:B--2---:R-:W-:-:S04]  /*125e0*/  IADD3 R5, P0, R20, R5, RZ ;  /* 0x0000000514057210 */ /* 0x004fc80007f1e0ff */
        /* <DEDUP_REMOVED lines=8> */
.L_x_223:
[----:B------:R-:W2:Y:S01]  /*12670*/  LDC R5, c[0x0][0x904] ;  /* 0x00024100ff057b82 */ /* 0x000ea20000000800 */
[----:B-1----:R-:W-:Y:S01]  /*12680*/  SHF.R.U64 R3, R2, R23, R3 ;  /* 0x0000001702037219 */ /* 0x002fe20000001203 */
[----:B------:R-:W-:Y:S01]  /*12690*/  USHF.L.U32 UR4, UR38, UR4, URZ ;  /* 0x0000000426047299 */ /* 0x000fe2000800063f */
[----:B------:R-:W-:Y:S02]  /*126a0*/  LOP3.LUT R2, R21, R28, RZ, 0xc0, !PT ;  /* 0x0000001c15027212 */ /* 0x000fe400078ec0ff */
[----:B------:R-:W-:-:S03]  /*126b0*/  IADD3 R9, R22, -0x1, RZ ;  /* 0xffffffff16097810 */ /* 0x000fc60007ffe0ff */
[----:B------:R-:W-:Y:S01]  /*126c0*/  IMAD R2, R3, UR4, R2 ;  /* 0x0000000403027c24 */ /* 0x000fe2000f8e0202 */
[----:B------:R-:W-:Y:S02]  /*126d0*/  LOP3.LUT R10, R10, R9, RZ, 0xc0, !PT ;  /* 0x000000090a0a7212 */ /* 0x000fe400078ec0ff */
[----:B--2---:R-:W-:Y:S02]  /*126e0*/  ISETP.NE.AND P0, PT, R5, 0x1, PT ;  /* 0x000000010500780c */ /* 0x004fe40003f05270 */
[----:B------:R-:W-:-:S05]  /*126f0*/  IADD3 R5, -R3, RZ, RZ ;  /* 0x000000ff03057210 */ /* 0x000fca0007ffe1ff */
[----:B---3--:R-:W-:Y:S02]  /*12700*/  IMAD R3, R5, R26, R20 ;  /* 0x0000001a05037224 */ /* 0x008fe400078e0214 */
[----:B------:R-:W-:Y:S02]  /*12710*/  IMAD.MOV.U32 R5, RZ, RZ, 0x1 ;  /* 0x00000001ff057424 */ /* 0x000fe400078e00ff */
[----:B------:R-:W-:Y:S01]  /*12720*/  IMAD R9, R3, R22, R10 ;  /* 0x0000001603097224 */ /* 0x000fe200078e020a */
[----:B------:R-:W-:Y:S01]  /*12730*/  MOV R10, R12 ;  /* 0x0000000c000a7202 */ /* 0x000fe20000000f00 */
[----:B------:R-:W-:-:S04]  /*12740*/  @P0 IMAD R11, R13, R18, R8 ;  /* 0x000000120d0b0224 */ /* 0x000fc800078e0208 */
[----:B----4-:R-:W-:-:S05]  /*12750*/  IMAD R2, R2, R27, R11 ;  /* 0x0000001b02027224 */ /* 0x010fca00078e020b */
[----:B------:R-:W-:Y:S02]  /*12760*/  SEL R3, R9, R2, !P0 ;  /* 0x0000000209037207 */ /* 0x000fe40004000000 */
[----:B------:R-:W-:-:S07]  /*12770*/  SEL R2, R2, R9, !P0 ;  /* 0x0000000902027207 */ /* 0x000fce0004000000 */
.L_x_221:
[----:B------:R-:W-:-:S08]  /*12780*/  NOP ;  /* 0x0000000000007918 */ /* 0x000fd00000000000 */
[----:B-1----:R-:W1:-:S00]  /*12790*/  USETMAXREG.DEALLOC.CTAPOOL 0x18 ;  /* 0x00000018000079c8 */ /* 0x002e4000080e0500 */
[----:B-1----:R-:W-:-:S13]  /*127a0*/  ISETP.NE.AND P0, PT, R0, 0x1, PT ;  /* 0x000000010000780c */ /* 0x002fda0003f05270 */
[----:B------:R-:W-:Y:S05]  /*127b0*/  @!P0 BRA `(.L_x_13) ;  /* 0x0000003400048947 */ /* 0x000fea0003800000 */
[----:B------:R-:W-:Y:S05]  /*127c0*/  @!P4 BRA `(.L_x_224) ;  /* 0x000000240024c947 */ /* 0x000fea0003800000 */
[----:B------:R-:W-:-:S04]  /*127d0*/  PRMT R4, R4, 0x9910, RZ ;  /* 0x0000991004047816 */ /* 0x000fc800000000ff */
[----:B------:R-:W-:-:S04]  /*127e0*/  ISETP.NE.AND P0, PT, R4, RZ, PT ;  /* 0x000000ff0400720c */ /* 0x000fc80003f05270 */
[----:B------:R-:W-:-:S13]  /*127f0*/  ISETP.NE.OR P0, PT, R0, 0x2, !P0 ;  /* 0x000000020000780c */ /* 0x000fda0004705670 */
[----:B------:R-:W-:Y:S05]  /*12800*/  @P0 BRA `(.L_x_13) ;  /* 0x0000003000f00947 */ /* 0x000fea0003800000 */
[----:B------:R-:W-:-:S13]  /*12810*/  LOP3.LUT P1, RZ, R5, 0xff, RZ, 0xc0, !PT ;  /* 0x000000ff05ff7812 */ /* 0x000fda000782c0ff */
[----:B------:R-:W-:Y:S05]  /*12820*/  @!P1 BRA `(.L_x_225) ;  /* 0x0000000000189947 */ /* 0x000fea0003800000 */
[----:B------:R-:W-:Y:S01]  /*12830*/  UMOV UR4, 0x400 ;  /* 0x0000040000047882 */ /* 0x000fe20000000000 */
[----:B------:R-:W-:Y:S01]  /*12840*/  MOV R0, RZ ;  /* 0x000000ff00007202 */ /* 0x000fe20000000f00 */
[----:B--2---:R-:W-:-:S03]  /*12850*/  ULEA UR4, UR37, UR4, 0x18 ;  /* 0x0000000425047291 */ /* 0x004fc6000f8ec03f */
[----:B------:R-:W-:-:S06]  /*12860*/  SHF.L.U32 R0, R0, 0x1f, RZ ;  /* 0x0000001f00007819 */ /* 0x000fcc00000006ff */
[----:B------:R-:W1:Y:S02]  /*12870*/  SYNCS.PHASECHK.TRANS64.TRYWAIT P0, [UR4+0x78], R0 ;  /* 0x00007800ff0075a7 */ /* 0x000e640008000144 */
[----:B-1----:R-:W-:Y:S05]  /*12880*/  @!P0 BRA `(.L_x_226) ;  /* 0x0000003800488947 */ /* 0x002fea0003800000 */
.L_x_225:
[----:B-1----:R-:W-:Y:S01]  /*12890*/  PRMT R0, RZ, 0x7610, R0 ;  /* 0x00007610ff007816 */ /* 0x002fe20000000000 */
[----:B------:R-:W-:Y:S06]  /*128a0*/  @P2 BRA `(.L_x_227) ;  /* 0x0000000000242947 */ /* 0x000fec0003800000 */
[----:B------:R-:W-:Y:S02]  /*128b0*/  ULDC.64 UR4, c[0x0][0x588] ;  /* 0x0001620000047ab9 */ /* 0x000fe40000000a00 */
[----:B------:R-:W-:-:S04]  /*128c0*/  ISETP.NE.U32.AND P0, PT, RZ, UR4, PT ;  /* 0x00000004ff007c0c */ /* 0x000fc8000bf05070 */
[----:B------:R-:W-:-:S13]  /*128d0*/  ISETP.NE.AND.EX P0, PT, RZ, UR5, PT, P0 ;  /* 0x00000005ff007c0c */ /* 0x000fda000bf05300 */
[----:B------:R-:W-:Y:S05]  /*128e0*/  @!P0 BRA `(.L_x_228) ;  /* 0x00000000000c8947 */ /* 0x000fea0003800000 */
[----:B------:R1:W5:Y:S01]  /*128f0*/  LDG.E R6, desc[UR54][R6.64] ;  /* 0x0000003606067981 */ /* 0x000362000c1e1900 */
[----:B------:R-:W-:Y:S01]  /*12900*/  IMAD.MOV.U32 R0, RZ, RZ, 0x1 ;  /* 0x00000001ff007424 */ /* 0x000fe200078e00ff */
[----:B------:R-:W-:Y:S06]  /*12910*/  BRA `(.L_x_227) ;  /* 0x0000000000087947 */ /* 0x000fec0003800000 */
.L_x_228:
[----:B------:R-:W3:Y:S01]  /*12920*/  LDC R6, c[0x0][0x580] ;  /* 0x00016000ff067b82 */ /* 0x000ee20000000800 */
[----:B------:R-:W-:-:S07]  /*12930*/  MOV R0, 0x1 ;  /* 0x0000000100007802 */ /* 0x000fce0000000f00 */
.L_x_227:
[----:B------:R-:W-:Y:S05]  /*12940*/  @!P1 BRA `(.L_x_229) ;  /* 0x0000002000489947 */ /* 0x000fea0003800000 */
[----:B------:R-:W4:Y:S01]  /*12950*/  LDL R5, [R1+0x210] ;  /* 0x0002100001057983 */ /* 0x000f220000100800 */
[----:B------:R-:W1:Y:S01]  /*12960*/  LDC R17, c[0x0][0x8a8] ;  /* 0x00022a00ff117b82 */ /* 0x000e620000000800 */
[----:B------:R-:W-:Y:S01]  /*12970*/  MOV R4, 0xffffffff ;  /* 0xffffffff00047802 */ /* 0x000fe20000000f00 */
[----:B------:R-:W-:Y:S01]  /*12980*/  ULDC UR21, c[0x0][0x900] ;  /* 0x0002400000157ab9 */ /* 0x000fe20000000800 */
[----:B------:R-:W-:Y:S01]  /*12990*/  ULDC.64 UR56, c[0x0][0x198] ;  /* 0x0000660000387ab9 */ /* 0x000fe20000000a00 */
[----:B------:R-:W-:Y:S01]  /*129a0*/  ULDC.64 UR6, c[0x0][0x588] ;  /* 0x0001620000067ab9 */ /* 0x000fe20000000a00 */
[----:B------:R-:W-:Y:S01]  /*129b0*/  SHF.L.U32 R4, R4, UR21, RZ ;  /* 0x0000001504047c19 */ /* 0x000fe200080006ff */
[----:B------:R-:W-:Y:S01]  /*129c0*/  USHF.L.U32 UR21, UR38, UR21, URZ ;  /* 0x0000001526157299 */ /* 0x000fe2000800063f */
[----:B------:R-:W-:Y:S02]  /*129d0*/  ULDC.64 UR4, c[0x0][0x8f8] ;  /* 0x00023e0000047ab9 */ /* 0x000fe40000000a00 */
[----:B------:R-:W-:Y:S01]  /*129e0*/  LOP3.LUT R14, RZ, R4, RZ, 0x33, !PT ;  /* 0x00000004ff0e7212 */ /* 0x000fe200078e33ff */
[----:B------:R-:W-:Y:S01]  /*129f0*/  ULDC.64 UR14, c[0x0][0x590] ;  /* 0x00016400000e7ab9 */ /* 0x000fe20000000a00 */
[----:B-1----:R-:W-:Y:S01]  /*12a00*/  VIADD R17, R17, 0xffffffff ;  /* 0xffffffff11117836 */ /* 0x002fe20000000000 */
[----:B----4-:R-:W-:-:S07]  /*12a10*/  LOP3.LUT R16, R5, 0x2, RZ, 0xfc, !PT ;  /* 0x0000000205107812 */ /* 0x010fce00078efcff */
.L_x_333:
[----:B------:R-:W-:Y:S02]  /*12a20*/  ISETP.NE.U32.AND P0, PT, RZ, UR14, PT ;  /* 0x0000000eff007c0c */ /* 0x000fe4000bf05070 */
[----:B------:R-:W-:Y:S02]  /*12a30*/  R2UR UR51, R2 ;  /* 0x00000000023372ca */ /* 0x000fe400000e0000 */
[----:B------:R-:W-:Y:S02]  /*12a40*/  R2UR UR50, R3 ;  /* 0x00000000033272ca */ /* 0x000fe400000e0000 */
[----:B------:R-:W-:-:S09]  /*12a50*/  ISETP.NE.AND.EX P0, PT, RZ, UR15, PT, P0 ;  /* 0x0000000fff007c0c */ /* 0x000fd2000bf05300 */
[----:B------:R-:W-:Y:S02]  /*12a60*/  USHF.L.U32 UR51, UR51, 0x8, URZ ;  /* 0x0000000833337899 */ /* 0x000fe4000800063f */
[----:B------:R-:W-:Y:S02]  /*12a70*/  USHF.L.U32 UR50, UR50, 0x8, URZ ;  /* 0x0000000832327899 */ /* 0x000fe4000800063f */
[----:B------:R-:W-:Y:S10]  /*12a80*/  @!P0 BRA `(.L_x_230) ;  /* 0x00000000002c8947 */ /* 0x000ff40003800000 */
[----:B------:R-:W-:-:S04]  /*12a90*/  ISETP.NE.U32.AND P1, PT, RZ, UR6, PT ;  /* 0x00000006ff007c0c */ /* 0x000fc8000bf25070 */
[----:B------:R-:W-:-:S13]  /*12aa0*/  ISETP.NE.AND.EX P1, PT, RZ, UR7, PT, P1 ;  /* 0x00000007ff007c0c */ /* 0x000fda000bf25310 */
[----:B------:R-:W-:Y:S05]  /*12ab0*/  @!P1 BRA `(.L_x_231) ;  /* 0x0000000000189947 */ /* 0x000fea0003800000 */
[----:B------:R-:W1:Y:S01]  /*12ac0*/  LDC.64 R2, c[0x0][0x588] ;  /* 0x00016200ff027b82 */ /* 0x000e620000000a00 */
[----:B------:R-:W-:-:S04]  /*12ad0*/  IMAD R5, R10, UR14, RZ ;  /* 0x0000000e0a057c24 */ /* 0x000fc8000f8e02ff */
[----:B-1----:R-:W-:-:S05]  /*12ae0*/  IMAD.WIDE R2, R5, 0x4, R2 ;  /* 0x0000000405027825 */ /* 0x002fca00078e0202 */
[----:B---3-5:R1:W5:Y:S01]  /*12af0*/  LDG.E R6, desc[UR54][R2.64] ;  /* 0x0000003602067981 */ /* 0x028362000c1e1900 */
[----:B------:R-:W-:Y:S01]  /*12b00*/  MOV R0, 0x1 ;  /* 0x0000000100007802 */ /* 0x000fe20000000f00 */
[----:B------:R-:W-:Y:S06]  /*12b10*/  BRA `(.L_x_230) ;  /* 0x0000000000087947 */ /* 0x000fec0003800000 */
.L_x_231:
[----:B---3-5:R-:W4:Y:S01]  /*12b20*/  LDC R6, c[0x0][0x580] ;  /* 0x00016000ff067b82 */ /* 0x028f220000000800 */
[----:B------:R-:W-:-:S07]  /*12b30*/  MOV R0, 0x1 ;  /* 0x0000000100007802 */ /* 0x000fce0000000f00 */
.L_x_230:
[----:B------:R-:W-:Y:S05]  /*12b40*/  @!P0 BRA `(.L_x_232) ;  /* 0x00000000001c8947 */ /* 0x000fea0003800000 */
[----:B------:R-:W-:-:S13]  /*12b50*/  LOP3.LUT P2, RZ, R0, 0xff, RZ, 0xc0, !PT ;  /* 0x000000ff00ff7812 */ /* 0x000fda000784c0ff */
[----:B-1----:R-:W1:Y:S02]  /*12b60*/  @!P2 LDC.64 R2, c[0x0][0x588] ;  /* 0x00016200ff02ab82 */ /* 0x002e640000000a00 */
[----:B-1----:R-:W-:-:S04]  /*12b70*/  @!P2 ISETP.NE.U32.AND P0, PT, R2, RZ, PT ;  /* 0x000000ff0200a20c */ /* 0x002fc80003f05070 */
[----:B------:R-:W-:Y:S02]  /*12b80*/  @!P2 ISETP.NE.AND.EX P1, PT, R3, RZ, PT, P0 ;  /* 0x000000ff0300a20c */ /* 0x000fe40003f25300 */
[----:B---345:R-:W-:Y:S02]  /*12b90*/  @P2 FSETP.EQ.AND P0, PT, R6, RZ, PT ;  /* 0x000000ff0600220b */ /* 0x038fe40003f02000 */
[----:B------:R-:W-:Y:S01]  /*12ba0*/  @!P2 PLOP3.LUT P0, PT, P1, PT, PT, 0x8, 0x0 ;  /* 0x000000000000a81c */ /* 0x000fe20000f0e170 */
[----:B------:R-:W-:-:S12]  /*12bb0*/  BRA `(.L_x_233) ;  /* 0x0000000000047947 */ /* 0x000fd80003800000 */
.L_x_232:
[----:B---345:R-:W-:-:S13]  /*12bc0*/  FSETP.EQ.AND P0, PT, R6, RZ, PT ;  /* 0x000000ff0600720b */ /* 0x038fda0003f02000 */
.L_x_233:
[----:B------:R-:W-:Y:S02]  /*12bd0*/  ISETP.NE.AND P2, PT, R16, 0x3, PT ;  /* 0x000000031000780c */ /* 0x000fe40003f45270 */
[----:B------:R-:W-:-:S04]  /*12be0*/  ELECT P1, URZ, PT ;  /* 0x00000000003f782f */ /* 0x000fc80003820000 */
[----:B------:R-:W-:-:S07]  /*12bf0*/  PLOP3.LUT P0, PT, P1, P0, PT, 0x20, 0x0 ;  /* 0x000000000000781c */ /* 0x000fce0000f00470 */
[----:B------:R-:W-:Y:S06]  /*12c00*/  @!P2 BRA `(.L_x_234) ;  /* 0x000000000004a947 */ /* 0x000fec0003800000 */
[----:B--2---:R-:W-:Y:S01]  /*12c10*/  BPT.TRAP 0x1 ;  /* 0x000000040000795c */ /* 0x004fe20000300000 */
.L_x_234:
[----:B--2---:R-:W2:Y:S01]  /*12c20*/  S2UR UR37, SR_CgaCtaId ;  /* 0x00000000002579c3 */ /* 0x004ea20000008800 */
[----:B------:R-:W-:Y:S01]  /*12c30*/  UMOV UR13, 0x400 ;  /* 0x00000400000d7882 */ /* 0x000fe20000000000 */
[----:B-1----:R-:W-:-:S05]  /*12c40*/  IMAD.MOV.U32 R2, RZ, RZ, 0x1 ;  /* 0x00000001ff027424 */ /* 0x002fca00078e00ff */
[----:B------:R-:W-:Y:S01]  /*12c50*/  SHF.L.U32 R2, R2, 0x1f, RZ ;  /* 0x0000001f02027819 */ /* 0x000fe200000006ff */
[----:B--2---:R-:W-:-:S09]  /*12c60*/  ULEA UR13, UR37, UR13, 0x18 ;  /* 0x0000000d250d7291 */ /* 0x004fd2000f8ec03f */
[----:B------:R-:W1:Y:S02]  /*12c70*/  SYNCS.PHASECHK.TRANS64.TRYWAIT P1, [UR13+0x50], R2 ;  /* 0x00005002ff0075a7 */ /* 0x000e64000802014d */
[----:B-1----:R-:W-:Y:S05]  /*12c80*/  @!P1 BRA `(.L_x_235) ;  /* 0x0000003400609947 */ /* 0x002fea0003800000 */
.L_x_375:
[----:B------:R-:W-:Y:S04]  /*12c90*/  BSSY B0, `(.L_x_236) ;  /* 0x000000e000007945 */ /* 0x000fe80003800000 */
[----:B------:R-:W-:Y:S05]  /*12ca0*/  @!P0 BRA `(.L_x_237) ;  /* 0x0000000000308947 */ /* 0x000fea0003800000 */
[----:B------:R-:W-:Y:S01]  /*12cb0*/  R2UR UR52, R10 ;  /* 0x000000000a3472ca */ /* 0x000fe200000e0000 */
[----:B------:R-:W-:Y:S02]  /*12cc0*/  UIADD3 UR8, UP0, UR56, 0x3f0, URZ ;  /* 0x000003f038087890 */ /* 0x000fe4000ff1e03f */
[----:B------:R-:W-:Y:S02]  /*12cd0*/  UIADD3 UR48, UR13, 0x200, URZ ;  /* 0x000002000d307890 */ /* 0x000fe4000fffe03f */
[----:B------:R-:W-:Y:S02]  /*12ce0*/  UIADD3 UR49, UR13, 0x30, URZ ;  /* 0x000000300d317890 */ /* 0x000fe4000fffe03f */
[----:B------:R-:W-:Y:S01]  /*12cf0*/  UIADD3.X UR9, URZ, UR57, URZ, UP0, !UPT ;  /* 0x000000393f097290 */ /* 0x000fe200087fe43f */
[----:B------:R-:W-:Y:S01]  /*12d00*/  UMOV UR10, 0x0 ;  /* 0x00000000000a7882 */ /* 0x000fe20000000000 */
[----:B------:R-:W-:-:S07]  /*12d10*/  UMOV UR11, 0x10000000 ;  /* 0x10000000000b7882 */ /* 0x000fce0000000000 */
[----:B------:R2:W-:Y:S02]  /*12d20*/  UTMALDG.3D [UR48], [UR8], desc[UR10] ;  /* 0x00000a30080075b4 */ /* 0x0005e40008011000 */
[----:B--2---:R-:W-:Y:S05]  /*12d30*/  @!P2 BRA `(.L_x_238) ;  /* 0x000000000004a947 */ /* 0x004fea0003800000 */
[----:B------:R-:W-:Y:S01]  /*12d40*/  BPT.TRAP 0x1 ;  /* 0x000000040000795c */ /* 0x000fe20000300000 */
.L_x_238:
[----:B-1----:R-:W1:Y:S02]  /*12d50*/  LDC R3, c[0x0][0x800] ;  /* 0x00020000ff037b82 */ /* 0x002e640000000800 */
[----:B-1----:R2:W-:Y:S02]  /*12d60*/  SYNCS.ARRIVE.TRANS64.RED.A0TR RZ, [UR13+0x30], R3 ;  /* 0x00003003ffff79a7 */ /* 0x0025e4000830040d */
.L_x_237:
[----:B------:R-:W-:Y:S05]  /*12d70*/  BSYNC B0 ;  /* 0x0000000000007941 */ /* 0x000fea0003800000 */
.L_x_236:
[----:B------:R-:W-:Y:S05]  /*12d80*/  @!P2 BRA `(.L_x_239) ;  /* 0x000000000004a947 */ /* 0x000fea0003800000 */
[----:B------:R-:W-:Y:S01]  /*12d90*/  BPT.TRAP 0x1 ;  /* 0x000000040000795c */ /* 0x000fe20000300000 */
.L_x_239:
[----:B------:R-:W-:-:S04]  /*12da0*/  UIADD3 UR41, UR13, 0x30, URZ ;  /* 0x000000300d297890 */ /* 0x000fc8000fffe03f */
[----:B------:R-:W-:-:S09]  /*12db0*/  UPRMT UR30, UR37, 0x654, UR41 ;  /* 0x00000654251e7896 */ /* 0x000fd20008000029 */
[----:B------:R-:W-:Y:S01]  /*12dc0*/  SYNCS.ARRIVE.TRANS64.RED.A1T0 RZ, [UR30], RZ ;  /* 0x000000ffffff79a7 */ /* 0x000fe2000810041e */
[----:B------:R-:W-:Y:S05]  /*12dd0*/  @!P2 BRA `(.L_x_240) ;  /* 0x000000000004a947 */ /* 0x000fea0003800000 */
[----:B------:R-:W-:Y:S01]  /*12de0*/  BPT.TRAP 0x1 ;  /* 0x000000040000795c */ /* 0x000fe20000300000 */
.L_x_240:
[----:B------:R-:W3:Y:S02]  /*12df0*/  SYNCS.PHASECHK.TRANS64.TRYWAIT P1, [UR13+0x58], R2 ;  /* 0x00005802ff0075a7 */ /* 0x000ee4000802014d */
[----:B---3--:R-:W-:Y:S05]  /*12e00*/  @!P1 BRA `(.L_x_241) ;  /* 0x0000003400189947 */ /* 0x008fea0003800000 */
.L_x_376:
[----:B------:R-:W-:Y:S04]  /*12e10*/  BSSY B0, `(.L_x_242) ;  /* 0x0000010000007945 */ /* 0x000fe80003800000 */
[----:B------:R-:W-:Y:S05]  /*12e20*/  @!P0 BRA `(.L_x_243) ;  /* 0x0000000000388947 */ /* 0x000fea0003800000 */
[----:B------:R-:W-:Y:S01]  /*12e30*/  UIADD3 UR16, UP0, UR56, 0x3f0, URZ ;  /* 0x000003f038107890 */ /* 0x000fe2000ff1e03f */
[----:B------:R-:W-:Y:S01]  /*12e40*/  R2UR UR12, R10 ;  /* 0x000000000a0c72ca */ /* 0x000fe200000e0000 */
[----:B------:R-:W-:Y:S02]  /*12e50*/  UIADD3 UR11, UR51, 0x80, URZ ;  /* 0x00000080330b7890 */ /* 0x000fe4000fffe03f */
[----:B------:R-:W-:Y:S02]  /*12e60*/  UIADD3 UR8, UR13, 0x2200, URZ ;  /* 0x000022000d087890 */ /* 0x000fe4000fffe03f */
[----:B------:R-:W-:Y:S02]  /*12e70*/  UIADD3 UR9, UR13, 0x38, URZ ;  /* 0x000000380d097890 */ /* 0x000fe4000fffe03f */
[----:B------:R-:W-:Y:S01]  /*12e80*/  UIADD3.X UR17, URZ, UR57, URZ, UP0, !UPT ;  /* 0x000000393f117290 */ /* 0x000fe200087fe43f */
[----:B------:R-:W-:Y:S01]  /*12e90*/  UMOV UR18, 0x0 ;  /* 0x0000000000127882 */ /* 0x000fe20000000000 */
[----:B------:R-:W-:Y:S01]  /*12ea0*/  UMOV UR19, 0x10000000 ;  /* 0x1000000000137882 */ /* 0x000fe20000000000 */
[----:B------:R-:W-:-:S06]  /*12eb0*/  UMOV UR10, UR50 ;  /* 0x00000032000a7c82 */ /* 0x000fcc0008000000 */
[----:B------:R3:W-:Y:S02]  /*12ec0*/  UTMALDG.3D [UR8], [UR16], desc[UR18] ;  /* 0x00001208100075b4 */ /* 0x0007e40008011000 */
[----:B---3--:R-:W-:Y:S05]  /*12ed0*/  @!P2 BRA `(.L_x_244) ;  /* 0x000000000004a947 */ /* 0x008fea0003800000 */
[----:B------:R-:W-:Y:S01]  /*12ee0*/  BPT.TRAP 0x1 ;  /* 0x000000040000795c */ /* 0x000fe20000300000 */
.L_x_244:
[----:B-12---:R-:W1:Y:S02]  /*12ef0*/  LDC R3, c[0x0][0x800] ;  /* 0x00020000ff037b82 */ /* 0x006e640000000800 */
[----:B-1----:R3:W-:Y:S02]  /*12f00*/  SYNCS.ARRIVE.TRANS64.RED.A0TR RZ, [UR13+0x38], R3 ;  /* 0x00003803ffff79a7 */ /* 0x0027e4000830040d */
.L_x_243:
[----:B------:R-:W-:Y:S05]  /*12f10*/  BSYNC B0 ;  /* 0x0000000000007941 */ /* 0x000fea0003800000 */
.L_x_242:
[----:B------:R-:W-:Y:S05]  /*12f20*/  @!P2 BRA `(.L_x_245) ;  /* 0x000000000004a947 */ /* 0x000fea0003800000 */
[----:B------:R-:W-:Y:S01]  /*12f30*/  BPT.TRAP 0x1 ;  /* 0x000000040000795c */ /* 0x000fe20000300000 */
.L_x_245:
[----:B------:R-:W-:Y:S02]  /*12f40*/  UIADD3 UR33, UR13, 0x38, URZ ;  /* 0x000000380d217890 */ /* 0x000fe4000fffe03f */
[----:B------:R-:W-:Y:S02]  /*12f50*/  UIADD3 UR10, UR50, 0x20, URZ ;  /* 0x00000020320a7890 */ /* 0x000fe4000fffe03f */
[----:B------:R-:W-:-:S09]  /*12f60*/  UPRMT UR29, UR37, 0x654, UR33 ;  /* 0x00000654251d7896 */ /* 0x000fd20008000021 */
[----:B------:R-:W-:Y:S01]  /*12f70*/  SYNCS.ARRIVE.TRANS64.RED.A1T0 RZ, [UR29], RZ ;  /* 0x000000ffffff79a7 */ /* 0x000fe2000810041d */
[----:B------:R-:W-:Y:S05]  /*12f80*/  @!P2 BRA `(.L_x_246) ;  /* 0x000000000004a947 */ /* 0x000fea0003800000 */
[----:B------:R-:W-:Y:S01]  /*12f90*/  BPT.TRAP 0x1 ;  /* 0x000000040000795c */ /* 0x000fe20000300000 */
.L_x_246:
[----:B------:R-:W4:Y:S02]  /*12fa0*/  SYNCS.PHASECHK.TRANS64.TRYWAIT P1, [UR13+0x60], R2 ;  /* 0x00006002ff0075a7 */ /* 0x000f24000802014d */
[----:B----4-:R-:W-:Y:S05]  /*12fb0*/  @!P1 BRA `(.L_x_247) ;  /* 0x0000003000c49947 */ /* 0x010fea0003800000 */
.L_x_377:
        /* <DEDUP_REMOVED lines=8> */
[----:B------:R-:W-:Y:S01]  /*13040*/  UMOV UR19, 0x10000000 ;  /* 0x1000000000137882 */ /* 0x000fe20000000000 */
[----:B------:R-:W-:-:S06]  /*13050*/  UMOV UR11, UR51 ;  /* 0x00000033000b7c82 */ /* 0x000fcc0008000000 */
[----:B------:R4:W-:Y:S02]  /*13060*/  UTMALDG.3D [UR8], [UR16], desc[UR18] ;  /* 0x00001208100075b4 */ /* 0x0009e40008011000 */
[----:B----4-:R-:W-:Y:S05]  /*13070*/  @!P2 BRA `(.L_x_250) ;  /* 0x000000000004a947 */ /* 0x010fea0003800000 */
[----:B------:R-:W-:Y:S01]  /*13080*/  BPT.TRAP 0x1 ;  /* 0x000000040000795c */ /* 0x000fe20000300000 */
.L_x_250:
[----:B-123--:R-:W1:Y:S02]  /*13090*/  LDC R3, c[0x0][0x800] ;  /* 0x00020000ff037b82 */ /* 0x00ee640000000800 */
[----:B-1----:R4:W-:Y:S02]  /*130a0*/  SYNCS.ARRIVE.TRANS64.RED.A0TR RZ, [UR13+0x40], R3 ;  /* 0x00004003ffff79a7 */ /* 0x0029e4000830040d */
.L_x_249:
[----:B------:R-:W-:Y:S05]  /*130b0*/  BSYNC B0 ;  /* 0x0000000000007941 */ /* 0x000fea0003800000 */
.L_x_248:
[----:B------:R-:W-:Y:S05]  /*130c0*/  @!P2 BRA `(.L_x_251) ;  /* 0x000000000004a947 */ /* 0x000fea0003800000 */
[----:B------:R-:W-:Y:S01]  /*130d0*/  BPT.TRAP 0x1 ;  /* 0x000000040000795c */ /* 0x000fe20000300000 */
.L_x_251:
[----:B------:R-:W-:-:S04]  /*130e0*/  UIADD3 UR25, UR13, 0x40, URZ ;  /* 0x000000400d197890 */ /* 0x000fc8000fffe03f */
[----:B------:R-:W-:-:S09]  /*130f0*/  UPRMT UR22, UR37, 0x654, UR25 ;  /* 0x0000065425167896 */ /* 0x000fd20008000019 */
[----:B------:R-:W-:Y:S01]  /*13100*/  SYNCS.ARRIVE.TRANS64.RED.A1T0 RZ, [UR22], RZ ;  /* 0x000000ffffff79a7 */ /* 0x000fe20008100416 */
[----:B------:R-:W-:Y:S05]  /*13110*/  @!P2 BRA `(.L_x_252) ;  /* 0x000000000004a947 */ /* 0x000fea0003800000 */
[----:B------:R-:W-:Y:S01]  /*13120*/  BPT.TRAP 0x1 ;  /* 0x000000040000795c */ /* 0x000fe20000300000 */
.L_x_252:
[----:B------:R-:W5:Y:S02]  /*13130*/  SYNCS.PHASECHK.TRANS64.TRYWAIT P1, [UR13+0x68], R2 ;  /* 0x00006802ff0075a7 */ /* 0x000f64000802014d */
[----:B-----5:R-:W-:Y:S05]  /*13140*/  @!P1 BRA `(.L_x_253) ;  /* 0x0000003000789947 */ /* 0x020fea0003800000 */
.L_x_378:
        /* <DEDUP_REMOVED lines=9> */
[----:B------:R-:W-:-:S07]  /*131e0*/  UMOV UR19, 0x10000000 ;  /* 0x1000000000137882 */ /* 0x000fce0000000000 */
[----:B------:R1:W-:Y:S02]  /*131f0*/  UTMALDG.3D [UR8], [UR16], desc[UR18] ;  /* 0x00001208100075b4 */ /* 0x0003e40008011000 */
[----:B-1----:R-:W-:Y:S05]  /*13200*/  @!P2 BRA `(.L_x_256) ;  /* 0x000000000004a947 */ /* 0x002fea0003800000 */
[----:B------:R-:W-:Y:S01]  /*13210*/  BPT.TRAP 0x1 ;  /* 0x000000040000795c */ /* 0x000fe20000300000 */
.L_x_256:
[----:B--234-:R-:W1:Y:S02]  /*13220*/  LDC R3, c[0x0][0x800] ;  /* 0x00020000ff037b82 */ /* 0x01ce640000000800 */
[----:B-1----:R1:W-:Y:S02]  /*13230*/  SYNCS.ARRIVE.TRANS64.RED.A0TR RZ, [UR13+0x48], R3 ;  /* 0x00004803ffff79a7 */ /* 0x0023e4000830040d */
.L_x_255:
[----:B------:R-:W-:Y:S05]  /*13240*/  BSYNC B0 ;  /* 0x0000000000007941 */ /* 0x000fea0003800000 */
.L_x_254:
[----:B------:R-:W-:Y:S05]  /*13250*/  @!P2 BRA `(.L_x_257) ;  /* 0x000000000004a947 */ /* 0x000fea0003800000 */
[----:B------:R-:W-:Y:S01]  /*13260*/  BPT.TRAP 0x1 ;  /* 0x000000040000795c */ /* 0x000fe20000300000 */
.L_x_257:
[----:B------:R-:W-:Y:S02]  /*13270*/  UIADD3 UR17, UR13, 0x48, URZ ;  /* 0x000000480d117890 */ /* 0x000fe4000fffe03f */
[----:B------:R-:W-:Y:S02]  /*13280*/  UIADD3 UR42, UR50, 0x40, URZ ;  /* 0x00000040322a7890 */ /* 0x000fe4000fffe03f */
[----:B------:R-:W-:-:S09]  /*13290*/  UPRMT UR23, UR37, 0x654, UR17 ;  /* 0x0000065425177896 */ /* 0x000fd20008000011 */
[----:B------:R-:W-:Y:S01]  /*132a0*/  SYNCS.ARRIVE.TRANS64.RED.A1T0 RZ, [UR23], RZ ;  /* 0x000000ffffff79a7 */ /* 0x000fe20008100417 */
[----:B------:R-:W-:Y:S05]  /*132b0*/  @!P2 BRA `(.L_x_258) ;  /* 0x000000000004a947 */ /* 0x000fea0003800000 */
[----:B------:R-:W-:Y:S01]  /*132c0*/  BPT.TRAP 0x1 ;  /* 0x000000040000795c */ /* 0x000fe20000300000 */
.L_x_258:
[----:B-1234-:R-:W-:-:S04]  /*132d0*/  SHF.L.U32 R3, RZ, 0x1f, RZ ;  /* 0x0000001fff037819 */ /* 0x01efc800000006ff */
[----:B------:R-:W1:Y:S02]  /*132e0*/  SYNCS.PHASECHK.TRANS64.TRYWAIT P1, [UR13+0x50], R3 ;  /* 0x00005003ff0075a7 */ /* 0x000e64000802014d */
[----:B-1----:R-:W-:Y:S05]  /*132f0*/  @!P1 BRA `(.L_x_259) ;  /* 0x0000003000249947 */ /* 0x002fea0003800000 */
.L_x_379:
[----:B------:R-:W-:Y:S04]  /*13300*/  BSSY B0, `(.L_x_260) ;  /* 0x000000e000007945 */ /* 0x000fe80003800000 */
[----:B------:R-:W-:Y:S05]  /*13310*/  @!P0 BRA `(.L_x_261) ;  /* 0x0000000000308947 */ /* 0x000fea0003800000 */
[----:B------:R-:W-:Y:S01]  /*13320*/  R2UR UR44, R10 ;  /* 0x000000000a2c72ca */ /* 0x000fe200000e0000 */
[----:B------:R-:W-:Y:S02]  /*13330*/  UIADD3 UR8, UP0, UR56, 0x3f0, URZ ;  /* 0x000003f038087890 */ /* 0x000fe4000ff1e03f */
[----:B------:R-:W-:Y:S02]  /*13340*/  UIADD3 UR40, UR13, 0x200, URZ ;  /* 0x000002000d287890 */ /* 0x000fe4000fffe03f */
[----:B------:R-:W-:Y:S01]  /*13350*/  UIADD3.X UR9, URZ, UR57, URZ, UP0, !UPT ;  /* 0x000000393f097290 */ /* 0x000fe200087fe43f */
[----:B------:R-:W-:Y:S01]  /*13360*/  UMOV UR10, 0x0 ;  /* 0x00000000000a7882 */ /* 0x000fe20000000000 */
[----:B------:R-:W-:Y:S01]  /*13370*/  UMOV UR11, 0x10000000 ;  /* 0x10000000000b7882 */ /* 0x000fe20000000000 */
[----:B------:R-:W-:-:S06]  /*13380*/  UMOV UR43, UR51 ;  /* 0x00000033002b7c82 */ /* 0x000fcc0008000000 */
[----:B------:R2:W-:Y:S02]  /*13390*/  UTMALDG.3D [UR40], [UR8], desc[UR10] ;  /* 0x00000a28080075b4 */ /* 0x0005e40008011000 */
[----:B--2---:R-:W-:Y:S05]  /*133a0*/  @!P2 BRA `(.L_x_262) ;  /* 0x000000000004a947 */ /* 0x004fea0003800000 */
[----:B------:R-:W-:Y:S01]  /*133b0*/  BPT.TRAP 0x1 ;  /* 0x000000040000795c */ /* 0x000fe20000300000 */
.L_x_262:
[----:B-1----:R-:W1:Y:S02]  /*133c0*/  LDC R4, c[0x0][0x800] ;  /* 0x00020000ff047b82 */ /* 0x002e640000000800 */
[----:B-1----:R2:W-:Y:S02]  /*133d0*/  SYNCS.ARRIVE.TRANS64.RED.A0TR RZ, [UR13+0x30], R4 ;  /* 0x00003004ffff79a7 */ /* 0x0025e4000830040d */
.L_x_261:
[----:B------:R-:W-:Y:S05]  /*133e0*/  BSYNC B0 ;  /* 0x0000000000007941 */ /* 0x000fea0003800000 */
.L_x_260:
[----:B------:R-:W-:Y:S05]  /*133f0*/  @!P2 BRA `(.L_x_263) ;  /* 0x000000000004a947 */ /* 0x000fea0003800000 */
[----:B------:R-:W-:Y:S01]  /*13400*/  BPT.TRAP 0x1 ;  /* 0x000000040000795c */ /* 0x000fe20000300000 */
.L_x_263:
[----:B------:R-:W-:Y:S01]  /*13410*/  SYNCS.ARRIVE.TRANS64.RED.A1T0 RZ, [UR30], RZ ;  /* 0x000000ffffff79a7 */ /* 0x000fe2000810041e */
[----:B------:R-:W-:Y:S05]  /*13420*/  @!P2 BRA `(.L_x_264) ;  /* 0x000000000004a947 */ /* 0x000fea0003800000 */
[----:B------:R-:W-:Y:S01]  /*13430*/  BPT.TRAP 0x1 ;  /* 0x000000040000795c */ /* 0x000fe20000300000 */
.L_x_264:
[----:B------:R-:W3:Y:S02]  /*13440*/  SYNCS.PHASECHK.TRANS64.TRYWAIT P1, [UR13+0x58], R3 ;  /* 0x00005803ff0075a7 */ /* 0x000ee4000802014d */
[----:B---3--:R-:W-:Y:S05]  /*13450*/  @!P1 BRA `(.L_x_265) ;  /* 0x0000002c00e49947 */ /* 0x008fea0003800000 */
.L_x_380:
        /* <DEDUP_REMOVED lines=13> */
.L_x_268:
[----:B-12---:R-:W1:Y:S02]  /*13530*/  LDC R4, c[0x0][0x800] ;  /* 0x00020000ff047b82 */ /* 0x006e640000000800 */
[----:B-1----:R3:W-:Y:S02]  /*13540*/  SYNCS.ARRIVE.TRANS64.RED.A0TR RZ, [UR13+0x38], R4 ;  /* 0x00003804ffff79a7 */ /* 0x0027e4000830040d */
.L_x_267:
[----:B------:R-:W-:Y:S05]  /*13550*/  BSYNC B0 ;  /* 0x0000000000007941 */ /* 0x000fea0003800000 */
.L_x_266:
[----:B------:R-:W-:Y:S05]  /*13560*/  @!P2 BRA `(.L_x_269) ;  /* 0x000000000004a947 */ /* 0x000fea0003800000 */
[----:B------:R-:W-:Y:S01]  /*13570*/  BPT.TRAP 0x1 ;  /* 0x000000040000795c */ /* 0x000fe20000300000 */
.L_x_269:
[----:B------:R-:W-:Y:S01]  /*13580*/  SYNCS.ARRIVE.TRANS64.RED.A1T0 RZ, [UR29], RZ ;  /* 0x000000ffffff79a7 */ /* 0x000fe2000810041d */
[----:B------:R-:W-:Y:S01]  /*13590*/  UIADD3 UR26, UR50, 0x60, URZ ;  /* 0x00000060321a7890 */ /* 0x000fe2000fffe03f */
[----:B------:R-:W-:Y:S11]  /*135a0*/  @!P2 BRA `(.L_x_270) ;  /* 0x000000000004a947 */ /* 0x000ff60003800000 */
[----:B------:R-:W-:Y:S01]  /*135b0*/  BPT.TRAP 0x1 ;  /* 0x000000040000795c */ /* 0x000fe20000300000 */
.L_x_270:
[----:B------:R-:W4:Y:S02]  /*135c0*/  SYNCS.PHASECHK.TRANS64.TRYWAIT P1, [UR13+0x60], R3 ;  /* 0x00006003ff0075a7 */ /* 0x000f24000802014d */
[----:B----4-:R-:W-:Y:S05]  /*135d0*/  @!P1 BRA `(.L_x_271) ;  /* 0x0000002c009c9947 */ /* 0x010fea0003800000 */
.L_x_381:
        /* <DEDUP_REMOVED lines=12> */
.L_x_274:
[----:B-123--:R-:W1:Y:S02]  /*136a0*/  LDC R4, c[0x0][0x800] ;  /* 0x00020000ff047b82 */ /* 0x00ee640000000800 */
[----:B-1----:R4:W-:Y:S02]  /*136b0*/  SYNCS.ARRIVE.TRANS64.RED.A0TR RZ, [UR13+0x40], R4 ;  /* 0x00004004ffff79a7 */ /* 0x0029e4000830040d */
.L_x_273:
[----:B------:R-:W-:Y:S05]  /*136c0*/  BSYNC B0 ;  /* 0x0000000000007941 */ /* 0x000fea0003800000 */
.L_x_272:
[----:B------:R-:W-:Y:S05]  /*136d0*/  @!P2 BRA `(.L_x_275) ;  /* 0x000000000004a947 */ /* 0x000fea0003800000 */
[----:B------:R-:W-:Y:S01]  /*136e0*/  BPT.TRAP 0x1 ;  /* 0x000000040000795c */ /* 0x000fe20000300000 */
.L_x_275:
[----:B------:R-:W-:Y:S01]  /*136f0*/  SYNCS.ARRIVE.TRANS64.RED.A1T0 RZ, [UR22], RZ ;  /* 0x000000ffffff79a7 */ /* 0x000fe20008100416 */
[----:B------:R-:W-:Y:S05]  /*13700*/  @!P2 BRA `(.L_x_276) ;  /* 0x000000000004a947 */ /* 0x000fea0003800000 */
[----:B------:R-:W-:Y:S01]  /*13710*/  BPT.TRAP 0x1 ;  /* 0x000000040000795c */ /* 0x000fe20000300000 */
.L_x_276:
[----:B------:R-:W5:Y:S02]  /*13720*/  SYNCS.PHASECHK.TRANS64.TRYWAIT P1, [UR13+0x68], R3 ;  /* 0x00006803ff0075a7 */ /* 0x000f64000802014d */
[----:B-----5:R-:W-:Y:S05]  /*13730*/  @!P1 BRA `(.L_x_277) ;  /* 0x0000002c005c9947 */ /* 0x020fea0003800000 */
.L_x_382:
        /* <DEDUP_REMOVED lines=11> */
[----:B-1----:R-:W-:Y:S05]  /*137f0*/  @!P2 BRA `(.L_x_280) ;  /* 0x000000000004a947 */ /* 0x002fea0003800000 */
[----:B------:R-:W-:Y:S01]  /*13800*/  BPT.TRAP 0x1 ;  /* 0x000000040000795c */ /* 0x000fe20000300000 */
.L_x_280:
[----:B--234-:R-:W1:Y:S02]  /*13810*/  LDC R4, c[0x0][0x800] ;  /* 0x00020000ff047b82 */ /* 0x01ce640000000800 */
[----:B-1----:R1:W-:Y:S02]  /*13820*/  SYNCS.ARRIVE.TRANS64.RED.A0TR RZ, [UR13+0x48], R4 ;  /* 0x00004804ffff79a7 */ /* 0x0023e4000830040d */
.L_x_279:
[----:B------:R-:W-:Y:S05]  /*13830*/  BSYNC B0 ;  /* 0x0000000000007941 */ /* 0x000fea0003800000 */
.L_x_278:
[----:B------:R-:W-:Y:S05]  /*13840*/  @!P2 BRA `(.L_x_281) ;  /* 0x000000000004a947 */ /* 0x000fea0003800000 */
[----:B------:R-:W-:Y:S01]  /*13850*/  BPT.TRAP 0x1 ;  /* 0x000000040000795c */ /* 0x000fe20000300000 */
.L_x_281:
[----:B------:R-:W-:Y:S01]  /*13860*/  SYNCS.ARRIVE.TRANS64.RED.A1T0 RZ, [UR23], RZ ;  /* 0x000000ffffff79a7 */ /* 0x000fe20008100417 */
[----:B------:R-:W-:Y:S01]  /*13870*/  UIADD3 UR10, UR50, 0x80, URZ ;  /* 0x00000080320a7890 */ /* 0x000fe2000fffe03f */
[----:B------:R-:W-:Y:S11]  /*13880*/  @!P2 BRA `(.L_x_282) ;  /* 0x000000000004a947 */ /* 0x000ff60003800000 */
[----:B------:R-:W-:Y:S01]  /*13890*/  BPT.TRAP 0x1 ;  /* 0x000000040000795c */ /* 0x000fe20000300000 */
.L_x_282:
[----:B------:R-:W5:Y:S02]  /*138a0*/  SYNCS.PHASECHK.TRANS64.TRYWAIT P1, [UR13+0x50], R2 ;  /* 0x00005002ff0075a7 */ /* 0x000f64000802014d */
[----:B-----5:R-:W-:Y:S05]  /*138b0*/  @!P1 BRA `(.L_x_283) ;  /* 0x0000002c00149947 */ /* 0x020fea0003800000 */
.L_x_383:
        /* <DEDUP_REMOVED lines=8> */
[----:B------:R-:W-:Y:S01]  /*13940*/  UMOV UR9, UR41 ;  /* 0x0000002900097c82 */ /* 0x000fe20008000000 */
[----:B------:R-:W-:-:S05]  /*13950*/  UMOV UR11, UR51 ;  /* 0x00000033000b7c82 */ /* 0x000fca0008000000 */
[----:B------:R1:W-:Y:S02]  /*13960*/  UTMALDG.3D [UR8], [UR18], desc[UR26] ;  /* 0x00001a08120075b4 */ /* 0x0003e40008011000 */
[----:B-1----:R-:W-:Y:S05]  /*13970*/  @!P2 BRA `(.L_x_286) ;  /* 0x000000000004a947 */ /* 0x002fea0003800000 */
[----:B------:R-:W-:Y:S01]  /*13980*/  BPT.TRAP 0x1 ;  /* 0x000000040000795c */ /* 0x000fe20000300000 */
.L_x_286:
[----:B--234-:R-:W1:Y:S02]  /*13990*/  LDC R4, c[0x0][0x800] ;  /* 0x00020000ff047b82 */ /* 0x01ce640000000800 */
[----:B-1----:R1:W-:Y:S02]  /*139a0*/  SYNCS.ARRIVE.TRANS64.RED.A0TR RZ, [UR13+0x30], R4 ;  /* 0x00003004ffff79a7 */ /* 0x0023e4000830040d */
.L_x_285:
[----:B------:R-:W-:Y:S05]  /*139b0*/  BSYNC B0 ;  /* 0x0000000000007941 */ /* 0x000fea0003800000 */
.L_x_284:
[----:B------:R-:W-:Y:S05]  /*139c0*/  @!P2 BRA `(.L_x_287) ;  /* 0x000000000004a947 */ /* 0x000fea0003800000 */
[----:B------:R-:W-:Y:S01]  /*139d0*/  BPT.TRAP 0x1 ;  /* 0x000000040000795c */ /* 0x000fe20000300000 */
.L_x_287:
[----:B------:R-:W-:Y:S01]  /*139e0*/  SYNCS.ARRIVE.TRANS64.RED.A1T0 RZ, [UR30], RZ ;  /* 0x000000ffffff79a7 */ /* 0x000fe2000810041e */
[----:B------:R-:W-:Y:S05]  /*139f0*/  @!P2 BRA `(.L_x_288) ;  /* 0x000000000004a947 */ /* 0x000fea0003800000 */
[----:B------:R-:W-:Y:S01]  /*13a00*/  BPT.TRAP 0x1 ;  /* 0x000000040000795c */ /* 0x000fe20000300000 */
.L_x_288:
[----:B------:R-:W5:Y:S02]  /*13a10*/  SYNCS.PHASECHK.TRANS64.TRYWAIT P1, [UR13+0x58], R2 ;  /* 0x00005802ff0075a7 */ /* 0x000f64000802014d */
[----:B-----5:R-:W-:Y:S05]  /*13a20*/  @!P1 BRA `(.L_x_289) ;  /* 0x0000002800d09947 */ /* 0x020fea0003800000 */
.L_x_384:
        /* <DEDUP_REMOVED lines=13> */
.L_x_292:
[----:B--234-:R-:W1:Y:S02]  /*13b00*/  LDC R4, c[0x0][0x800] ;  /* 0x00020000ff047b82 */ /* 0x01ce640000000800 */
[----:B-1----:R1:W-:Y:S02]  /*13b10*/  SYNCS.ARRIVE.TRANS64.RED.A0TR RZ, [UR13+0x38], R4 ;  /* 0x00003804ffff79a7 */ /* 0x0023e4000830040d */
.L_x_291:
[----:B------:R-:W-:Y:S05]  /*13b20*/  BSYNC B0 ;  /* 0x0000000000007941 */ /* 0x000fea0003800000 */
.L_x_290:
[----:B------:R-:W-:Y:S05]  /*13b30*/  @!P2 BRA `(.L_x_293) ;  /* 0x000000000004a947 */ /* 0x000fea0003800000 */
[----:B------:R-:W-:Y:S01]  /*13b40*/  BPT.TRAP 0x1 ;  /* 0x000000040000795c */ /* 0x000fe20000300000 */
.L_x_293:
[----:B------:R-:W-:Y:S01]  /*13b50*/  SYNCS.ARRIVE.TRANS64.RED.A1T0 RZ, [UR29], RZ ;  /* 0x000000ffffff79a7 */ /* 0x000fe2000810041d */
[----:B------:R-:W-:Y:S01]  /*13b60*/  UIADD3 UR10, UR50, 0xa0, URZ ;  /* 0x000000a0320a7890 */ /* 0x000fe2000fffe03f */
[----:B------:R-:W-:Y:S11]  /*13b70*/  @!P2 BRA `(.L_x_294) ;  /* 0x000000000004a947 */ /* 0x000ff60003800000 */
[----:B------:R-:W-:Y:S01]  /*13b80*/  BPT.TRAP 0x1 ;  /* 0x000000040000795c */ /* 0x000fe20000300000 */
.L_x_294:
[----:B------:R-:W5:Y:S02]  /*13b90*/  SYNCS.PHASECHK.TRANS64.TRYWAIT P1, [UR13+0x60], R2 ;  /* 0x00006002ff0075a7 */ /* 0x000f64000802014d */
[----:B-----5:R-:W-:Y:S05]  /*13ba0*/  @!P1 BRA `(.L_x_295) ;  /* 0x0000002800889947 */ /* 0x020fea0003800000 */
.L_x_385:
        /* <DEDUP_REMOVED lines=13> */
.L_x_298:
[----:B--234-:R-:W1:Y:S02]  /*13c80*/  LDC R4, c[0x0][0x800] ;  /* 0x00020000ff047b82 */ /* 0x01ce640000000800 */
[----:B-1----:R1:W-:Y:S02]  /*13c90*/  SYNCS.ARRIVE.TRANS64.RED.A0TR RZ, [UR13+0x40], R4 ;  /* 0x00004004ffff79a7 */ /* 0x0023e4000830040d */
.L_x_297:
[----:B------:R-:W-:Y:S05]  /*13ca0*/  BSYNC B0 ;  /* 0x0000000000007941 */ /* 0x000fea0003800000 */
.L_x_296:
[----:B------:R-:W-:Y:S05]  /*13cb0*/  @!P2 BRA `(.L_x_299) ;  /* 0x000000000004a947 */ /* 0x000fea0003800000 */
[----:B------:R-:W-:Y:S01]  /*13cc0*/  BPT.TRAP 0x1 ;  /* 0x000000040000795c */ /* 0x000fe20000300000 */
.L_x_299:
[----:B------:R-:W-:Y:S01]  /*13cd0*/  SYNCS.ARRIVE.TRANS64.RED.A1T0 RZ, [UR22], RZ ;  /* 0x000000ffffff79a7 */ /* 0x000fe20008100416 */
[----:B------:R-:W-:Y:S05]  /*13ce0*/  @!P2 BRA `(.L_x_300) ;  /* 0x000000000004a947 */ /* 0x000fea0003800000 */
[----:B------:R-:W-:Y:S01]  /*13cf0*/  BPT.TRAP 0x1 ;  /* 0x000000040000795c */ /* 0x000fe20000300000 */
.L_x_300:
[----:B------:R-:W5:Y:S02]  /*13d00*/  SYNCS.PHASECHK.TRANS64.TRYWAIT P1, [UR13+0x68], R2 ;  /* 0x00006802ff0075a7 */ /* 0x000f64000802014d */
[----:B-----5:R-:W-:Y:S05]  /*13d10*/  @!P1 BRA `(.L_x_301) ;  /* 0x0000002800449947 */ /* 0x020fea0003800000 */
.L_x_386:
        /* <DEDUP_REMOVED lines=13> */
.L_x_304:
[----:B------:R-:W1:Y:S02]  /*13df0*/  LDC R2, c[0x0][0x800] ;  /* 0x00020000ff027b82 */ /* 0x000e640000000800 */
[----:B-1----:R1:W-:Y:S02]  /*13e00*/  SYNCS.ARRIVE.TRANS64.RED.A0TR RZ, [UR13+0x48], R2 ;  /* 0x00004802ffff79a7 */ /* 0x0023e4000830040d */
.L_x_303:
[----:B------:R-:W-:Y:S05]  /*13e10*/  BSYNC B0 ;  /* 0x0000000000007941 */ /* 0x000fea0003800000 */
.L_x_302:
[----:B------:R-:W-:Y:S05]  /*13e20*/  @!P2 BRA `(.L_x_305) ;  /* 0x000000000004a947 */ /* 0x000fea0003800000 */
[----:B------:R-:W-:Y:S01]  /*13e30*/  BPT.TRAP 0x1 ;  /* 0x000000040000795c */ /* 0x000fe20000300000 */
.L_x_305:
[----:B------:R-:W-:Y:S01]  /*13e40*/  SYNCS.ARRIVE.TRANS64.RED.A1T0 RZ, [UR23], RZ ;  /* 0x000000ffffff79a7 */ /* 0x000fe20008100417 */
[----:B------:R-:W-:Y:S01]  /*13e50*/  UIADD3 UR10, UR50, 0xc0, URZ ;  /* 0x000000c0320a7890 */ /* 0x000fe2000fffe03f */
[----:B------:R-:W-:Y:S11]  /*13e60*/  @!P2 BRA `(.L_x_306) ;  /* 0x000000000004a947 */ /* 0x000ff60003800000 */
[----:B------:R-:W-:Y:S01]  /*13e70*/  BPT.TRAP 0x1 ;  /* 0x000000040000795c */ /* 0x000fe20000300000 */
.L_x_306:
[----:B------:R-:W5:Y:S02]  /*13e80*/  SYNCS.PHASECHK.TRANS64.TRYWAIT P1, [UR13+0x50], R3 ;  /* 0x00005003ff0075a7 */ /* 0x000f64000802014d */
[----:B-----5:R-:W-:Y:S05]  /*13e90*/  @!P1 BRA `(.L_x_307) ;  /* 0x0000002400fc9947 */ /* 0x020fea0003800000 */
.L_x_387:
        /* <DEDUP_REMOVED lines=13> */
.L_x_310:
[----:B------:R-:W1:Y:S02]  /*13f70*/  LDC R2, c[0x0][0x800] ;  /* 0x00020000ff027b82 */ /* 0x000e640000000800 */
[----:B-1----:R1:W-:Y:S02]  /*13f80*/  SYNCS.ARRIVE.TRANS64.RED.A0TR RZ, [UR13+0x30], R2 ;  /* 0x00003002ffff79a7 */ /* 0x0023e4000830040d */
.L_x_309:
[----:B------:R-:W-:Y:S05]  /*13f90*/  BSYNC B0 ;  /* 0x0000000000007941 */ /* 0x000fea0003800000 */
.L_x_308:
[----:B------:R-:W-:Y:S05]  /*13fa0*/  @!P2 BRA `(.L_x_311) ;  /* 0x000000000004a947 */ /* 0x000fea0003800000 */
[----:B------:R-:W-:Y:S01]  /*13fb0*/  BPT.TRAP 0x1 ;  /* 0x000000040000795c */ /* 0x000fe20000300000 */
.L_x_311:
[----:B------:R-:W-:Y:S01]  /*13fc0*/  SYNCS.ARRIVE.TRANS64.RED.A1T0 RZ, [UR30], RZ ;  /* 0x000000ffffff79a7 */ /* 0x000fe2000810041e */
[----:B------:R-:W-:Y:S05]  /*13fd0*/  @!P2 BRA `(.L_x_312) ;  /* 0x000000000004a947 */ /* 0x000fea0003800000 */
[----:B------:R-:W-:Y:S01]  /*13fe0*/  BPT.TRAP 0x1 ;  /* 0x000000040000795c */ /* 0x000fe20000300000 */
.L_x_312:
[----:B------:R-:W5:Y:S02]  /*13ff0*/  SYNCS.PHASECHK.TRANS64.TRYWAIT P1, [UR13+0x58], R3 ;  /* 0x00005803ff0075a7 */ /* 0x000f64000802014d */
[----:B-----5:R-:W-:Y:S05]  /*14000*/  @!P1 BRA `(.L_x_313) ;  /* 0x0000002400b89947 */ /* 0x020fea0003800000 */
.L_x_388:
        /* <DEDUP_REMOVED lines=13> */
.L_x_316:
[----:B------:R-:W1:Y:S02]  /*140e0*/  LDC R2, c[0x0][0x800] ;  /* 0x00020000ff027b82 */ /* 0x000e640000000800 */
[----:B-1----:R1:W-:Y:S02]  /*140f0*/  SYNCS.ARRIVE.TRANS64.RED.A0TR RZ, [UR13+0x38], R2 ;  /* 0x00003802ffff79a7 */ /* 0x0023e4000830040d */
.L_x_315:
[----:B------:R-:W-:Y:S05]  /*14100*/  BSYNC B0 ;  /* 0x0000000000007941 */ /* 0x000fea0003800000 */
.L_x_314:
[----:B------:R-:W-:Y:S05]  /*14110*/  @!P2 BRA `(.L_x_317) ;  /* 0x000000000004a947 */ /* 0x000fea0003800000 */
[----:B------:R-:W-:Y:S01]  /*14120*/  BPT.TRAP 0x1 ;  /* 0x000000040000795c */ /* 0x000fe20000300000 */
.L_x_317:
[----:B------:R-:W-:Y:S01]  /*14130*/  SYNCS.ARRIVE.TRANS64.RED.A1T0 RZ, [UR29], RZ ;  /* 0x000000ffffff79a7 */ /* 0x000fe2000810041d */
[----:B------:R-:W-:Y:S01]  /*14140*/  UIADD3 UR10, UR50, 0xe0, URZ ;  /* 0x000000e0320a7890 */ /* 0x000fe2000fffe03f */
[----:B------:R-:W-:Y:S11]  /*14150*/  @!P2 BRA `(.L_x_318) ;  /* 0x000000000004a947 */ /* 0x000ff60003800000 */
[----:B------:R-:W-:Y:S01]  /*14160*/  BPT.TRAP 0x1 ;  /* 0x000000040000795c */ /* 0x000fe20000300000 */
.L_x_318:
[----:B------:R-:W5:Y:S02]  /*14170*/  SYNCS.PHASECHK.TRANS64.TRYWAIT P1, [UR13+0x60], R3 ;  /* 0x00006003ff0075a7 */ /* 0x000f64000802014d */
[----:B-----5:R-:W-:Y:S05]  /*14180*/  @!P1 BRA `(.L_x_319) ;  /* 0x0000002400709947 */ /* 0x020fea0003800000 */
.L_x_389:
        /* <DEDUP_REMOVED lines=13> */
.L_x_322:
[----:B------:R-:W1:Y:S02]  /*14260*/  LDC R2, c[0x0][0x800] ;  /* 0x00020000ff027b82 */ /* 0x000e640000000800 */
[----:B-1----:R1:W-:Y:S02]  /*14270*/  SYNCS.ARRIVE.TRANS64.RED.A0TR RZ, [UR13+0x40], R2 ;  /* 0x00004002ffff79a7 */ /* 0x0023e4000830040d */
.L_x_321:
[----:B------:R-:W-:Y:S05]  /*14280*/  BSYNC B0 ;  /* 0x0000000000007941 */ /* 0x000fea0003800000 */
.L_x_320:
[----:B------:R-:W-:Y:S05]  /*14290*/  @!P2 BRA `(.L_x_323) ;  /* 0x000000000004a947 */ /* 0x000fea0003800000 */
[----:B------:R-:W-:Y:S01]  /*142a0*/  BPT.TRAP 0x1 ;  /* 0x000000040000795c */ /* 0x000fe20000300000 */
.L_x_323:
[----:B------:R-:W-:Y:S01]  /*142b0*/  SYNCS.ARRIVE.TRANS64.RED.A1T0 RZ, [UR22], RZ ;  /* 0x000000ffffff79a7 */ /* 0x000fe20008100416 */
[----:B------:R-:W-:Y:S05]  /*142c0*/  @!P2 BRA `(.L_x_324) ;  /* 0x000000000004a947 */ /* 0x000fea0003800000 */
[----:B------:R-:W-:Y:S01]  /*142d0*/  BPT.TRAP 0x1 ;  /* 0x000000040000795c */ /* 0x000fe20000300000 */
.L_x_324:
[----:B------:R-:W5:Y:S02]  /*142e0*/  SYNCS.PHASECHK.TRANS64.TRYWAIT P1, [UR13+0x68], R3 ;  /* 0x00006803ff0075a7 */ /* 0x000f64000802014d */
[----:B-----5:R-:W-:Y:S05]  /*142f0*/  @!P1 BRA `(.L_x_325) ;  /* 0x00000024002c9947 */ /* 0x020fea0003800000 */
.L_x_390:
        /* <DEDUP_REMOVED lines=13> */
.L_x_328:
[----:B------:R-:W1:Y:S02]  /*143d0*/  LDC R2, c[0x0][0x800] ;  /* 0x00020000ff027b82 */ /* 0x000e640000000800 */
[----:B-1----:R1:W-:Y:S02]  /*143e0*/  SYNCS.ARRIVE.TRANS64.RED.A0TR RZ, [UR13+0x48], R2 ;  /* 0x00004802ffff79a7 */ /* 0x0023e4000830040d */
.L_x_327:
[----:B------:R-:W-:Y:S05]  /*143f0*/  BSYNC B0 ;  /* 0x0000000000007941 */ /* 0x000fea0003800000 */
.L_x_326:
[----:B------:R-:W-:Y:S05]  /*14400*/  @!P2 BRA `(.L_x_329) ;  /* 0x000000000004a947 */ /* 0x000fea0003800000 */
[----:B------:R-:W-:Y:S01]  /*14410*/  BPT.TRAP 0x1 ;  /* 0x000000040000795c */ /* 0x000fe20000300000 */
.L_x_329:
[----:B------:R-:W5:Y:S01]  /*14420*/  LDL.LU R13, [R1+0x204] ;  /* 0x00020400010d7983 */ /* 0x000f620000300800 */
[----:B------:R-:W-:Y:S03]  /*14430*/  SYNCS.ARRIVE.TRANS64.RED.A1T0 RZ, [UR23], RZ ;  /* 0x000000ffffff79a7 */ /* 0x000fe60008100417 */
[----:B------:R-:W5:Y:S01]  /*14440*/  LDL.LU R12, [R1+0x200] ;  /* 0x00020000010c7983 */ /* 0x000f620000300800 */
[----:B-1234-:R-:W-:Y:S01]  /*14450*/  PRMT R4, RZ, 0x7610, R4 ;  /* 0x00007610ff047816 */ /* 0x01efe20000000004 */
[----:B------:R-:W-:Y:S01]  /*14460*/  IMAD.MOV.U32 R10, RZ, RZ, -0x1 ;  /* 0xffffffffff0a7424 */ /* 0x000fe200078e00ff */
[----:B------:R-:W-:Y:S02]  /*14470*/  MOV R2, 0xffffffff ;  /* 0xffffffff00027802 */ /* 0x000fe40000000f00 */
[----:B------:R-:W-:Y:S02]  /*14480*/  MOV R3, 0xffffffff ;  /* 0xffffffff00037802 */ /* 0x000fe40000000f00 */
[----:B-----5:R-:W-:-:S04]  /*14490*/  IADD3 R12, P0, R12, UR46, RZ ;  /* 0x0000002e0c0c7c10 */ /* 0x020fc8000ff1e0ff */
[----:B------:R-:W-:Y:S01]  /*144a0*/  IADD3.X R13, R13, UR39, RZ, P0, !PT ;  /* 0x000000270d0d7c10 */ /* 0x000fe200087fe4ff */
[----:B------:R1:W-:Y:S01]  /*144b0*/  STL [R1+0x200], R12 ;  /* 0x0002000c01007387 */ /* 0x0003e20000100800 */
[----:B------:R-:W-:-:S03]  /*144c0*/  ISETP.GE.U32.AND P0, PT, R12, UR4, PT ;  /* 0x000000040c007c0c */ /* 0x000fc6000bf06070 */
[----:B------:R1:W-:Y:S01]  /*144d0*/  STL [R1+0x204], R13 ;  /* 0x0002040d01007387 */ /* 0x0003e20000100800 */
[----:B------:R-:W-:-:S13]  /*144e0*/  ISETP.GE.U32.AND.EX P0, PT, R13, UR5, PT, P0 ;  /* 0x000000050d007c0c */ /* 0x000fda000bf06100 */
[----:B-1----:R-:W-:Y:S05]  /*144f0*/  @P0 BRA `(.L_x_330) ;  /* 0x0000000400540947 */ /* 0x002fea0003800000 */
[----:B------:R-:W1:Y:S01]  /*14500*/  S2R R7, SR_CTAID.X ;  /* 0x0000000000077919 */ /* 0x000e620000002500 */
[----:B------:R-:W2:Y:S01]  /*14510*/  LDC R15, c[0x0][0x904] ;  /* 0x00024100ff0f7b82 */ /* 0x000ea20000000800 */
[----:B------:R-:W-:Y:S01]  /*14520*/  ULDC UR8, c[0x0][0x150] ;  /* 0x0000540000087ab9 */ /* 0x000fe20000000800 */
[----:B------:R-:W3:Y:S06]  /*14530*/  S2R R2, SR_CTAID.Y ;  /* 0x0000000000027919 */ /* 0x000eec0000002600 */
[----:B------:R-:W4:Y:S08]  /*14540*/  LDC R4, c[0x0][0x144] ;  /* 0x00005100ff047b82 */ /* 0x000f300000000800 */
[----:B------:R-:W5:Y:S08]  /*14550*/  LDC R11, c[0x0][0x148] ;  /* 0x00005200ff0b7b82 */ /* 0x000f700000000800 */
[----:B------:R-:W4:Y:S01]  /*14560*/  LDC.64 R8, c[0x0][0x8d0] ;  /* 0x00023400ff087b82 */ /* 0x000f220000000a00 */
[----:B--2---:R-:W-:-:S02]  /*14570*/  ISETP.NE.AND P2, PT, R15, 0x1, PT ;  /* 0x000000010f00780c */ /* 0x004fc40003f45270 */
[----:B-1----:R-:W-:Y:S02]  /*14580*/  I2FP.F32.U32 R3, R7 ;  /* 0x0000000700037245 */ /* 0x002fe40000201000 */
[----:B---3--:R-:W-:-:S03]  /*14590*/  I2FP.F32.U32 R5, R2 ;  /* 0x0000000200057245 */ /* 0x008fc60000201000 */
[----:B------:R-:W-:Y:S01]  /*145a0*/  FMUL R3, R3, UR8 ;  /* 0x0000000803037c20 */ /* 0x000fe20008400000 */
[----:B------:R-:W-:Y:S02]  /*145b0*/  ULDC UR8, c[0x0][0x154] ;  /* 0x0000550000087ab9 */ /* 0x000fe40000000800 */
[----:B------:R-:W-:-:S03]  /*145c0*/  FMUL R10, R5, UR8 ;  /* 0x00000008050a7c20 */ /* 0x000fc60008400000 */
[----:B------:R-:W1:Y:S01]  /*145d0*/  F2I.U32.TRUNC.NTZ R3, R3 ;  /* 0x0000000300037305 */ /* 0x000e62000020f000 */
[----:B----4-:R-:W-:-:S07]  /*145e0*/  ISETP.NE.U32.AND P0, PT, R8, RZ, PT ;  /* 0x000000ff0800720c */ /* 0x010fce0003f05070 */
[----:B------:R-:W2:Y:S01]  /*145f0*/  F2I.U32.TRUNC.NTZ R10, R10 ;  /* 0x0000000a000a7305 */ /* 0x000ea2000020f000 */
[----:B------:R-:W-:Y:S02]  /*14600*/  ISETP.NE.AND.EX P0, PT, R9, RZ, PT, P0 ;  /* 0x000000ff0900720c */ /* 0x000fe40003f05300 */
[----:B-1----:R-:W-:Y:S02]  /*14610*/  IADD3 R5, -R3, RZ, RZ ;  /* 0x000000ff03057210 */ /* 0x002fe40007ffe1ff */
[----:B------:R-:W-:-:S03]  /*14620*/  MOV R3, R13 ;  /* 0x0000000d00037202 */ /* 0x000fc60000000f00 */
[----:B------:R-:W-:Y:S01]  /*14630*/  IMAD R7, R4, R5, R7 ;  /* 0x0000000504077224 */ /* 0x000fe200078e0207 */
[----:B--2---:R-:W-:-:S05]  /*14640*/  IADD3 R4, -R10, RZ, RZ ;  /* 0x000000ff0a047210 */ /* 0x004fca0007ffe1ff */
[----:B-----5:R-:W-:Y:S02]  /*14650*/  @P2 IMAD R7, R11, R4, R2 ;  /* 0x000000040b072224 */ /* 0x020fe400078e0202 */
[----:B------:R-:W1:Y:S01]  /*14660*/  LDC R11, c[0x0][0x8d8] ;  /* 0x00023600ff0b7b82 */ /* 0x000e620000000800 */
[----:B------:R-:W-:Y:S01]  /*14670*/  IMAD.MOV.U32 R2, RZ, RZ, R12 ;  /* 0x000000ffff027224 */ /* 0x000fe200078e000c */
[----:B------:R-:W-:Y:S06]  /*14680*/  @!P0 BRA `(.L_x_331) ;  /* 0x0000000000288947 */ /* 0x000fec0003800000 */
[----:B------:R-:W2:Y:S02]  /*14690*/  LDC R2, c[0x0][0x8dc] ;  /* 0x00023700ff027b82 */ /* 0x000ea40000000800 */
[----:B--2---:R-:W-:-:S04]  /*146a0*/  IADD3 R3, P0, R12, R2, RZ ;  /* 0x000000020c037210 */ /* 0x004fc80007f1e0ff */
[----:B------:R-:W-:-:S05]  /*146b0*/  IADD3.X R10, RZ, R13, RZ, P0, !PT ;  /* 0x0000000dff0a7210 */ /* 0x000fca00007fe4ff */
[----:B------:R-:W-:-:S04]  /*146c0*/  IMAD.WIDE.U32 R4, R10, R8, RZ ;  /* 0x000000080a047225 */ /* 0x000fc800078e00ff */
[----:B------:R-:W-:-:S04]  /*146d0*/  IMAD.WIDE.U32 R4, P0, R3, R9, R4 ;  /* 0x0000000903047225 */ /* 0x000fc80007800004 */
[----:B------:R-:W-:Y:S01]  /*146e0*/  IMAD.WIDE.U32 R2, R3, R8, RZ ;  /* 0x0000000803027225 */ /* 0x000fe200078e00ff */
[----:B------:R-:W-:-:S04]  /*146f0*/  MOV R2, R5 ;  /* 0x0000000500027202 */ /* 0x000fc80000000f00 */
[----:B------:R-:W-:Y:S01]  /*14700*/  IADD3 RZ, P1, R3, R4, RZ ;  /* 0x0000000403ff7210 */ /* 0x000fe20007f3e0ff */
[----:B------:R-:W-:-:S04]  /*14710*/  IMAD.X R3, RZ, RZ, RZ, P0 ;  /* 0x000000ffff037224 */ /* 0x000fc800000e06ff */
[----:B------:R-:W-:-:S08]  /*14720*/  IMAD.WIDE.U32.X R2, R10, R9, R2, P1 ;  /* 0x000000090a027225 */ /* 0x000fd000008e0402 */
.L_x_331:
[----:B------:R-:W2:Y:S01]  /*14730*/  LDC.64 R4, c[0x0][0x8c8] ;  /* 0x00023200ff047b82 */ /* 0x000ea20000000a00 */
[-CC-:B-1----:R-:W-:Y:S02]  /*14740*/  SHF.R.U64 R10, R2, R11.reuse, R3.reuse ;  /* 0x0000000b020a7219 */ /* 0x182fe40000001203 */
[----:B------:R-:W-:Y:S02]  /*14750*/  SHF.R.U32.HI R11, RZ, R11, R3 ;  /* 0x0000000bff0b7219 */ /* 0x000fe40000011603 */
[----:B------:R-:W-:Y:S02]  /*14760*/  IADD3 R9, P0, RZ, -R10, RZ ;  /* 0x8000000aff097210 */ /* 0x000fe40007f1e0ff */
[----:B------:R-:W-:Y:S02]  /*14770*/  MOV R3, R13 ;  /* 0x0000000d00037202 */ /* 0x000fe40000000f00 */
[----:B------:R-:W-:-:S05]  /*14780*/  IADD3.X R11, RZ, ~R11, RZ, P0, !PT ;  /* 0x8000000bff0b7210 */ /* 0x000fca00007fe4ff */
[----:B--2---:R-:W-:-:S04]  /*14790*/  IMAD R2, R11, R4, RZ ;  /* 0x000000040b027224 */ /* 0x004fc800078e02ff */
[C---:B------:R-:W-:Y:S02]  /*147a0*/  IMAD R11, R9.reuse, R5, R2 ;  /* 0x00000005090b7224 */ /* 0x040fe400078e0202 */
[----:B------:R-:W-:Y:S01]  /*147b0*/  IMAD.MOV.U32 R2, RZ, RZ, R12 ;  /* 0x000000ffff027224 */ /* 0x000fe200078e000c */
[----:B------:R-:W1:Y:S03]  /*147c0*/  LDC R5, c[0x0][0x900] ;  /* 0x00024000ff057b82 */ /* 0x000e660000000800 */
[----:B------:R-:W-:-:S05]  /*147d0*/  IMAD.WIDE.U32 R2, R9, R4, R2 ;  /* 0x0000000409027225 */ /* 0x000fca00078e0002 */
[----:B------:R-:W2:Y:S01]  /*147e0*/  LDC.64 R8, c[0x0][0x8e8] ;  /* 0x00023a00ff087b82 */ /* 0x000ea20000000a00 */
[----:B------:R-:W-:-:S07]  /*147f0*/  IADD3 R3, R3, R11, RZ ;  /* 0x0000000b03037210 */ /* 0x000fce0007ffe0ff */
[----:B------:R-:W3:Y:S08]  /*14800*/  LDC R12, c[0x0][0x8c0] ;  /* 0x00023000ff0c7b82 */ /* 0x000ef00000000800 */
[----:B------:R-:W4:Y:S01]  /*14810*/  LDC R4, c[0x0][0x8b0] ;  /* 0x00022c00ff047b82 */ /* 0x000f220000000800 */
[----:B--2---:R-:W-:-:S04]  /*14820*/  ISETP.NE.U32.AND P0, PT, R8, RZ, PT ;  /* 0x000000ff0800720c */ /* 0x004fc80003f05070 */
[----:B------:R-:W-:Y:S02]  /*14830*/  ISETP.NE.AND.EX P0, PT, R9, RZ, PT, P0 ;  /* 0x000000ff0900720c */ /* 0x000fe40003f05300 */
[-CC-:B---3--:R-:W-:Y:S02]  /*14840*/  SHF.R.U64 R11, R2, R12.reuse, R3.reuse ;  /* 0x0000000c020b7219 */ /* 0x188fe40000001203 */
[----:B------:R-:W-:-:S04]  /*14850*/  SHF.R.U32.HI R3, RZ, R12, R3 ;  /* 0x0000000cff037219 */ /* 0x000fc80000011603 */
[-CC-:B----4-:R-:W-:Y:S02]  /*14860*/  SHF.R.U64 R12, R11, R4.reuse, R3.reuse ;  /* 0x000000040b0c7219 */ /* 0x190fe40000001203 */
[----:B------:R-:W-:-:S04]  /*14870*/  SHF.R.U32.HI R4, RZ, R4, R3 ;  /* 0x00000004ff047219 */ /* 0x000fc80000011603 */
[-CC-:B-1----:R-:W-:Y:S02]  /*14880*/  SHF.R.U64 R13, R12, R5.reuse, R4.reuse ;  /* 0x000000050c0d7219 */ /* 0x182fe40000001204 */
[----:B------:R-:W-:-:S03]  /*14890*/  SHF.R.U32.HI R3, RZ, R5, R4 ;  /* 0x00000005ff037219 */ /* 0x000fc60000011604 */
[----:B------:R-:W-:Y:S01]  /*148a0*/  IMAD.MOV.U32 R2, RZ, RZ, R13 ;  /* 0x000000ffff027224 */ /* 0x000fe200078e000d */
[----:B------:R-:W-:Y:S06]  /*148b0*/  @!P0 BRA `(.L_x_332) ;  /* 0x0000000000288947 */ /* 0x000fec0003800000 */
[----:B------:R-:W1:Y:S02]  /*148c0*/  LDC R2, c[0x0][0x8f4] ;  /* 0x00023d00ff027b82 */ /* 0x000e640000000800 */
[----:B-1----:R-:W-:-:S04]  /*148d0*/  IADD3 R2, P0, R13, R2, RZ ;  /* 0x000000020d027210 */ /* 0x002fc80007f1e0ff */
[----:B------:R-:W-:-:S05]  /*148e0*/  IADD3.X R15, RZ, R3, RZ, P0, !PT ;  /* 0x00000003ff0f7210 */ /* 0x000fca00007fe4ff */
[----:B------:R-:W-:-:S04]  /*148f0*/  IMAD.WIDE.U32 R4, R15, R8, RZ ;  /* 0x000000080f047225 */ /* 0x000fc800078e00ff */
[----:B------:R-:W-:-:S04]  /*14900*/  IMAD.WIDE.U32 R4, P0, R2, R9, R4 ;  /* 0x0000000902047225 */ /* 0x000fc80007800004 */
[----:B------:R-:W-:-:S04]  /*14910*/  IMAD.WIDE.U32 R2, R2, R8, RZ ;  /* 0x0000000802027225 */ /* 0x000fc800078e00ff */
[----:B------:R-:W-:Y:S01]  /*14920*/  IMAD.MOV.U32 R2, RZ, RZ, R5 ;  /* 0x000000ffff027224 */ /* 0x000fe200078e0005 */
[----:B------:R-:W-:Y:S02]  /*14930*/  IADD3 RZ, P1, R3, R4, RZ ;  /* 0x0000000403ff7210 */ /* 0x000fe40007f3e0ff */
[----:B------:R-:W-:-:S03]  /*14940*/  IADD3.X R3, RZ, RZ, RZ, P0, !PT ;  /* 0x000000ffff037210 */ /* 0x000fc600007fe4ff */
[----:B------:R-:W-:-:S08]  /*14950*/  IMAD.WIDE.U32.X R2, R15, R9, R2, P1 ;  /* 0x000000090f027225 */ /* 0x000fd000008e0402 */
.L_x_332:
[----:B------:R-:W1:Y:S01]  /*14960*/  LDC R4, c[0x0][0x8f0] ;  /* 0x00023c00ff047b82 */ /* 0x000e620000000800 */
[----:B------:R-:W-:Y:S02]  /*14970*/  LOP3.LUT R12, R12, R14, RZ, 0xc0, !PT ;  /* 0x0000000e0c0c7212 */ /* 0x000fe400078ec0ff */
[----:B------:R-:W-:-:S05]  /*14980*/  LOP3.LUT R11, R11, R17, RZ, 0xc0, !PT ;  /* 0x000000110b0b7212 */ /* 0x000fca00078ec0ff */
[----:B------:R-:W2:Y:S01]  /*14990*/  LDC R5, c[0x0][0x8e0] ;  /* 0x00023800ff057b82 */ /* 0x000ea20000000800 */
[----:B-1----:R-:W-:-:S07]  /*149a0*/  SHF.R.U64 R3, R2, R4, R3 ;  /* 0x0000000402037219 */ /* 0x002fce0000001203 */
[----:B------:R-:W1:Y:S01]  /*149b0*/  LDC R4, c[0x0][0x8b8] ;  /* 0x00022e00ff047b82 */ /* 0x000e620000000800 */
[C---:B------:R-:W-:Y:S01]  /*149c0*/  IADD3 R8, -R3.reuse, RZ, RZ ;  /* 0x000000ff03087210 */ /* 0x040fe20007ffe1ff */
[----:B------:R-:W-:-:S04]  /*149d0*/  IMAD R12, R3, UR21, R12 ;  /* 0x00000015030c7c24 */ /* 0x000fc8000f8e020c */
[----:B--2---:R-:W-:Y:S02]  /*149e0*/  IMAD R13, R8, R5, R13 ;  /* 0x00000005080d7224 */ /* 0x004fe400078e020d */
[----:B------:R-:W2:Y:S01]  /*149f0*/  LDC R2, c[0x0][0x8a8] ;  /* 0x00022a00ff027b82 */ /* 0x000ea20000000800 */
[----:B-1----:R-:W-:Y:S02]  /*14a00*/  IMAD R4, R12, R4, R7 ;  /* 0x000000040c047224 */ /* 0x002fe400078e0207 */
[----:B--2---:R-:W-:-:S05]  /*14a10*/  IMAD R13, R13, R2, R11 ;  /* 0x000000020d0d7224 */ /* 0x004fca00078e020b */
[----:B------:R-:W-:Y:S02]  /*14a20*/  SEL R3, R13, R4, !P2 ;  /* 0x000000040d037207 */ /* 0x000fe40005000000 */
[----:B------:R-:W-:Y:S02]  /*14a30*/  SEL R2, R4, R13, !P2 ;  /* 0x0000000d04027207 */ /* 0x000fe40005000000 */
[----:B------:R-:W-:-:S07]  /*14a40*/  MOV R4, 0x1 ;  /* 0x0000000100047802 */ /* 0x000fce0000000f00 */
.L_x_330:
[----:B------:R-:W-:-:S13]  /*14a50*/  LOP3.LUT P0, RZ, R4, 0xff, RZ, 0xc0, !PT ;  /* 0x000000ff04ff7812 */ /* 0x000fda000780c0ff */
[----:B------:R-:W-:Y:S05]  /*14a60*/  @P0 BRA `(.L_x_333) ;  /* 0xffffffdc00ec0947 */ /* 0x000fea000383ffff */
.L_x_229:
[----:B------:R-:W-:-:S13]  /*14a70*/  ELECT P0, URZ, PT ;  /* 0x00000000003f782f */ /* 0x000fda0003800000 */
[----:B------:R-:W-:Y:S05]  /*14a80*/  @!P0 BRA `(.L_x_13) ;  /* 0x0000001000508947 */ /* 0x000fea0003800000 */
[----:B------:R-:W4:Y:S02]  /*14a90*/  LDL.LU R4, [R1+0x210] ;  /* 0x0002100001047983 */ /* 0x000f240000300800 */
[----:B----4-:R-:W-:-:S04]  /*14aa0*/  LOP3.LUT R0, R4, 0x2, RZ, 0xfc, !PT ;  /* 0x0000000204007812 */ /* 0x010fc800078efcff */
[----:B------:R-:W-:-:S13]  /*14ab0*/  ISETP.NE.AND P1, PT, R0, 0x3, PT ;  /* 0x000000030000780c */ /* 0x000fda0003f25270 */
[----:B------:R-:W-:Y:S05]  /*14ac0*/  @!P1 BRA `(.L_x_334) ;  /* 0x0000000000049947 */ /* 0x000fea0003800000 */
[----:B--2---:R-:W-:Y:S01]  /*14ad0*/  BPT.TRAP 0x1 ;  /* 0x000000040000795c */ /* 0x004fe20000300000 */
.L_x_334:
[----:B--2---:R-:W-:Y:S01]  /*14ae0*/  IMAD.U32 R3, RZ, RZ, UR37 ;  /* 0x00000025ff037e24 */ /* 0x004fe2000f8e00ff */
[----:B------:R-:W-:Y:S02]  /*14af0*/  MOV R0, 0x400 ;  /* 0x0000040000007802 */ /* 0x000fe40000000f00 */
[----:B------:R-:W-:Y:S02]  /*14b00*/  MOV R2, 0x1 ;  /* 0x0000000100027802 */ /* 0x000fe40000000f00 */
[----:B------:R-:W-:Y:S02]  /*14b10*/  LEA R0, R3, R0, 0x18 ;  /* 0x0000000003007211 */ /* 0x000fe400078ec0ff */
[----:B------:R-:W-:-:S04]  /*14b20*/  SHF.L.U32 R3, R2, 0x1f, RZ ;  /* 0x0000001f02037819 */ /* 0x000fc800000006ff */
[----:B------:R-:W2:Y:S02]  /*14b30*/  SYNCS.PHASECHK.TRANS64.TRYWAIT P0, [R0+URZ+0x50], R3 ;  /* 0x00005003000075a7 */ /* 0x000ea4000800017f */
[----:B--2---:R-:W-:Y:S05]  /*14b40*/  @!P0 BRA `(.L_x_335) ;  /* 0x0000001c00308947 */ /* 0x004fea0003800000 */
.L_x_391:
[----:B------:R-:W-:Y:S05]  /*14b50*/  @!P1 BRA `(.L_x_336) ;  /* 0x0000000000049947 */ /* 0x000fea0003800000 */
[----:B------:R-:W-:Y:S01]  /*14b60*/  BPT.TRAP 0x1 ;  /* 0x000000040000795c */ /* 0x000fe20000300000 */
.L_x_336:
[----:B------:R-:W4:Y:S02]  /*14b70*/  SYNCS.PHASECHK.TRANS64.TRYWAIT P0, [R0+URZ+0x58], R3 ;  /* 0x00005803000075a7 */ /* 0x000f24000800017f */
[----:B----4-:R-:W-:Y:S05]  /*14b80*/  @!P0 BRA `(.L_x_337) ;  /* 0x0000001c00348947 */ /* 0x010fea0003800000 */
.L_x_392:
[----:B------:R-:W-:Y:S05]  /*14b90*/  @!P1 BRA `(.L_x_338) ;  /* 0x0000000000049947 */ /* 0x000fea0003800000 */
[----:B------:R-:W-:Y:S01]  /*14ba0*/  BPT.TRAP 0x1 ;  /* 0x000000040000795c */ /* 0x000fe20000300000 */
.L_x_338:
[----:B------:R-:W1:Y:S02]  /*14bb0*/  SYNCS.PHASECHK.TRANS64.TRYWAIT P0, [R0+URZ+0x60], R3 ;  /* 0x00006003000075a7 */ /* 0x000e64000800017f */
[----:B-1----:R-:W-:Y:S05]  /*14bc0*/  @!P0 BRA `(.L_x_339) ;  /* 0x0000001c00388947 */ /* 0x002fea0003800000 */
.L_x_393:
[----:B------:R-:W-:Y:S05]  /*14bd0*/  @!P1 BRA `(.L_x_340) ;  /* 0x0000000000049947 */ /* 0x000fea0003800000 */
[----:B------:R-:W-:Y:S01]  /*14be0*/  BPT.TRAP 0x1 ;  /* 0x000000040000795c */ /* 0x000fe20000300000 */
.L_x_340:
[----:B--2-4-:R-:W-:-:S04]  /*14bf0*/  MOV R3, 0x1 ;  /* 0x0000000100037802 */ /* 0x014fc80000000f00 */
[----:B------:R-:W-:-:S07]  /*14c00*/  SHF.L.U32 R3, R3, 0x1f, RZ ;  /* 0x0000001f03037819 */ /* 0x000fce00000006ff */
.L_x_341:
[----:B-1----:R1:W2:Y:S02]  /*14c10*/  SYNCS.PHASECHK.TRANS64.TRYWAIT P0, [R0+URZ+0x68], R3 ;  /* 0x00006803000075a7 */ /* 0x0022a4000800017f */
[----:B--2---:R-:W-:Y:S05]  /*14c20*/  @!P0 NANOSLEEP.SYNCS 0x989680 ;  /* 0x009896800000895d */ /* 0x004fea0003900000 */
[----:B------:R-:W2:Y:S02]  /*14c30*/  @!P0 SYNCS.PHASECHK.TRANS64 P0, [R0+URZ+0x68], R3 ;  /* 0x00006803000085a7 */ /* 0x000ea4000800007f */
[----:B--2---:R-:W-:Y:S05]  /*14c40*/  @P0 BRA `(.L_x_13) ;  /* 0x0000000c00e00947 */ /* 0x004fea0003800000 */
[----:B------:R-:W-:Y:S05]  /*14c50*/  BRA `(.L_x_341) ;  /* 0xfffffffc00ec7947 */ /* 0x000fea000383ffff */
.L_x_224:
[----:B------:R-:W-:Y:S01]  /*14c60*/  LOP3.LUT P0, RZ, R5, 0xff, RZ, 0xc0, !PT ;  /* 0x000000ff05ff7812 */ /* 0x000fe2000780c0ff */
[----:B------:R-:W-:Y:S01]  /*14c70*/  IMAD.MOV.U32 R0, RZ, RZ, 0x1 ;  /* 0x00000001ff007424 */ /* 0x000fe200078e00ff */
[----:B------:R-:W-:-:S11]  /*14c80*/  MOV R6, RZ ;  /* 0x000000ff00067202 */ /* 0x000fd60000000f00 */
[----:B------:R-:W-:Y:S05]  /*14c90*/  @!P0 BRA `(.L_x_342) ;  /* 0x0000000c00388947 */ /* 0x000fea0003800000 */
[----:B------:R-:W3:Y:S01]  /*14ca0*/  LDL R4, [R1+0x208] ;  /* 0x0002080001047983 */ /* 0x000ee20000100800 */
[----:B------:R-:W1:Y:S01]  /*14cb0*/  LDC R0, c[0x0][0x28c] ;  /* 0x0000a300ff007b82 */ /* 0x000e620000000800 */
[----:B------:R-:W-:Y:S01]  /*14cc0*/  ULDC UR7, c[0x0][0x900] ;  /* 0x0002400000077ab9 */ /* 0x000fe20000000800 */
[----:B------:R-:W-:Y:S01]  /*14cd0*/  UMOV UR8, 0xffffffff ;  /* 0xffffffff00087882 */ /* 0x000fe20000000000 */
[----:B------:R-:W-:Y:S01]  /*14ce0*/  BSSY B0, `(.L_x_342) ;  /* 0x00000c9000007945 */ /* 0x000fe20003800000 */
[----:B--2---:R-:W-:Y:S01]  /*14cf0*/  USHF.L.U32 UR4, UR37, 0x7, URZ ;  /* 0x0000000725047899 */ /* 0x004fe2000800063f */
[----:B------:R-:W-:Y:S01]  /*14d00*/  IMAD.MOV.U32 R11, RZ, RZ, 0x1 ;  /* 0x00000001ff0b7424 */ /* 0x000fe200078e00ff */
[----:B------:R-:W-:Y:S01]  /*14d10*/  USHF.L.U32 UR5, UR37, 0xd, URZ ;  /* 0x0000000d25057899 */ /* 0x000fe2000800063f */
[----:B------:R-:W-:Y:S01]  /*14d20*/  MOV R6, RZ ;  /* 0x000000ff00067202 */ /* 0x000fe20000000f00 */
[----:B------:R-:W-:Y:S01]  /*14d30*/  USHF.L.U32 UR8, UR8, UR7, URZ ;  /* 0x0000000708087299 */ /* 0x000fe2000800063f */
[----:B------:R-:W-:Y:S01]  /*14d40*/  ULDC UR6, c[0x0][0x8a8] ;  /* 0x00022a0000067ab9 */ /* 0x000fe20000000800 */
[----:B------:R-:W-:-:S02]  /*14d50*/  ULOP3.LUT UR4, UR4, 0x80, URZ, 0xc0, !UPT ;  /* 0x0000008004047892 */ /* 0x000fc4000f8ec03f */
[----:B------:R-:W-:Y:S02]  /*14d60*/  ULOP3.LUT UR5, UR5, 0x2000, URZ, 0xc0, !UPT ;  /* 0x0000200005057892 */ /* 0x000fe4000f8ec03f */
[----:B------:R-:W-:Y:S02]  /*14d70*/  UIADD3 UR17, UR6, -0x1, URZ ;  /* 0xffffffff06117890 */ /* 0x000fe4000fffe03f */
[----:B------:R-:W-:Y:S02]  /*14d80*/  USHF.L.U32 UR19, UR38, UR7, URZ ;  /* 0x0000000726137299 */ /* 0x000fe4000800063f */
[----:B------:R-:W-:Y:S01]  /*14d90*/  ULOP3.LUT UR18, URZ, UR8, URZ, 0x33, !UPT ;  /* 0x000000083f127292 */ /* 0x000fe2000f8e333f */
[----:B------:R-:W-:Y:S01]  /*14da0*/  ULDC.64 UR22, c[0x0][0x198] ;  /* 0x0000660000167ab9 */ /* 0x000fe20000000a00 */
[----:B-1----:R-:W-:-:S04]  /*14db0*/  IADD3 R0, R0, 0x3f, RZ ;  /* 0x0000003f00007810 */ /* 0x002fc80007ffe0ff */
[----:B------:R-:W-:-:S04]  /*14dc0*/  SHF.R.S32.HI R5, RZ, 0x1f, R0 ;  /* 0x0000001fff057819 */ /* 0x000fc80000011400 */
[----:B------:R-:W-:Y:S02]  /*14dd0*/  LEA.HI R5, R5, R0, RZ, 0x6 ;  /* 0x0000000005057211 */ /* 0x000fe400078f30ff */
[----:B------:R-:W-:Y:S02]  /*14de0*/  MOV R0, 0x1 ;  /* 0x0000000100007802 */ /* 0x000fe40000000f00 */
[----:B------:R-:W-:-:S05]  /*14df0*/  SHF.R.S32.HI R7, RZ, 0x6, R5 ;  /* 0x00000006ff077819 */ /* 0x000fca0000011405 */
[----:B------:R-:W-:Y:S01]  /*14e00*/  VIADD R16, R7, 0x1 ;  /* 0x0000000107107836 */ /* 0x000fe20000000000 */
[----:B---3--:R-:W-:-:S07]  /*14e10*/  LOP3.LUT R8, R4, 0x2, RZ, 0xfc, !PT ;  /* 0x0000000204087812 */ /* 0x008fce00078efcff */
.L_x_353:
[----:B------:R-:W-:-:S03]  /*14e20*/  UMOV UR6, 0xffffffff ;  /* 0xffffffff00067882 */ /* 0x000fc60000000000 */
[----:B------:R-:W-:Y:S05]  /*14e30*/  BRA.DIV UR6, `(.L_x_343) ;  /* 0x0000001a06b07947 */ /* 0x000fea000b800000 */
[----:B------:R-:W-:-:S13]  /*14e40*/  ELECT P6, URZ, PT ;  /* 0x00000000003f782f */ /* 0x000fda00038c0000 */
.L_x_396:
[----:B------:R-:W1:Y:S01]  /*14e50*/  LDC R4, c[0x0][0x28c] ;  /* 0x0000a300ff047b82 */ /* 0x000e620000000800 */
[----:B------:R-:W-:Y:S01]  /*14e60*/  BSSY B1, `(.L_x_344) ;  /* 0x0000039000017945 */ /* 0x000fe20003800000 */
[----:B-1----:R-:W-:-:S13]  /*14e70*/  ISETP.LT.OR P6, PT, R4, 0x1, !P6 ;  /* 0x000000010400780c */ /* 0x002fda00077c1670 */
[----:B------:R-:W-:Y:S05]  /*14e80*/  @P6 BRA `(.L_x_345) ;  /* 0x0000000000d86947 */ /* 0x000fea0003800000 */
[----:B------:R-:W-:Y:S01]  /*14e90*/  SHF.L.U32 R5, R2, 0x8, RZ ;  /* 0x0000000802057819 */ /* 0x000fe200000006ff */
[----:B------:R-:W-:Y:S01]  /*14ea0*/  IMAD.MOV.U32 R4, RZ, RZ, R16 ;  /* 0x000000ffff047224 */ /* 0x000fe200078e0010 */
[----:B------:R-:W-:Y:S02]  /*14eb0*/  LEA R3, R3, UR4, 0x8 ;  /* 0x0000000403037c11 */ /* 0x000fe4000f8e40ff */
[----:B------:R-:W-:Y:S02]  /*14ec0*/  MOV R14, RZ ;  /* 0x000000ff000e7202 */ /* 0x000fe40000000f00 */
[----:B------:R-:W-:Y:S02]  /*14ed0*/  MOV R2, R0 ;  /* 0x0000000000027202 */ /* 0x000fe40000000f00 */
[----:B------:R-:W-:-:S07]  /*14ee0*/  MOV R9, R6 ;  /* 0x0000000600097202 */ /* 0x000fce0000000f00 */
.L_x_348:
[----:B------:R-:W1:Y:S01]  /*14ef0*/  S2R R13, SR_CgaCtaId ;  /* 0x00000000000d7919 */ /* 0x000e620000008800 */
[----:B------:R-:W-:Y:S02]  /*14f00*/  MOV R12, 0x400 ;  /* 0x00000400000c7802 */ /* 0x000fe40000000f00 */
[----:B------:R-:W-:Y:S02]  /*14f10*/  SHF.L.U32 R18, R2, 0x1f, RZ ;  /* 0x0000001f02127819 */ /* 0x000fe400000006ff */
[----:B-1----:R-:W-:-:S05]  /*14f20*/  LEA R12, R13, R12, 0x18 ;  /* 0x0000000c0d0c7211 */ /* 0x002fca00078ec0ff */
[----:B------:R-:W-:-:S04]  /*14f30*/  IMAD R13, R9, 0x8, R12 ;  /* 0x00000008090d7824 */ /* 0x000fc800078e020c */
[----:B------:R-:W1:Y:S02]  /*14f40*/  SYNCS.PHASECHK.TRANS64.TRYWAIT P0, [R13+URZ+0x18], R18 ;  /* 0x000018120d0075a7 */ /* 0x000e64000800017f */
[----:B-1----:R-:W-:Y:S05]  /*14f50*/  @!P0 BRA `(.L_x_346) ;  /* 0x0000001800888947 */ /* 0x002fea0003800000 */
.L_x_397:
[----:B------:R-:W2:Y:S02]  /*14f60*/  S2R R15, SR_TID.X ;  /* 0x00000000000f7919 */ /* 0x000ea40000002100 */
[----:B--2---:R-:W-:Y:S02]  /*14f70*/  LOP3.LUT P0, RZ, R15, 0x7f, RZ, 0xc0, !PT ;  /* 0x0000007f0fff7812 */ /* 0x004fe4000780c0ff */
[----:B------:R-:W-:-:S11]  /*14f80*/  PRMT R15, R8, 0x9910, RZ ;  /* 0x00009910080f7816 */ /* 0x000fd600000000ff */
[----:B-1----:R-:W1:Y:S02]  /*14f90*/  @!P0 LDC R18, c[0x0][0x500] ;  /* 0x00014000ff128b82 */ /* 0x002e640000000800 */
[----:B-1----:R1:W-:Y:S01]  /*14fa0*/  @!P0 SYNCS.ARRIVE.TRANS64 RZ, [R13+URZ], R18 ;  /* 0x000000120dff89a7 */ /* 0x0023e2000800003f */
[----:B------:R-:W-:-:S13]  /*14fb0*/  ISETP.NE.AND P0, PT, R15, 0x2, PT ;  /* 0x000000020f00780c */ /* 0x000fda0003f05270 */
[----:B-1----:R-:W-:Y:S05]  /*14fc0*/  @P0 BRA `(.L_x_347) ;  /* 0x0000000000040947 */ /* 0x002fea0003800000 */
[----:B------:R-:W-:Y:S01]  /*14fd0*/  BPT.TRAP 0x1 ;  /* 0x000000040000795c */ /* 0x000fe20000300000 */
.L_x_347:
[----:B------:R-:W-:Y:S01]  /*14fe0*/  R2UR UR9, R13 ;  /* 0x000000000d0972ca */ /* 0x000fe200000e0000 */
[----:B------:R-:W-:Y:S01]  /*14ff0*/  UIADD3 UR6, UP0, UR22, 0xf0, URZ ;  /* 0x000000f016067890 */ /* 0x000fe2000ff1e03f */
[-C--:B------:R-:W-:Y:S01]  /*15000*/  LEA R13, R9, R12.reuse, 0xf ;  /* 0x0000000c090d7211 */ /* 0x080fe200078e78ff */
[----:B------:R-:W-:Y:S01]  /*15010*/  UIADD3 UR24, UP1, UR22, 0x1f0, URZ ;  /* 0x000001f016187890 */ /* 0x000fe2000ff3e03f */
[----:B------:R-:W-:Y:S01]  /*15020*/  R2UR UR11, R5 ;  /* 0x00000000050b72ca */ /* 0x000fe200000e0000 */
[----:B------:R-:W-:Y:S01]  /*15030*/  UMOV UR14, 0x0 ;  /* 0x00000000000e7882 */ /* 0x000fe20000000000 */
[----:B------:R-:W-:Y:S01]  /*15040*/  R2UR UR7, R13 ;  /* 0x000000000d0772ca */ /* 0x000fe200000e0000 */
[----:B------:R-:W-:Y:S01]  /*15050*/  UIADD3.X UR25, URZ, UR23, URZ, UP1, !UPT ;  /* 0x000000173f197290 */ /* 0x000fe20008ffe43f */
[C---:B------:R-:W-:Y:S01]  /*15060*/  LEA R13, R9.reuse, UR5, 0xe ;  /* 0x00000005090d7c11 */ /* 0x040fe2000f8e70ff */
[----:B------:R-:W-:Y:S01]  /*15070*/  VIADD R9, R9, 0x1 ;  /* 0x0000000109097836 */ /* 0x000fe20000000000 */
[----:B------:R-:W-:Y:S01]  /*15080*/  R2UR UR10, R14 ;  /* 0x000000000e0a72ca */ /* 0x000fe200000e0000 */
[----:B------:R-:W-:Y:S01]  /*15090*/  UMOV UR15, 0x10000000 ;  /* 0x10000000000f7882 */ /* 0x000fe20000000000 */
[----:B------:R-:W-:Y:S01]  /*150a0*/  LEA R13, R13, R12, 0x1 ;  /* 0x0000000c0d0d7211 */ /* 0x000fe200078e08ff */
[----:B------:R-:W-:Y:S01]  /*150b0*/  UMOV UR21, 0x30000 ;  /* 0x0003000000157882 */ /* 0x000fe20000000000 */
[----:B------:R-:W-:-:S02]  /*150c0*/  R2UR UR12, R10 ;  /* 0x000000000a0c72ca */ /* 0x000fc400000e0000 */
[----:B------:R-:W-:Y:S02]  /*150d0*/  R2UR UR8, R13 ;  /* 0x000000000d0872ca */ /* 0x000fe400000e0000 */
[----:B------:R-:W-:Y:S01]  /*150e0*/  IADD3 R4, R4, -0x1, RZ ;  /* 0xffffffff04047810 */ /* 0x000fe20007ffe0ff */
[----:B------:R-:W-:Y:S01]  /*150f0*/  UIADD3 UR13, UR7, 0x8400, URZ ;  /* 0x00008400070d7890 */ /* 0x000fe2000fffe03f */
[----:B------:R-:W-:Y:S01]  /*15100*/  R2UR UR20, R3 ;  /* 0x00000000031472ca */ /* 0x000fe200000e0000 */
[----:B------:R-:W-:Y:S01]  /*15110*/  UIADD3.X UR7, URZ, UR23, URZ, UP0, !UPT ;  /* 0x000000173f077290 */ /* 0x000fe200087fe43f */
[----:B------:R-:W-:Y:S02]  /*15120*/  ISETP.GT.AND P1, PT, R4, 0x1, PT ;  /* 0x000000010400780c */ /* 0x000fe40003f24270 */
[----:B------:R-:W-:Y:S02]  /*15130*/  ISETP.NE.AND P0, PT, R9, 0x3, PT ;  /* 0x000000030900780c */ /* 0x000fe40003f05270 */
[----:B------:R-:W-:-:S02]  /*15140*/  IADD3 R14, R14, 0x40, RZ ;  /* 0x000000400e0e7810 */ /* 0x000fc40007ffe0ff */
[----:B------:R-:W-:Y:S01]  /*15150*/  SEL R13, RZ, 0x1, P0 ;  /* 0x00000001ff0d7807 */ /* 0x000fe20000000000 */
[----:B------:R-:W-:Y:S01]  /*15160*/  UIADD3 UR16, UR8, 0x20400, URZ ;  /* 0x0002040008107890 */ /* 0x000fe2000fffe03f */
[----:B------:R-:W-:Y:S02]  /*15170*/  SEL R9, R9, RZ, P0 ;  /* 0x000000ff09097207 */ /* 0x000fe40000000000 */
[----:B------:R-:W-:Y:S01]  /*15180*/  UMOV UR8, UR13 ;  /* 0x0000000d00087c82 */ /* 0x000fe20008000000 */
[----:B------:R-:W-:Y:S01]  /*15190*/  LOP3.LUT R2, R2, R13, RZ, 0x3c, !PT ;  /* 0x0000000d02027212 */ /* 0x000fe200078e3cff */
[----:B------:R1:W-:Y:S02]  /*151a0*/  UTMALDG.3D [UR8], [UR6], desc[UR14] ;  /* 0x00000e08060075b4 */ /* 0x0003e40008011000 */
[----:B-1----:R-:W-:Y:S01]  /*151b0*/  UMOV UR8, UR16 ;  /* 0x0000001000087c82 */ /* 0x002fe20008000000 */
[----:B------:R-:W-:Y:S02]  /*151c0*/  UMOV UR11, UR20 ;  /* 0x00000014000b7c82 */ /* 0x000fe40008000000 */
[----:B------:R1:W-:Y:S02]  /*151d0*/  UTMALDG.3D.MULTICAST [UR8], [UR24], UR21, desc[UR14] ;  /* 0x00000e08180073b4 */ /* 0x0003e40008011815 */
[----:B-1----:R-:W-:Y:S05]  /*151e0*/  @P1 BRA `(.L_x_348) ;  /* 0xfffffffc00401947 */ /* 0x002fea000383ffff */
.L_x_345:
[----:B------:R-:W-:Y:S05]  /*151f0*/  BSYNC B1 ;  /* 0x0000000000017941 */ /* 0x000fea0003800000 */
.L_x_344:
[----:B------:R-:W2:Y:S01]  /*15200*/  LDL.LU R15, [R1+0x204] ;  /* 0x00020400010f7983 */ /* 0x000ea20000300800 */
[----:B------:R-:W-:Y:S01]  /*15210*/  LOP3.LUT P0, RZ, R11, 0xff, RZ, 0xc0, !PT ;  /* 0x000000ff0bff7812 */ /* 0x000fe2000780c0ff */
[C---:B------:R-:W-:Y:S01]  /*15220*/  IMAD.IADD R6, R7.reuse, 0x1, R6 ;  /* 0x0000000107067824 */ /* 0x040fe200078e0206 */
[----:B------:R-:W-:Y:S01]  /*15230*/  ULDC.64 UR6, c[0x0][0x8f8] ;  /* 0x00023e0000067ab9 */ /* 0x000fe20000000a00 */
[----:B------:R-:W3:Y:S01]  /*15240*/  LDL.LU R12, [R1+0x200] ;  /* 0x00020000010c7983 */ /* 0x000ee20000300800 */
[----:B------:R-:W-:Y:S01]  /*15250*/  ISETP.GE.U32.AND P1, PT, R7, 0x3, PT ;  /* 0x000000030700780c */ /* 0x000fe20003f26070 */
[----:B------:R-:W-:Y:S01]  /*15260*/  BSSY B1, `(.L_x_349) ;  /* 0x000006e000017945 */ /* 0x000fe20003800000 */
[----:B------:R-:W-:Y:S01]  /*15270*/  IMAD.MOV.U32 R10, RZ, RZ, -0x1 ;  /* 0xffffffffff0a7424 */ /* 0x000fe200078e00ff */
[----:B------:R-:W-:Y:S02]  /*15280*/  PRMT R4, RZ, 0x7610, R4 ;  /* 0x00007610ff047816 */ /* 0x000fe40000000004 */
[----:B------:R-:W-:-:S04]  /*15290*/  PRMT R11, RZ, 0x7610, R11 ;  /* 0x00007610ff0b7816 */ /* 0x000fc8000000000b */
[----:B------:R-:W1:Y:S01]  /*152a0*/  @P0 S2R R3, SR_CgaCtaId ;  /* 0x0000000000030919 */ /* 0x000e620000008800 */
[----:B------:R-:W-:-:S04]  /*152b0*/  @P0 MOV R2, 0x400 ;  /* 0x0000040000020802 */ /* 0x000fc80000000f00 */
[----:B-1----:R-:W-:-:S04]  /*152c0*/  @P0 LEA R2, R3, R2, 0x18 ;  /* 0x0000000203020211 */ /* 0x002fc800078ec0ff */
[----:B------:R1:W-:Y:S01]  /*152d0*/  @P0 SYNCS.ARRIVE.TRANS64.A1T0 RZ, [R2+URZ+0x78], RZ ;  /* 0x000078ff02ff09a7 */ /* 0x0003e2000810003f */
[----:B------:R-:W-:-:S04]  /*152e0*/  ISETP.GT.U32.AND P0, PT, R6, 0x2, PT ;  /* 0x000000020600780c */ /* 0x000fc80003f04070 */
[----:B------:R-:W-:Y:S01]  /*152f0*/  ISETP.LT.U32.AND P0, PT, R7, 0x3, P0 ;  /* 0x000000030700780c */ /* 0x000fe20000701070 */
[----:B-1----:R-:W-:Y:S01]  /*15300*/  IMAD.WIDE.U32 R2, R6, -0x55555555, RZ ;  /* 0xaaaaaaab06027825 */ /* 0x002fe200078e00ff */
[----:B------:R-:W-:-:S04]  /*15310*/  MOV R2, 0xffffffff ;  /* 0xffffffff00027802 */ /* 0x000fc80000000f00 */
[----:B------:R-:W-:Y:S02]  /*15320*/  SHF.R.U32.HI R5, RZ, 0x1, R3 ;  /* 0x00000001ff057819 */ /* 0x000fe40000011603 */
[----:B------:R-:W-:-:S03]  /*15330*/  SEL R3, RZ, 0x1, !P0 ;  /* 0x00000001ff037807 */ /* 0x000fc60004000000 */
[----:B------:R-:W-:Y:S01]  /*15340*/  IMAD R6, R5, -0x3, R6 ;  /* 0xfffffffd05067824 */ /* 0x000fe200078e0206 */
[----:B------:R-:W-:Y:S02]  /*15350*/  LOP3.LUT R0, R0, R3, RZ, 0x3c, !PT ;  /* 0x0000000300007212 */ /* 0x000fe400078e3cff */
[----:B------:R-:W-:Y:S02]  /*15360*/  MOV R3, 0xffffffff ;  /* 0xffffffff00037802 */ /* 0x000fe40000000f00 */
[----:B------:R-:W-:Y:S02]  /*15370*/  @P1 LOP3.LUT R0, R0, 0x1, R5, 0x78, !PT ;  /* 0x0000000100001812 */ /* 0x000fe400078e7805 */
        /* <DEDUP_REMOVED lines=10> */
[----:B------:R-:W-:Y:S01]  /*15420*/  ULDC UR9, c[0x0][0x8d8] ;  /* 0x0002360000097ab9 */ /* 0x000fe20000000800 */
[----:B------:R-:W3:Y:S05]  /*15430*/  S2R R2, SR_CTAID.Y ;  /* 0x0000000000027919 */ /* 0x000eea0000002600 */
[----:B------:R-:W4:Y:S08]  /*15440*/  LDC R4, c[0x0][0x144] ;  /* 0x00005100ff047b82 */ /* 0x000f300000000800 */
[----:B------:R-:W5:Y:S01]  /*15450*/  LDC R13, c[0x0][0x148] ;  /* 0x00005200ff0d7b82 */ /* 0x000f620000000800 */
[----:B--2---:R-:W-:-:S02]  /*15460*/  ISETP.NE.AND P2, PT, R17, 0x1, PT ;  /* 0x000000011100780c */ /* 0x004fc40003f45270 */
[----:B-1----:R-:W-:Y:S02]  /*15470*/  I2FP.F32.U32 R3, R9 ;  /* 0x0000000900037245 */ /* 0x002fe40000201000 */
[----:B---3--:R-:W-:-:S03]  /*15480*/  I2FP.F32.U32 R5, R2 ;  /* 0x0000000200057245 */ /* 0x008fc60000201000 */
[----:B------:R-:W-:Y:S01]  /*15490*/  FMUL R3, R3, UR6 ;  /* 0x0000000603037c20 */ /* 0x000fe20008400000 */
[----:B------:R-:W-:Y:S02]  /*154a0*/  ULDC UR6, c[0x0][0x154] ;  /* 0x0000550000067ab9 */ /* 0x000fe40000000800 */
[----:B------:R-:W-:Y:S01]  /*154b0*/  FMUL R10, R5, UR6 ;  /* 0x00000006050a7c20 */ /* 0x000fe20008400000 */
[----:B------:R-:W-:Y:S02]  /*154c0*/  ULDC.64 UR6, c[0x0][0x8d0] ;  /* 0x0002340000067ab9 */ /* 0x000fe40000000a00 */
[----:B------:R-:W1:Y:S01]  /*154d0*/  F2I.U32.TRUNC.NTZ R3, R3 ;  /* 0x0000000300037305 */ /* 0x000e62000020f000 */
[----:B------:R-:W-:-:S04]  /*154e0*/  ISETP.NE.U32.AND P0, PT, RZ, UR6, PT ;  /* 0x00000006ff007c0c */ /* 0x000fc8000bf05070 */
[----:B------:R-:W-:-:S03]  /*154f0*/  ISETP.NE.AND.EX P0, PT, RZ, UR7, PT, P0 ;  /* 0x00000007ff007c0c */ /* 0x000fc6000bf05300 */
[----:B------:R-:W2:Y:S01]  /*15500*/  F2I.U32.TRUNC.NTZ R10, R10 ;  /* 0x0000000a000a7305 */ /* 0x000ea2000020f000 */
[----:B-1----:R-:W-:Y:S02]  /*15510*/  IADD3 R5, -R3, RZ, RZ ;  /* 0x000000ff03057210 */ /* 0x002fe40007ffe1ff */
[----:B------:R-:W-:-:S03]  /*15520*/  MOV R3, R15 ;  /* 0x0000000f00037202 */ /* 0x000fc60000000f00 */
[----:B----4-:R-:W-:Y:S01]  /*15530*/  IMAD R9, R4, R5, R9 ;  /* 0x0000000504097224 */ /* 0x010fe200078e0209 */
[----:B--2---:R-:W-:-:S05]  /*15540*/  IADD3 R4, -R10, RZ, RZ ;  /* 0x000000ff0a047210 */ /* 0x004fca0007ffe1ff */
[----:B-----5:R-:W-:Y:S02]  /*15550*/  @P2 IMAD R9, R13, R4, R2 ;  /* 0x000000040d092224 */ /* 0x020fe400078e0202 */
[----:B------:R-:W-:Y:S01]  /*15560*/  IMAD.MOV.U32 R2, RZ, RZ, R12 ;  /* 0x000000ffff027224 */ /* 0x000fe200078e000c */
[----:B------:R-:W-:Y:S06]  /*15570*/  @!P0 BRA `(.L_x_351) ;  /* 0x0000000000288947 */ /* 0x000fec0003800000 */
[----:B------:R-:W-:Y:S02]  /*15580*/  ULDC UR8, c[0x0][0x8dc] ;  /* 0x0002370000087ab9 */ /* 0x000fe40000000800 */
[----:B------:R-:W-:-:S04]  /*15590*/  IADD3 R3, P0, R12, UR8, RZ ;  /* 0x000000080c037c10 */ /* 0x000fc8000ff1e0ff */
[----:B------:R-:W-:-:S05]  /*155a0*/  IADD3.X R13, RZ, R15, RZ, P0, !PT ;  /* 0x0000000fff0d7210 */ /* 0x000fca00007fe4ff */
[----:B------:R-:W-:-:S04]  /*155b0*/  IMAD.WIDE.U32 R4, R13, UR6, RZ ;  /* 0x000000060d047c25 */ /* 0x000fc8000f8e00ff */
[----:B------:R-:W-:-:S04]  /*155c0*/  IMAD.WIDE.U32 R4, P0, R3, UR7, R4 ;  /* 0x0000000703047c25 */ /* 0x000fc8000f800004 */
[----:B------:R-:W-:Y:S01]  /*155d0*/  IMAD.WIDE.U32 R2, R3, UR6, RZ ;  /* 0x0000000603027c25 */ /* 0x000fe2000f8e00ff */
[----:B------:R-:W-:-:S04]  /*155e0*/  MOV R2, R5 ;  /* 0x0000000500027202 */ /* 0x000fc80000000f00 */
[----:B------:R-:W-:Y:S01]  /*155f0*/  IADD3 RZ, P1, R3, R4, RZ ;  /* 0x0000000403ff7210 */ /* 0x000fe20007f3e0ff */
[----:B------:R-:W-:-:S04]  /*15600*/  IMAD.X R3, RZ, RZ, RZ, P0 ;  /* 0x000000ffff037224 */ /* 0x000fc800000e06ff */
[----:B------:R-:W-:-:S08]  /*15610*/  IMAD.WIDE.U32.X R2, R13, UR7, R2, P1 ;  /* 0x000000070d027c25 */ /* 0x000fd000088e0402 */
.L_x_351:
[--C-:B------:R-:W-:Y:S01]  /*15620*/  SHF.R.U64 R10, R2, UR9, R3.reuse ;  /* 0x00000009020a7c19 */ /* 0x100fe20008001203 */
[----:B------:R-:W-:Y:S01]  /*15630*/  ULDC.64 UR6, c[0x0][0x8c8] ;  /* 0x0002320000067ab9 */ /* 0x000fe20000000a00 */
[----:B------:R-:W-:Y:S01]  /*15640*/  SHF.R.U32.HI R2, RZ, UR9, R3 ;  /* 0x00000009ff027c19 */ /* 0x000fe20008011603 */
[----:B------:R-:W-:Y:S01]  /*15650*/  ULDC.64 UR8, c[0x0][0x8e8] ;  /* 0x00023a0000087ab9 */ /* 0x000fe20000000a00 */
[----:B------:R-:W-:Y:S02]  /*15660*/  IADD3 R13, P0, RZ, -R10, RZ ;  /* 0x8000000aff0d7210 */ /* 0x000fe40007f1e0ff */
[----:B------:R-:W-:Y:S02]  /*15670*/  MOV R3, R15 ;  /* 0x0000000f00037202 */ /* 0x000fe40000000f00 */
[----:B------:R-:W-:Y:S02]  /*15680*/  IADD3.X R2, RZ, ~R2, RZ, P0, !PT ;  /* 0x80000002ff027210 */ /* 0x000fe400007fe4ff */
[----:B------:R-:W-:-:S03]  /*15690*/  ISETP.NE.U32.AND P0, PT, RZ, UR8, PT ;  /* 0x00000008ff007c0c */ /* 0x000fc6000bf05070 */
[----:B------:R-:W-:Y:S01]  /*156a0*/  IMAD R2, R2, UR6, RZ ;  /* 0x0000000602027c24 */ /* 0x000fe2000f8e02ff */
[----:B------:R-:W-:-:S03]  /*156b0*/  ISETP.NE.AND.EX P0, PT, RZ, UR9, PT, P0 ;  /* 0x00000009ff007c0c */ /* 0x000fc6000bf05300 */
[----:B------:R-:W-:Y:S02]  /*156c0*/  IMAD R5, R13, UR7, R2 ;  /* 0x000000070d057c24 */ /* 0x000fe4000f8e0202 */
[----:B------:R-:W-:-:S04]  /*156d0*/  IMAD.MOV.U32 R2, RZ, RZ, R12 ;  /* 0x000000ffff027224 */ /* 0x000fc800078e000c */
[----:B------:R-:W-:Y:S01]  /*156e0*/  IMAD.WIDE.U32 R2, R13, UR6, R2 ;  /* 0x000000060d027c25 */ /* 0x000fe2000f8e0002 */
[----:B------:R-:W-:-:S04]  /*156f0*/  ULDC UR6, c[0x0][0x8c0] ;  /* 0x0002300000067ab9 */ /* 0x000fc80000000800 */
[----:B------:R-:W-:-:S04]  /*15700*/  IADD3 R3, R3, R5, RZ ;  /* 0x0000000503037210 */ /* 0x000fc80007ffe0ff */
[--C-:B------:R-:W-:Y:S02]  /*15710*/  SHF.R.U64 R12, R2, UR6, R3.reuse ;  /* 0x00000006020c7c19 */ /* 0x100fe40008001203 */
[----:B------:R-:W-:Y:S01]  /*15720*/  SHF.R.U32.HI R3, RZ, UR6, R3 ;  /* 0x00000006ff037c19 */ /* 0x000fe20008011603 */
[----:B------:R-:W-:-:S03]  /*15730*/  ULDC UR6, c[0x0][0x8b0] ;  /* 0x00022c0000067ab9 */ /* 0x000fc60000000800 */
[--C-:B------:R-:W-:Y:S02]  /*15740*/  SHF.R.U64 R13, R12, UR6, R3.reuse ;  /* 0x000000060c0d7c19 */ /* 0x100fe40008001203 */
[----:B------:R-:W-:Y:S01]  /*15750*/  SHF.R.U32.HI R2, RZ, UR6, R3 ;  /* 0x00000006ff027c19 */ /* 0x000fe20008011603 */
[----:B------:R-:W-:-:S03]  /*15760*/  ULDC UR6, c[0x0][0x900] ;  /* 0x0002400000067ab9 */ /* 0x000fc60000000800 */
[--C-:B------:R-:W-:Y:S02]  /*15770*/  SHF.R.U64 R14, R13, UR6, R2.reuse ;  /* 0x000000060d0e7c19 */ /* 0x100fe40008001202 */
[----:B------:R-:W-:-:S03]  /*15780*/  SHF.R.U32.HI R3, RZ, UR6, R2 ;  /* 0x00000006ff037c19 */ /* 0x000fc60008011602 */
[----:B------:R-:W-:Y:S01]  /*15790*/  IMAD.MOV.U32 R2, RZ, RZ, R14 ;  /* 0x000000ffff027224 */ /* 0x000fe200078e000e */
[----:B------:R-:W-:Y:S06]  /*157a0*/  @!P0 BRA `(.L_x_352) ;  /* 0x0000000000288947 */ /* 0x000fec0003800000 */
[----:B------:R-:W-:Y:S02]  /*157b0*/  ULDC UR6, c[0x0][0x8f4] ;  /* 0x00023d0000067ab9 */ /* 0x000fe40000000800 */
[----:B------:R-:W-:-:S04]  /*157c0*/  IADD3 R2, P0, R14, UR6, RZ ;  /* 0x000000060e027c10 */ /* 0x000fc8000ff1e0ff */
[----:B------:R-:W-:-:S05]  /*157d0*/  IADD3.X R15, RZ, R3, RZ, P0, !PT ;  /* 0x00000003ff0f7210 */ /* 0x000fca00007fe4ff */
[----:B------:R-:W-:-:S04]  /*157e0*/  IMAD.WIDE.U32 R4, R15, UR8, RZ ;  /* 0x000000080f047c25 */ /* 0x000fc8000f8e00ff */
[----:B------:R-:W-:-:S04]  /*157f0*/  IMAD.WIDE.U32 R4, P0, R2, UR9, R4 ;  /* 0x0000000902047c25 */ /* 0x000fc8000f800004 */
[----:B------:R-:W-:-:S04]  /*15800*/  IMAD.WIDE.U32 R2, R2, UR8, RZ ;  /* 0x0000000802027c25 */ /* 0x000fc8000f8e00ff */
[----:B------:R-:W-:Y:S01]  /*15810*/  IMAD.MOV.U32 R2, RZ, RZ, R5 ;  /* 0x000000ffff027224 */ /* 0x000fe200078e0005 */
[----:B------:R-:W-:Y:S02]  /*15820*/  IADD3 RZ, P1, R3, R4, RZ ;  /* 0x0000000403ff7210 */ /* 0x000fe40007f3e0ff */
[----:B------:R-:W-:-:S03]  /*15830*/  IADD3.X R3, RZ, RZ, RZ, P0, !PT ;  /* 0x000000ffff037210 */ /* 0x000fc600007fe4ff */
[----:B------:R-:W-:-:S08]  /*15840*/  IMAD.WIDE.U32.X R2, R15, UR9, R2, P1 ;  /* 0x000000090f027c25 */ /* 0x000fd000088e0402 */
.L_x_352:
[----:B------:R-:W-:Y:S01]  /*15850*/  ULDC UR6, c[0x0][0x8f0] ;  /* 0x00023c0000067ab9 */ /* 0x000fe20000000800 */
[----:B------:R-:W-:Y:S02]  /*15860*/  LOP3.LUT R13, R13, UR18, RZ, 0xc0, !PT ;  /* 0x000000120d0d7c12 */ /* 0x000fe4000f8ec0ff */
[----:B------:R-:W-:Y:S01]  /*15870*/  SHF.R.U64 R2, R2, UR6, R3 ;  /* 0x0000000602027c19 */ /* 0x000fe20008001203 */
[----:B------:R-:W-:-:S03]  /*15880*/  ULDC UR6, c[0x0][0x8e0] ;  /* 0x0002380000067ab9 */ /* 0x000fc60000000800 */
[C---:B------:R-:W-:Y:S01]  /*15890*/  IADD3 R3, -R2.reuse, RZ, RZ ;  /* 0x000000ff02037210 */ /* 0x040fe20007ffe1ff */
[----:B------:R-:W-:-:S04]  /*158a0*/  IMAD R4, R2, UR19, R13 ;  /* 0x0000001302047c24 */ /* 0x000fc8000f8e020d */
[----:B------:R-:W-:Y:S01]  /*158b0*/  IMAD R14, R3, UR6, R14 ;  /* 0x00000006030e7c24 */ /* 0x000fe2000f8e020e */
[----:B------:R-:W-:Y:S01]  /*158c0*/  ULDC UR6, c[0x0][0x8b8] ;  /* 0x00022e0000067ab9 */ /* 0x000fe20000000800 */
[----:B------:R-:W-:Y:S01]  /*158d0*/  LOP3.LUT R3, R12, UR17, RZ, 0xc0, !PT ;  /* 0x000000110c037c12 */ /* 0x000fe2000f8ec0ff */
[----:B------:R-:W-:Y:S01]  /*158e0*/  IMAD R9, R4, UR6, R9 ;  /* 0x0000000604097c24 */ /* 0x000fe2000f8e0209 */
[----:B------:R-:W-:Y:S01]  /*158f0*/  ULDC UR6, c[0x0][0x8a8] ;  /* 0x00022a0000067ab9 */ /* 0x000fe20000000800 */
[----:B------:R-:W-:Y:S02]  /*15900*/  MOV R4, 0x1 ;  /* 0x0000000100047802 */ /* 0x000fe40000000f00 */
[----:B------:R-:W-:-:S05]  /*15910*/  IMAD R14, R14, UR6, R3 ;  /* 0x000000060e0e7c24 */ /* 0x000fca000f8e0203 */
[----:B------:R-:W-:Y:S02]  /*15920*/  SEL R3, R14, R9, !P2 ;  /* 0x000000090e037207 */ /* 0x000fe40005000000 */
[----:B------:R-:W-:-:S07]  /*15930*/  SEL R2, R9, R14, !P2 ;  /* 0x0000000e09027207 */ /* 0x000fce0005000000 */
.L_x_350:
[----:B------:R-:W-:Y:S05]  /*15940*/  BSYNC B1 ;  /* 0x0000000000017941 */ /* 0x000fea0003800000 */
.L_x_349:
[----:B------:R-:W-:-:S13]  /*15950*/  LOP3.LUT P0, RZ, R4, 0xff, RZ, 0xc0, !PT ;  /* 0x000000ff04ff7812 */ /* 0x000fda000780c0ff */
[----:B------:R-:W-:Y:S05]  /*15960*/  @P0 BRA `(.L_x_353) ;  /* 0xfffffff4002c0947 */ /* 0x000fea000383ffff */
[----:B------:R-:W-:Y:S05]  /*15970*/  BSYNC B0 ;  /* 0x0000000000007941 */ /* 0x000fea0003800000 */
.L_x_342:
[----:B------:R-:W-:-:S03]  /*15980*/  UMOV UR6, 0xffffffff ;  /* 0xffffffff00067882 */ /* 0x000fc60000000000 */
[----:B------:R-:W-:Y:S05]  /*15990*/  BRA.DIV UR6, `(.L_x_354) ;  /* 0x00000012060c7947 */ /* 0x000fea000b800000 */
[----:B------:R-:W-:-:S13]  /*159a0*/  ELECT P6, URZ, PT ;  /* 0x00000000003f782f */ /* 0x000fda00038c0000 */
.L_x_400:
[----:B------:R-:W-:Y:S05]  /*159b0*/  @!P6 BRA `(.L_x_13) ;  /* 0x000000000084e947 */ /* 0x000fea0003800000 */
[----:B------:R-:W3:Y:S02]  /*159c0*/  LDL.LU R2, [R1+0x208] ;  /* 0x0002080001027983 */ /* 0x000ee40000300800 */
[----:B---3--:R-:W-:-:S04]  /*159d0*/  LOP3.LUT R2, R2, 0x2, RZ, 0xfc, !PT ;  /* 0x0000000202027812 */ /* 0x008fc800078efcff */
[----:B------:R-:W-:-:S13]  /*159e0*/  ISETP.NE.AND P0, PT, R2, 0x3, PT ;  /* 0x000000030200780c */ /* 0x000fda0003f05270 */
[----:B------:R-:W-:Y:S05]  /*159f0*/  @!P0 BRA `(.L_x_355) ;  /* 0x0000000000048947 */ /* 0x000fea0003800000 */
[----:B--2---:R-:W-:Y:S01]  /*15a00*/  BPT.TRAP 0x1 ;  /* 0x000000040000795c */ /* 0x004fe20000300000 */
.L_x_355:
[----:B------:R-:W1:Y:S01]  /*15a10*/  S2R R3, SR_CgaCtaId ;  /* 0x0000000000037919 */ /* 0x000e620000008800 */
[----:B------:R-:W-:-:S04]  /*15a20*/  MOV R2, 0x400 ;  /* 0x0000040000027802 */ /* 0x000fc80000000f00 */
[----:B-1----:R-:W-:Y:S02]  /*15a30*/  LEA R3, R3, R2, 0x18 ;  /* 0x0000000203037211 */ /* 0x002fe400078ec0ff */
[----:B------:R-:W-:-:S03]  /*15a40*/  SHF.L.U32 R2, R0, 0x1f, RZ ;  /* 0x0000001f00027819 */ /* 0x000fc600000006ff */
[----:B------:R-:W-:-:S05]  /*15a50*/  VIADD R3, R3, 0x18 ;  /* 0x0000001803037836 */ /* 0x000fca0000000000 */
[----:B------:R-:W-:-:S04]  /*15a60*/  LEA R5, R6, R3, 0x3 ;  /* 0x0000000306057211 */ /* 0x000fc800078e18ff */
[----:B------:R-:W1:Y:S02]  /*15a70*/  SYNCS.PHASECHK.TRANS64.TRYWAIT P0, [R5+URZ], R2 ;  /* 0x00000002050075a7 */ /* 0x000e64000800017f */
[----:B-1----:R-:W-:Y:S05]  /*15a80*/  @!P0 BRA `(.L_x_356) ;  /* 0x0000000c00f08947 */ /* 0x002fea0003800000 */
.L_x_401:
[----:B------:R-:W-:-:S04]  /*15a90*/  IADD3 R6, R6, 0x1, RZ ;  /* 0x0000000106067810 */ /* 0x000fc80007ffe0ff */
[----:B------:R-:W-:-:S04]  /*15aa0*/  ISETP.NE.AND P0, PT, R6, 0x3, PT ;  /* 0x000000030600780c */ /* 0x000fc80003f05270 */
[----:B-1----:R-:W-:Y:S02]  /*15ab0*/  SEL R5, RZ, 0x1, P0 ;  /* 0x00000001ff057807 */ /* 0x002fe40000000000 */
[----:B------:R-:W-:Y:S02]  /*15ac0*/  SEL R6, R6, RZ, P0 ;  /* 0x000000ff06067207 */ /* 0x000fe40000000000 */
[----:B------:R-:W-:-:S03]  /*15ad0*/  LOP3.LUT R5, R0, R5, RZ, 0x3c, !PT ;  /* 0x0000000500057212 */ /* 0x000fc600078e3cff */
[----:B------:R-:W-:Y:S01]  /*15ae0*/  IMAD R7, R6, 0x8, R3 ;  /* 0x0000000806077824 */ /* 0x000fe200078e0203 */
[----:B------:R-:W-:-:S04]  /*15af0*/  SHF.L.U32 R0, R5, 0x1f, RZ ;  /* 0x0000001f05007819 */ /* 0x000fc800000006ff */
[----:B------:R-:W1:Y:S02]  /*15b00*/  SYNCS.PHASECHK.TRANS64.TRYWAIT P0, [R7+URZ], R0 ;  /* 0x00000000070075a7 */ /* 0x000e64000800017f */
[----:B-1----:R-:W-:Y:S05]  /*15b10*/  @!P0 BRA `(.L_x_357) ;  /* 0x0000000c00e08947 */ /* 0x002fea0003800000 */
.L_x_402:
[----:B-1----:R-:W-:-:S04]  /*15b20*/  IADD3 R0, R6, 0x1, RZ ;  /* 0x0000000106007810 */ /* 0x002fc80007ffe0ff */
[----:B------:R-:W-:-:S04]  /*15b30*/  ISETP.NE.AND P0, PT, R0, 0x3, PT ;  /* 0x000000030000780c */ /* 0x000fc80003f05270 */
[----:B------:R-:W-:Y:S02]  /*15b40*/  SEL R2, RZ, 0x1, P0 ;  /* 0x00000001ff027807 */ /* 0x000fe40000000000 */
[----:B------:R-:W-:Y:S02]  /*15b50*/  SEL R0, R0, RZ, P0 ;  /* 0x000000ff00007207 */ /* 0x000fe40000000000 */
[----:B------:R-:W-:Y:S02]  /*15b60*/  LOP3.LUT R2, R5, R2, RZ, 0x3c, !PT ;  /* 0x0000000205027212 */ /* 0x000fe400078e3cff */
[----:B------:R-:W-:Y:S02]  /*15b70*/  LEA R3, R0, R3, 0x3 ;  /* 0x0000000300037211 */ /* 0x000fe400078e18ff */
[----:B------:R-:W-:-:S07]  /*15b80*/  SHF.L.U32 R0, R2, 0x1f, RZ ;  /* 0x0000001f02007819 */ /* 0x000fce00000006ff */
.L_x_358:
[----:B-1----:R1:W3:Y:S02]  /*15b90*/  SYNCS.PHASECHK.TRANS64.TRYWAIT P0, [R3+URZ], R0 ;  /* 0x00000000030075a7 */ /* 0x0022e4000800017f */
[----:B---3--:R-:W-:Y:S05]  /*15ba0*/  @!P0 NANOSLEEP.SYNCS 0x989680 ;  /* 0x009896800000895d */ /* 0x008fea0003900000 */
[----:B------:R-:W3:Y:S02]  /*15bb0*/  @!P0 SYNCS.PHASECHK.TRANS64 P0, [R3+URZ], R0 ;  /* 0x00000000030085a7 */ /* 0x000ee4000800007f */
[----:B---3--:R-:W-:Y:S05]  /*15bc0*/  @!P0 BRA `(.L_x_358) ;  /* 0xfffffffc00f08947 */ /* 0x008fea000383ffff */
.L_x_13:
[----:B--2---:R-:W-:Y:S05]  /*15bd0*/  BSYNC B6 ;  /* 0x0000000000067941 */ /* 0x004fea0003800000 */
.L_x_11:
[----:B------:R-:W-:Y:S05]  /*15be0*/  EXIT ;  /* 0x000000000000794d */ /* 0x000fea0003800000 */
.L_x_26:
[----:B----4-:R4:W1:Y:S02]  /*15bf0*/  SYNCS.PHASECHK.TRANS64.TRYWAIT P1, [R3+URZ], R0 ;  /* 0x00000000030075a7 */ /* 0x010864000802017f */
[----:B-1----:R-:W-:Y:S05]  /*15c00*/  @!P1 NANOSLEEP.SYNCS 0x989680 ;  /* 0x009896800000995d */ /* 0x002fea0003900000 */
[----:B------:R-:W1:Y:S02]  /*15c10*/  @!P1 SYNCS.PHASECHK.TRANS64 P1, [R3+URZ], R0 ;  /* 0x00000000030095a7 */ /* 0x000e64000802007f */
[----:B-1----:R-:W-:Y:S05]  /*15c20*/  @!P1 BRA `(.L_x_26) ;  /* 0xfffffffc00f09947 */ /* 0x002fea000383ffff */
[----:B------:R-:W-:Y:S05]  /*15c30*/  BRA `(.L_x_25) ;  /* 0xfffffebc00987947 */ /* 0x000fea000383ffff */
.L_x_31:
[----:B--2---:R-:W-:-:S04]  /*15c40*/  IMAD.U32 R5, RZ, RZ, UR4 ;  /* 0x00000004ff057e24 */ /* 0x004fc8000f8e00ff */
[----:B------:R2:W3:Y:S03]  /*15c50*/  SYNCS.PHASECHK.TRANS64.TRYWAIT P1, [R5+URZ], R4 ;  /* 0x00000004050075a7 */ /* 0x0004e6000802017f */
[----:B---3--:R-:W-:Y:S05]  /*15c60*/  @!P1 NANOSLEEP.SYNCS 0x989680 ;  /* 0x009896800000995d */ /* 0x008fea0003900000 */
[----:B------:R-:W3:Y:S02]  /*15c70*/  @!P1 SYNCS.PHASECHK.TRANS64 P1, [R5+URZ], R4 ;  /* 0x00000004050095a7 */ /* 0x000ee4000802007f */
[----:B---3--:R-:W-:Y:S05]  /*15c80*/  @!P1 BRA `(.L_x_31) ;  /* 0xfffffffc00ec9947 */ /* 0x008fea000383ffff */
[----:B------:R-:W-:Y:S05]  /*15c90*/  BRA `(.L_x_30) ;  /* 0xfffffef400407947 */ /* 0x000fea000383ffff */
.L_x_55:
[----:B-12---:R-:W-:-:S04]  /*15ca0*/  MOV R3, UR50 ;  /* 0x0000003200037c02 */ /* 0x006fc80008000f00 */
[----:B------:R1:W2:Y:S03]  /*15cb0*/  SYNCS.PHASECHK.TRANS64.TRYWAIT P3, [R3+URZ+0x30], R0 ;  /* 0x00003000030075a7 */ /* 0x0002a6000806017f */
[----:B--2---:R-:W-:Y:S05]  /*15cc0*/  @!P3 NANOSLEEP.SYNCS 0x989680 ;  /* 0x009896800000b95d */ /* 0x004fea0003900000 */
[----:B------:R-:W2:Y:S02]  /*15cd0*/  @!P3 SYNCS.PHASECHK.TRANS64 P3, [R3+URZ+0x30], R0 ;  /* 0x000030000300b5a7 */ /* 0x000ea4000806007f */
[----:B--2---:R-:W-:Y:S05]  /*15ce0*/  @!P3 BRA `(.L_x_55) ;  /* 0xfffffffc00ecb947 */ /* 0x004fea000383ffff */
[----:B------:R-:W-:Y:S05]  /*15cf0*/  BRA `(.L_x_359) ;  /* 0xffffff40002c7947 */ /* 0x000fea000383ffff */
.L_x_66:
[----:B-1----:R1:W2:Y:S02]  /*15d00*/  SYNCS.PHASECHK.TRANS64.TRYWAIT P4, [R2+URZ+0x30], R12 ;  /* 0x0000300c020075a7 */ /* 0x0022a4000808017f */
[----:B--2---:R-:W-:Y:S05]  /*15d10*/  @!P4 NANOSLEEP.SYNCS 0x989680 ;  /* 0x009896800000c95d */ /* 0x004fea0003900000 */
[----:B------:R-:W2:Y:S02]  /*15d20*/  @!P4 SYNCS.PHASECHK.TRANS64 P4, [R2+URZ+0x30], R12 ;  /* 0x0000300c0200c5a7 */ /* 0x000ea4000808007f */
[----:B--2---:R-:W-:Y:S05]  /*15d30*/  @!P4 BRA `(.L_x_66) ;  /* 0xfffffffc00f0c947 */ /* 0x004fea000383ffff */
[----:B------:R-:W-:Y:S05]  /*15d40*/  BRA `(.L_x_360) ;  /* 0xffffff4800907947 */ /* 0x000fea000383ffff */
.L_x_76:
[----:B-1----:R1:W2:Y:S02]  /*15d50*/  SYNCS.PHASECHK.TRANS64.TRYWAIT P4, [R2+URZ+0x30], R12 ;  /* 0x0000300c020075a7 */ /* 0x0022a4000808017f */
[----:B--2---:R-:W-:Y:S05]  /*15d60*/  @!P4 NANOSLEEP.SYNCS 0x989680 ;  /* 0x009896800000c95d */ /* 0x004fea0003900000 */
[----:B------:R-:W2:Y:S02]  /*15d70*/  @!P4 SYNCS.PHASECHK.TRANS64 P4, [R2+URZ+0x30], R12 ;  /* 0x0000300c0200c5a7 */ /* 0x000ea4000808007f */
[----:B--2---:R-:W-:Y:S05]  /*15d80*/  @!P4 BRA `(.L_x_76) ;  /* 0xfffffffc00f0c947 */ /* 0x004fea000383ffff */
[----:B------:R-:W-:Y:S05]  /*15d90*/  BRA `(.L_x_361) ;  /* 0xffffff5000407947 */ /* 0x000fea000383ffff */
.L_x_86:
[----:B-1----:R1:W2:Y:S02]  /*15da0*/  SYNCS.PHASECHK.TRANS64.TRYWAIT P4, [R12+URZ+0x30], R13 ;  /* 0x0000300d0c0075a7 */ /* 0x0022a4000808017f */
[----:B--2---:R-:W-:Y:S05]  /*15db0*/  @!P4 NANOSLEEP.SYNCS 0x989680 ;  /* 0x009896800000c95d */ /* 0x004fea0003900000 */
[----:B------:R-:W2:Y:S02]  /*15dc0*/  @!P4 SYNCS.PHASECHK.TRANS64 P4, [R12+URZ+0x30], R13 ;  /* 0x0000300d0c00c5a7 */ /* 0x000ea4000808007f */
[----:B--2---:R-:W-:Y:S05]  /*15dd0*/  @!P4 BRA `(.L_x_86) ;  /* 0xfffffffc00f0c947 */ /* 0x004fea000383ffff */
[----:B------:R-:W-:Y:S05]  /*15de0*/  BRA `(.L_x_362) ;  /* 0xffffff5800387947 */ /* 0x000fea000383ffff */
.L_x_96:
[----:B-1----:R1:W2:Y:S02]  /*15df0*/  SYNCS.PHASECHK.TRANS64.TRYWAIT P4, [R12+URZ+0x30], R13 ;  /* 0x0000300d0c0075a7 */ /* 0x0022a4000808017f */
[----:B--2---:R-:W-:Y:S05]  /*15e00*/  @!P4 NANOSLEEP.SYNCS 0x989680 ;  /* 0x009896800000c95d */ /* 0x004fea0003900000 */
[----:B------:R-:W2:Y:S02]  /*15e10*/  @!P4 SYNCS.PHASECHK.TRANS64 P4, [R12+URZ+0x30], R13 ;  /* 0x0000300d0c00c5a7 */ /* 0x000ea4000808007f */
[----:B--2---:R-:W-:Y:S05]  /*15e20*/  @!P4 BRA `(.L_x_96) ;  /* 0xfffffffc00f0c947 */ /* 0x004fea000383ffff */
[----:B------:R-:W-:Y:S05]  /*15e30*/  BRA `(.L_x_363) ;  /* 0xffffff5c00f47947 */ /* 0x000fea000383ffff */
.L_x_106:
[----:B-1----:R1:W2:Y:S02]  /*15e40*/  SYNCS.PHASECHK.TRANS64.TRYWAIT P4, [R12+URZ+0x30], R13 ;  /* 0x0000300d0c0075a7 */ /* 0x0022a4000808017f */
[----:B--2---:R-:W-:Y:S05]  /*15e50*/  @!P4 NANOSLEEP.SYNCS 0x989680 ;  /* 0x009896800000c95d */ /* 0x004fea0003900000 */
[----:B------:R-:W2:Y:S02]  /*15e60*/  @!P4 SYNCS.PHASECHK.TRANS64 P4, [R12+URZ+0x30], R13 ;  /* 0x0000300d0c00c5a7 */ /* 0x000ea4000808007f */
[----:B--2---:R-:W-:Y:S05]  /*15e70*/  @!P4 BRA `(.L_x_106) ;  /* 0xfffffffc00f0c947 */ /* 0x004fea000383ffff */
[----:B------:R-:W-:Y:S05]  /*15e80*/  BRA `(.L_x_364) ;  /* 0xffffff6400f07947 */ /* 0x000fea000383ffff */
.L_x_116:
[----:B-1----:R1:W2:Y:S02]  /*15e90*/  SYNCS.PHASECHK.TRANS64.TRYWAIT P4, [R12+URZ+0x30], R13 ;  /* 0x0000300d0c0075a7 */ /* 0x0022a4000808017f */
[----:B--2---:R-:W-:Y:S05]  /*15ea0*/  @!P4 NANOSLEEP.SYNCS 0x989680 ;  /* 0x009896800000c95d */ /* 0x004fea0003900000 */
[----:B------:R-:W2:Y:S02]  /*15eb0*/  @!P4 SYNCS.PHASECHK.TRANS64 P4, [R12+URZ+0x30], R13 ;  /* 0x0000300d0c00c5a7 */ /* 0x000ea4000808007f */
[----:B--2---:R-:W-:Y:S05]  /*15ec0*/  @!P4 BRA `(.L_x_116) ;  /* 0xfffffffc00f0c947 */ /* 0x004fea000383ffff */
[----:B------:R-:W-:Y:S05]  /*15ed0*/  BRA `(.L_x_365) ;  /* 0xffffff6c00a47947 */ /* 0x000fea000383ffff */
.L_x_126:
[----:B-1----:R1:W2:Y:S02]  /*15ee0*/  SYNCS.PHASECHK.TRANS64.TRYWAIT P4, [R12+URZ+0x30], R13 ;  /* 0x0000300d0c0075a7 */ /* 0x0022a4000808017f */
[----:B--2---:R-:W-:Y:S05]  /*15ef0*/  @!P4 NANOSLEEP.SYNCS 0x989680 ;  /* 0x009896800000c95d */ /* 0x004fea0003900000 */
[----:B------:R-:W2:Y:S02]  /*15f00*/  @!P4 SYNCS.PHASECHK.TRANS64 P4, [R12+URZ+0x30], R13 ;  /* 0x0000300d0c00c5a7 */ /* 0x000ea4000808007f */
[----:B--2---:R-:W-:Y:S05]  /*15f10*/  @!P4 BRA `(.L_x_126) ;  /* 0xfffffffc00f0c947 */ /* 0x004fea000383ffff */
[----:B------:R-:W-:Y:S05]  /*15f20*/  BRA `(.L_x_366) ;  /* 0xffffff7400987947 */ /* 0x000fea000383ffff */
.L_x_136:
[----:B-1----:R1:W2:Y:S02]  /*15f30*/  SYNCS.PHASECHK.TRANS64.TRYWAIT P4, [R12+URZ+0x30], R13 ;  /* 0x0000300d0c0075a7 */ /* 0x0022a4000808017f */
[----:B--2---:R-:W-:Y:S05]  /*15f40*/  @!P4 NANOSLEEP.SYNCS 0x989680 ;  /* 0x009896800000c95d */ /* 0x004fea0003900000 */
[----:B------:R-:W2:Y:S02]  /*15f50*/  @!P4 SYNCS.PHASECHK.TRANS64 P4, [R12+URZ+0x30], R13 ;  /* 0x0000300d0c00c5a7 */ /* 0x000ea4000808007f */
[----:B--2---:R-:W-:Y:S05]  /*15f60*/  @!P4 BRA `(.L_x_136) ;  /* 0xfffffffc00f0c947 */ /* 0x004fea000383ffff */
[----:B------:R-:W-:Y:S05]  /*15f70*/  BRA `(.L_x_367) ;  /* 0xffffff7c004c7947 */ /* 0x000fea000383ffff */
.L_x_146:
[----:B-1----:R1:W2:Y:S02]  /*15f80*/  SYNCS.PHASECHK.TRANS64.TRYWAIT P4, [R12+URZ+0x30], R13 ;  /* 0x0000300d0c0075a7 */ /* 0x0022a4000808017f */
[----:B--2---:R-:W-:Y:S05]  /*15f90*/  @!P4 NANOSLEEP.SYNCS 0x989680 ;  /* 0x009896800000c95d */ /* 0x004fea0003900000 */
[----:B------:R-:W2:Y:S02]  /*15fa0*/  @!P4 SYNCS.PHASECHK.TRANS64 P4, [R12+URZ+0x30], R13 ;  /* 0x0000300d0c00c5a7 */ /* 0x000ea4000808007f */
[----:B--2---:R-:W-:Y:S05]  /*15fb0*/  @!P4 BRA `(.L_x_146) ;  /* 0xfffffffc00f0c947 */ /* 0x004fea000383ffff */
[----:B------:R-:W-:Y:S05]  /*15fc0*/  BRA `(.L_x_368) ;  /* 0xffffff8400407947 */ /* 0x000fea000383ffff */
.L_x_156:
[----:B-1----:R1:W2:Y:S02]  /*15fd0*/  SYNCS.PHASECHK.TRANS64.TRYWAIT P4, [R12+URZ+0x30], R13 ;  /* 0x0000300d0c0075a7 */ /* 0x0022a4000808017f */
[----:B--2---:R-:W-:Y:S05]  /*15fe0*/  @!P4 NANOSLEEP.SYNCS 0x989680 ;  /* 0x009896800000c95d */ /* 0x004fea0003900000 */
[----:B------:R-:W2:Y:S02]  /*15ff0*/  @!P4 SYNCS.PHASECHK.TRANS64 P4, [R12+URZ+0x30], R13 ;  /* 0x0000300d0c00c5a7 */ /* 0x000ea4000808007f */
[----:B--2---:R-:W-:Y:S05]  /*16000*/  @!P4 BRA `(.L_x_156) ;  /* 0xfffffffc00f0c947 */ /* 0x004fea000383ffff */
[----:B------:R-:W-:Y:S05]  /*16010*/  BRA `(.L_x_369) ;  /* 0xffffff8800f47947 */ /* 0x000fea000383ffff */
.L_x_166:
[----:B-1----:R1:W2:Y:S02]  /*16020*/  SYNCS.PHASECHK.TRANS64.TRYWAIT P4, [R12+URZ+0x30], R13 ;  /* 0x0000300d0c0075a7 */ /* 0x0022a4000808017f */
[----:B--2---:R-:W-:Y:S05]  /*16030*/  @!P4 NANOSLEEP.SYNCS 0x989680 ;  /* 0x009896800000c95d */ /* 0x004fea0003900000 */
[----:B------:R-:W2:Y:S02]  /*16040*/  @!P4 SYNCS.PHASECHK.TRANS64 P4, [R12+URZ+0x30], R13 ;  /* 0x0000300d0c00c5a7 */ /* 0x000ea4000808007f */
[----:B--2---:R-:W-:Y:S05]  /*16050*/  @!P4 BRA `(.L_x_166) ;  /* 0xfffffffc00f0c947 */ /* 0x004fea000383ffff */
[----:B------:R-:W-:Y:S05]  /*16060*/  BRA `(.L_x_370) ;  /* 0xffffff9000e87947 */ /* 0x000fea000383ffff */
.L_x_176:
[----:B-1----:R1:W2:Y:S02]  /*16070*/  SYNCS.PHASECHK.TRANS64.TRYWAIT P4, [R12+URZ+0x30], R13 ;  /* 0x0000300d0c0075a7 */ /* 0x0022a4000808017f */
[----:B--2---:R-:W-:Y:S05]  /*16080*/  @!P4 NANOSLEEP.SYNCS 0x989680 ;  /* 0x009896800000c95d */ /* 0x004fea0003900000 */
[----:B------:R-:W2:Y:S02]  /*16090*/  @!P4 SYNCS.PHASECHK.TRANS64 P4, [R12+URZ+0x30], R13 ;  /* 0x0000300d0c00c5a7 */ /* 0x000ea4000808007f */
[----:B--2---:R-:W-:Y:S05]  /*160a0*/  @!P4 BRA `(.L_x_176) ;  /* 0xfffffffc00f0c947 */ /* 0x004fea000383ffff */
[----:B------:R-:W-:Y:S05]  /*160b0*/  BRA `(.L_x_371) ;  /* 0xffffff98009c7947 */ /* 0x000fea000383ffff */
.L_x_186:
[----:B-1----:R1:W2:Y:S02]  /*160c0*/  SYNCS.PHASECHK.TRANS64.TRYWAIT P4, [R12+URZ+0x30], R13 ;  /* 0x0000300d0c0075a7 */ /* 0x0022a4000808017f */
[----:B--2---:R-:W-:Y:S05]  /*160d0*/  @!P4 NANOSLEEP.SYNCS 0x989680 ;  /* 0x009896800000c95d */ /* 0x004fea0003900000 */
[----:B------:R-:W2:Y:S02]  /*160e0*/  @!P4 SYNCS.PHASECHK.TRANS64 P4, [R12+URZ+0x30], R13 ;  /* 0x0000300d0c00c5a7 */ /* 0x000ea4000808007f */
[----:B--2---:R-:W-:Y:S05]  /*160f0*/  @!P4 BRA `(.L_x_186) ;  /* 0xfffffffc00f0c947 */ /* 0x004fea000383ffff */
[----:B------:R-:W-:Y:S05]  /*16100*/  BRA `(.L_x_372) ;  /* 0xffffffa000907947 */ /* 0x000fea000383ffff */
.L_x_196:
[----:B-1----:R1:W2:Y:S02]  /*16110*/  SYNCS.PHASECHK.TRANS64.TRYWAIT P4, [R12+URZ+0x30], R13 ;  /* 0x0000300d0c0075a7 */ /* 0x0022a4000808017f */
[----:B--2---:R-:W-:Y:S05]  /*16120*/  @!P4 NANOSLEEP.SYNCS 0x989680 ;  /* 0x009896800000c95d */ /* 0x004fea0003900000 */
[----:B------:R-:W2:Y:S02]  /*16130*/  @!P4 SYNCS.PHASECHK.TRANS64 P4, [R12+URZ+0x30], R13 ;  /* 0x0000300d0c00c5a7 */ /* 0x000ea4000808007f */
[----:B--2---:R-:W-:Y:S05]  /*16140*/  @!P4 BRA `(.L_x_196) ;  /* 0xfffffffc00f0c947 */ /* 0x004fea000383ffff */
[----:B------:R-:W-:Y:S05]  /*16150*/  BRA `(.L_x_373) ;  /* 0xffffffa800447947 */ /* 0x000fea000383ffff */
.L_x_206:
[----:B-1----:R1:W2:Y:S02]  /*16160*/  SYNCS.PHASECHK.TRANS64.TRYWAIT P4, [R13+URZ+0x30], R12 ;  /* 0x0000300c0d0075a7 */ /* 0x0022a4000808017f */
[----:B--2---:R-:W-:Y:S05]  /*16170*/  @!P4 NANOSLEEP.SYNCS 0x989680 ;  /* 0x009896800000c95d */ /* 0x004fea0003900000 */
[----:B------:R-:W2:Y:S02]  /*16180*/  @!P4 SYNCS.PHASECHK.TRANS64 P4, [R13+URZ+0x30], R12 ;  /* 0x0000300c0d00c5a7 */ /* 0x000ea4000808007f */
[----:B--2---:R-:W-:Y:S05]  /*16190*/  @!P4 BRA `(.L_x_206) ;  /* 0xfffffffc00f0c947 */ /* 0x004fea000383ffff */
[----:B------:R-:W-:Y:S05]  /*161a0*/  BRA `(.L_x_374) ;  /* 0xffffffb000387947 */ /* 0x000fea000383ffff */
.L_x_226:
[----:B-1----:R-:W-:-:S04]  /*161b0*/  MOV R5, UR4 ;  /* 0x0000000400057c02 */ /* 0x002fc80008000f00 */
[----:B------:R1:W2:Y:S03]  /*161c0*/  SYNCS.PHASECHK.TRANS64.TRYWAIT P0, [R5+URZ+0x78], R0 ;  /* 0x00007800050075a7 */ /* 0x0002a6000800017f */
[----:B--2---:R-:W-:Y:S05]  /*161d0*/  @!P0 NANOSLEEP.SYNCS 0x989680 ;  /* 0x009896800000895d */ /* 0x004fea0003900000 */
[----:B------:R-:W2:Y:S02]  /*161e0*/  @!P0 SYNCS.PHASECHK.TRANS64 P0, [R5+URZ+0x78], R0 ;  /* 0x00007800050085a7 */ /* 0x000ea4000800007f */
[----:B--2---:R-:W-:Y:S05]  /*161f0*/  @!P0 BRA `(.L_x_226) ;  /* 0xfffffffc00ec8947 */ /* 0x004fea000383ffff */
[----:B------:R-:W-:Y:S05]  /*16200*/  BRA `(.L_x_225) ;  /* 0xffffffc400a07947 */ /* 0x000fea000383ffff */
.L_x_235:
[----:B-1----:R-:W-:-:S04]  /*16210*/  IMAD.U32 R3, RZ, RZ, UR13 ;  /* 0x0000000dff037e24 */ /* 0x002fc8000f8e00ff */
[----:B------:R1:W2:Y:S03]  /*16220*/  SYNCS.PHASECHK.TRANS64.TRYWAIT P1, [R3+URZ+0x50], R2 ;  /* 0x00005002030075a7 */ /* 0x0002a6000802017f */
[----:B--2---:R-:W-:Y:S05]  /*16230*/  @!P1 NANOSLEEP.SYNCS 0x989680 ;  /* 0x009896800000995d */ /* 0x004fea0003900000 */
[----:B------:R-:W2:Y:S02]  /*16240*/  @!P1 SYNCS.PHASECHK.TRANS64 P1, [R3+URZ+0x50], R2 ;  /* 0x00005002030095a7 */ /* 0x000ea4000802007f */
[----:B--2---:R-:W-:Y:S05]  /*16250*/  @!P1 BRA `(.L_x_235) ;  /* 0xfffffffc00ec9947 */ /* 0x004fea000383ffff */
[----:B------:R-:W-:Y:S05]  /*16260*/  BRA `(.L_x_375) ;  /* 0xffffffc800887947 */ /* 0x000fea000383ffff */
.L_x_241:
[----:B-12---:R-:W-:-:S04]  /*16270*/  MOV R3, UR13 ;  /* 0x0000000d00037c02 */ /* 0x006fc80008000f00 */
[----:B------:R1:W2:Y:S03]  /*16280*/  SYNCS.PHASECHK.TRANS64.TRYWAIT P1, [R3+URZ+0x58], R2 ;  /* 0x00005802030075a7 */ /* 0x0002a6000802017f */
[----:B--2---:R-:W-:Y:S05]  /*16290*/  @!P1 NANOSLEEP.SYNCS 0x989680 ;  /* 0x009896800000995d */ /* 0x004fea0003900000 */
[----:B------:R-:W2:Y:S02]  /*162a0*/  @!P1 SYNCS.PHASECHK.TRANS64 P1, [R3+URZ+0x58], R2 ;  /* 0x00005802030095a7 */ /* 0x000ea4000802007f */
[----:B--2---:R-:W-:Y:S05]  /*162b0*/  @!P1 BRA `(.L_x_241) ;  /* 0xfffffffc00ec9947 */ /* 0x004fea000383ffff */
[----:B------:R-:W-:Y:S05]  /*162c0*/  BRA `(.L_x_376) ;  /* 0xffffffc800d07947 */ /* 0x000fea000383ffff */
.L_x_247:
[----:B-123--:R-:W-:-:S04]  /*162d0*/  MOV R3, UR13 ;  /* 0x0000000d00037c02 */ /* 0x00efc80008000f00 */
[----:B------:R1:W2:Y:S03]  /*162e0*/  SYNCS.PHASECHK.TRANS64.TRYWAIT P1, [R3+URZ+0x60], R2 ;  /* 0x00006002030075a7 */ /* 0x0002a6000802017f */
[----:B--2---:R-:W-:Y:S05]  /*162f0*/  @!P1 NANOSLEEP.SYNCS 0x989680 ;  /* 0x009896800000995d */ /* 0x004fea0003900000 */
[----:B------:R-:W2:Y:S02]  /*16300*/  @!P1 SYNCS.PHASECHK.TRANS64 P1, [R3+URZ+0x60], R2 ;  /* 0x00006002030095a7 */ /* 0x000ea4000802007f */
[----:B--2---:R-:W-:Y:S05]  /*16310*/  @!P1 BRA `(.L_x_247) ;  /* 0xfffffffc00ec9947 */ /* 0x004fea000383ffff */
[----:B------:R-:W-:Y:S05]  /*16320*/  BRA `(.L_x_377) ;  /* 0xffffffcc00247947 */ /* 0x000fea000383ffff */
.L_x_253:
[----:B-1234-:R-:W-:-:S04]  /*16330*/  IMAD.U32 R3, RZ, RZ, UR13 ;  /* 0x0000000dff037e24 */ /* 0x01efc8000f8e00ff */
[----:B------:R1:W2:Y:S03]  /*16340*/  SYNCS.PHASECHK.TRANS64.TRYWAIT P1, [R3+URZ+0x68], R2 ;  /* 0x00006802030075a7 */ /* 0x0002a6000802017f */
[----:B--2---:R-:W-:Y:S05]  /*16350*/  @!P1 NANOSLEEP.SYNCS 0x989680 ;  /* 0x009896800000995d */ /* 0x004fea0003900000 */
[----:B------:R-:W2:Y:S02]  /*16360*/  @!P1 SYNCS.PHASECHK.TRANS64 P1, [R3+URZ+0x68], R2 ;  /* 0x00006802030095a7 */ /* 0x000ea4000802007f */
[----:B--2---:R-:W-:Y:S05]  /*16370*/  @!P1 BRA `(.L_x_253) ;  /* 0xfffffffc00ec9947 */ /* 0x004fea000383ffff */
[----:B------:R-:W-:Y:S05]  /*16380*/  BRA `(.L_x_378) ;  /* 0xffffffcc00707947 */ /* 0x000fea000383ffff */
.L_x_259:
[----:B-1----:R-:W-:-:S04]  /*16390*/  MOV R4, UR13 ;  /* 0x0000000d00047c02 */ /* 0x002fc80008000f00 */
[----:B------:R1:W2:Y:S03]  /*163a0*/  SYNCS.PHASECHK.TRANS64.TRYWAIT P1, [R4+URZ+0x50], R3 ;  /* 0x00005003040075a7 */ /* 0x0002a6000802017f */
[----:B--2---:R-:W-:Y:S05]  /*163b0*/  @!P1 NANOSLEEP.SYNCS 0x989680 ;  /* 0x009896800000995d */ /* 0x004fea0003900000 */
[----:B------:R-:W2:Y:S02]  /*163c0*/  @!P1 SYNCS.PHASECHK.TRANS64 P1, [R4+URZ+0x50], R3 ;  /* 0x00005003040095a7 */ /* 0x000ea4000802007f */
[----:B--2---:R-:W-:Y:S05]  /*163d0*/  @!P1 BRA `(.L_x_259) ;  /* 0xfffffffc00ec9947 */ /* 0x004fea000383ffff */
[----:B------:R-:W-:Y:S05]  /*163e0*/  BRA `(.L_x_379) ;  /* 0xffffffcc00c47947 */ /* 0x000fea000383ffff */
.L_x_265:
[----:B-12---:R-:W-:-:S04]  /*163f0*/  MOV R4, UR13 ;  /* 0x0000000d00047c02 */ /* 0x006fc80008000f00 */
[----:B------:R1:W2:Y:S03]  /*16400*/  SYNCS.PHASECHK.TRANS64.TRYWAIT P1, [R4+URZ+0x58], R3 ;  /* 0x00005803040075a7 */ /* 0x0002a6000802017f */
[----:B--2---:R-:W-:Y:S05]  /*16410*/  @!P1 NANOSLEEP.SYNCS 0x989680 ;  /* 0x009896800000995d */ /* 0x004fea0003900000 */
[----:B------:R-:W2:Y:S02]  /*16420*/  @!P1 SYNCS.PHASECHK.TRANS64 P1, [R4+URZ+0x58], R3 ;  /* 0x00005803040095a7 */ /* 0x000ea4000802007f */
[----:B--2---:R-:W-:Y:S05]  /*16430*/  @!P1 BRA `(.L_x_265) ;  /* 0xfffffffc00ec9947 */ /* 0x004fea000383ffff */
[----:B------:R-:W-:Y:S05]  /*16440*/  BRA `(.L_x_380) ;  /* 0xffffffd000047947 */ /* 0x000fea000383ffff */
.L_x_271:
[----:B-123--:R-:W-:-:S04]  /*16450*/  IMAD.U32 R4, RZ, RZ, UR13 ;  /* 0x0000000dff047e24 */ /* 0x00efc8000f8e00ff */
[----:B------:R1:W2:Y:S03]  /*16460*/  SYNCS.PHASECHK.TRANS64.TRYWAIT P1, [R4+URZ+0x60], R3 ;  /* 0x00006003040075a7 */ /* 0x0002a6000802017f */
[----:B--2---:R-:W-:Y:S05]  /*16470*/  @!P1 NANOSLEEP.SYNCS 0x989680 ;  /* 0x009896800000995d */ /* 0x004fea0003900000 */
[----:B------:R-:W2:Y:S02]  /*16480*/  @!P1 SYNCS.PHASECHK.TRANS64 P1, [R4+URZ+0x60], R3 ;  /* 0x00006003040095a7 */ /* 0x000ea4000802007f */
[----:B--2---:R-:W-:Y:S05]  /*16490*/  @!P1 BRA `(.L_x_271) ;  /* 0xfffffffc00ec9947 */ /* 0x004fea000383ffff */
[----:B------:R-:W-:Y:S05]  /*164a0*/  BRA `(.L_x_381) ;  /* 0xffffffd0004c7947 */ /* 0x000fea000383ffff */
.L_x_277:
[----:B-1234-:R-:W-:-:S04]  /*164b0*/  MOV R4, UR13 ;  /* 0x0000000d00047c02 */ /* 0x01efc80008000f00 */
[----:B------:R1:W2:Y:S03]  /*164c0*/  SYNCS.PHASECHK.TRANS64.TRYWAIT P1, [R4+URZ+0x68], R3 ;  /* 0x00006803040075a7 */ /* 0x0002a6000802017f */
[----:B--2---:R-:W-:Y:S05]  /*164d0*/  @!P1 NANOSLEEP.SYNCS 0x989680 ;  /* 0x009896800000995d */ /* 0x004fea0003900000 */
[----:B------:R-:W2:Y:S02]  /*164e0*/  @!P1 SYNCS.PHASECHK.TRANS64 P1, [R4+URZ+0x68], R3 ;  /* 0x00006803040095a7 */ /* 0x000ea4000802007f */
[----:B--2---:R-:W-:Y:S05]  /*164f0*/  @!P1 BRA `(.L_x_277) ;  /* 0xfffffffc00ec9947 */ /* 0x004fea000383ffff */
[----:B------:R-:W-:Y:S05]  /*16500*/  BRA `(.L_x_382) ;  /* 0xffffffd0008c7947 */ /* 0x000fea000383ffff */
.L_x_283:
[----:B------:R-:W-:-:S04]  /*16510*/  MOV R5, UR13 ;  /* 0x0000000d00057c02 */ /* 0x000fc80008000f00 */
[----:B------:R1:W1:Y:S03]  /*16520*/  SYNCS.PHASECHK.TRANS64.TRYWAIT P1, [R5+URZ+0x50], R2 ;  /* 0x00005002050075a7 */ /* 0x000266000802017f */
[----:B-1----:R-:W-:Y:S05]  /*16530*/  @!P1 NANOSLEEP.SYNCS 0x989680 ;  /* 0x009896800000995d */ /* 0x002fea0003900000 */
[----:B------:R-:W1:Y:S02]  /*16540*/  @!P1 SYNCS.PHASECHK.TRANS64 P1, [R5+URZ+0x50], R2 ;  /* 0x00005002050095a7 */ /* 0x000e64000802007f */
[----:B-1----:R-:W-:Y:S05]  /*16550*/  @!P1 BRA `(.L_x_283) ;  /* 0xfffffffc00ec9947 */ /* 0x002fea000383ffff */
[----:B------:R-:W-:Y:S05]  /*16560*/  BRA `(.L_x_383) ;  /* 0xffffffd000d47947 */ /* 0x000fea000383ffff */
.L_x_289:
[----:B------:R-:W-:-:S04]  /*16570*/  IMAD.U32 R5, RZ, RZ, UR13 ;  /* 0x0000000dff057e24 */ /* 0x000fc8000f8e00ff */
[----:B------:R1:W1:Y:S03]  /*16580*/  SYNCS.PHASECHK.TRANS64.TRYWAIT P1, [R5+URZ+0x58], R2 ;  /* 0x00005802050075a7 */ /* 0x000266000802017f */
[----:B-1----:R-:W-:Y:S05]  /*16590*/  @!P1 NANOSLEEP.SYNCS 0x989680 ;  /* 0x009896800000995d */ /* 0x002fea0003900000 */
[----:B------:R-:W1:Y:S02]  /*165a0*/  @!P1 SYNCS.PHASECHK.TRANS64 P1, [R5+URZ+0x58], R2 ;  /* 0x00005802050095a7 */ /* 0x000e64000802007f */
[----:B-1----:R-:W-:Y:S05]  /*165b0*/  @!P1 BRA `(.L_x_289) ;  /* 0xfffffffc00ec9947 */ /* 0x002fea000383ffff */
[----:B------:R-:W-:Y:S05]  /*165c0*/  BRA `(.L_x_384) ;  /* 0xffffffd400187947 */ /* 0x000fea000383ffff */
.L_x_295:
[----:B------:R-:W-:-:S04]  /*165d0*/  MOV R5, UR13 ;  /* 0x0000000d00057c02 */ /* 0x000fc80008000f00 */
[----:B------:R1:W1:Y:S03]  /*165e0*/  SYNCS.PHASECHK.TRANS64.TRYWAIT P1, [R5+URZ+0x60], R2 ;  /* 0x00006002050075a7 */ /* 0x000266000802017f */
[----:B-1----:R-:W-:Y:S05]  /*165f0*/  @!P1 NANOSLEEP.SYNCS 0x989680 ;  /* 0x009896800000995d */ /* 0x002fea0003900000 */
[----:B------:R-:W1:Y:S02]  /*16600*/  @!P1 SYNCS.PHASECHK.TRANS64 P1, [R5+URZ+0x60], R2 ;  /* 0x00006002050095a7 */ /* 0x000e64000802007f */
[----:B-1----:R-:W-:Y:S05]  /*16610*/  @!P1 BRA `(.L_x_295) ;  /* 0xfffffffc00ec9947 */ /* 0x002fea000383ffff */
[----:B------:R-:W-:Y:S05]  /*16620*/  BRA `(.L_x_385) ;  /* 0xffffffd400607947 */ /* 0x000fea000383ffff */
.L_x_301:
[----:B------:R-:W-:-:S04]  /*16630*/  MOV R5, UR13 ;  /* 0x0000000d00057c02 */ /* 0x000fc80008000f00 */
[----:B------:R1:W1:Y:S03]  /*16640*/  SYNCS.PHASECHK.TRANS64.TRYWAIT P1, [R5+URZ+0x68], R2 ;  /* 0x00006802050075a7 */ /* 0x000266000802017f */
[----:B-1----:R-:W-:Y:S05]  /*16650*/  @!P1 NANOSLEEP.SYNCS 0x989680 ;  /* 0x009896800000995d */ /* 0x002fea0003900000 */
[----:B------:R-:W1:Y:S02]  /*16660*/  @!P1 SYNCS.PHASECHK.TRANS64 P1, [R5+URZ+0x68], R2 ;  /* 0x00006802050095a7 */ /* 0x000e64000802007f */
[----:B-1----:R-:W-:Y:S05]  /*16670*/  @!P1 BRA `(.L_x_301) ;  /* 0xfffffffc00ec9947 */ /* 0x002fea000383ffff */
[----:B------:R-:W-:Y:S05]  /*16680*/  BRA `(.L_x_386) ;  /* 0xffffffd400a47947 */ /* 0x000fea000383ffff */
.L_x_307:
[----:B-1----:R-:W-:-:S04]  /*16690*/  IMAD.U32 R2, RZ, RZ, UR13 ;  /* 0x0000000dff027e24 */ /* 0x002fc8000f8e00ff */
[----:B------:R1:W1:Y:S03]  /*166a0*/  SYNCS.PHASECHK.TRANS64.TRYWAIT P1, [R2+URZ+0x50], R3 ;  /* 0x00005003020075a7 */ /* 0x000266000802017f */
[----:B-1----:R-:W-:Y:S05]  /*166b0*/  @!P1 NANOSLEEP.SYNCS 0x989680 ;  /* 0x009896800000995d */ /* 0x002fea0003900000 */
[----:B------:R-:W1:Y:S02]  /*166c0*/  @!P1 SYNCS.PHASECHK.TRANS64 P1, [R2+URZ+0x50], R3 ;  /* 0x00005003020095a7 */ /* 0x000e64000802007f */
[----:B-1----:R-:W-:Y:S05]  /*166d0*/  @!P1 BRA `(.L_x_307) ;  /* 0xfffffffc00ec9947 */ /* 0x002fea000383ffff */
[----:B------:R-:W-:Y:S05]  /*166e0*/  BRA `(.L_x_387) ;  /* 0xffffffd400ec7947 */ /* 0x000fea000383ffff */
.L_x_313:
[----:B-1----:R-:W-:-:S04]  /*166f0*/  MOV R2, UR13 ;  /* 0x0000000d00027c02 */ /* 0x002fc80008000f00 */
[----:B------:R1:W1:Y:S03]  /*16700*/  SYNCS.PHASECHK.TRANS64.TRYWAIT P1, [R2+URZ+0x58], R3 ;  /* 0x00005803020075a7 */ /* 0x000266000802017f */
[----:B-1----:R-:W-:Y:S05]  /*16710*/  @!P1 NANOSLEEP.SYNCS 0x989680 ;  /* 0x009896800000995d */ /* 0x002fea0003900000 */
[----:B------:R-:W1:Y:S02]  /*16720*/  @!P1 SYNCS.PHASECHK.TRANS64 P1, [R2+URZ+0x58], R3 ;  /* 0x00005803020095a7 */ /* 0x000e64000802007f */
[----:B-1----:R-:W-:Y:S05]  /*16730*/  @!P1 BRA `(.L_x_313) ;  /* 0xfffffffc00ec9947 */ /* 0x002fea000383ffff */
[----:B------:R-:W-:Y:S05]  /*16740*/  BRA `(.L_x_388) ;  /* 0xffffffd800307947 */ /* 0x000fea000383ffff */
.L_x_319:
[----:B-1----:R-:W-:-:S04]  /*16750*/  MOV R2, UR13 ;  /* 0x0000000d00027c02 */ /* 0x002fc80008000f00 */
[----:B------:R1:W1:Y:S03]  /*16760*/  SYNCS.PHASECHK.TRANS64.TRYWAIT P1, [R2+URZ+0x60], R3 ;  /* 0x00006003020075a7 */ /* 0x000266000802017f */
[----:B-1----:R-:W-:Y:S05]  /*16770*/  @!P1 NANOSLEEP.SYNCS 0x989680 ;  /* 0x009896800000995d */ /* 0x002fea0003900000 */
[----:B------:R-:W1:Y:S02]  /*16780*/  @!P1 SYNCS.PHASECHK.TRANS64 P1, [R2+URZ+0x60], R3 ;  /* 0x00006003020095a7 */ /* 0x000e64000802007f */
[----:B-1----:R-:W-:Y:S05]  /*16790*/  @!P1 BRA `(.L_x_319) ;  /* 0xfffffffc00ec9947 */ /* 0x002fea000383ffff */
[----:B------:R-:W-:Y:S05]  /*167a0*/  BRA `(.L_x_389) ;  /* 0xffffffd800787947 */ /* 0x000fea000383ffff */
.L_x_325:
[----:B-1----:R-:W-:-:S04]  /*167b0*/  IMAD.U32 R2, RZ, RZ, UR13 ;  /* 0x0000000dff027e24 */ /* 0x002fc8000f8e00ff */
[----:B------:R1:W1:Y:S03]  /*167c0*/  SYNCS.PHASECHK.TRANS64.TRYWAIT P1, [R2+URZ+0x68], R3 ;  /* 0x00006803020075a7 */ /* 0x000266000802017f */
[----:B-1----:R-:W-:Y:S05]  /*167d0*/  @!P1 NANOSLEEP.SYNCS 0x989680 ;  /* 0x009896800000995d */ /* 0x002fea0003900000 */
[----:B------:R-:W1:Y:S02]  /*167e0*/  @!P1 SYNCS.PHASECHK.TRANS64 P1, [R2+URZ+0x68], R3 ;  /* 0x00006803020095a7 */ /* 0x000e64000802007f */
[----:B-1----:R-:W-:Y:S05]  /*167f0*/  @!P1 BRA `(.L_x_325) ;  /* 0xfffffffc00ec9947 */ /* 0x002fea000383ffff */
[----:B------:R-:W-:Y:S05]  /*16800*/  BRA `(.L_x_390) ;  /* 0xffffffd800bc7947 */ /* 0x000fea000383ffff */
.L_x_335:
[----:B--2---:R2:W4:Y:S02]  /*16810*/  SYNCS.PHASECHK.TRANS64.TRYWAIT P0, [R0+URZ+0x50], R3 ;  /* 0x00005003000075a7 */ /* 0x004524000800017f */
[----:B----4-:R-:W-:Y:S05]  /*16820*/  @!P0 NANOSLEEP.SYNCS 0x989680 ;  /* 0x009896800000895d */ /* 0x010fea0003900000 */
[----:B------:R-:W4:Y:S02]  /*16830*/  @!P0 SYNCS.PHASECHK.TRANS64 P0, [R0+URZ+0x50], R3 ;  /* 0x00005003000085a7 */ /* 0x000f24000800007f */
[----:B----4-:R-:W-:Y:S05]  /*16840*/  @!P0 BRA `(.L_x_335) ;  /* 0xfffffffc00f08947 */ /* 0x010fea000383ffff */
[----:B------:R-:W-:Y:S05]  /*16850*/  BRA `(.L_x_391) ;  /* 0xffffffe000bc7947 */ /* 0x000fea000383ffff */
.L_x_337:
[----:B----4-:R4:W1:Y:S02]  /*16860*/  SYNCS.PHASECHK.TRANS64.TRYWAIT P0, [R0+URZ+0x58], R3 ;  /* 0x00005803000075a7 */ /* 0x010864000800017f */
[----:B-1----:R-:W-:Y:S05]  /*16870*/  @!P0 NANOSLEEP.SYNCS 0x989680 ;  /* 0x009896800000895d */ /* 0x002fea0003900000 */
[----:B------:R-:W1:Y:S02]  /*16880*/  @!P0 SYNCS.PHASECHK.TRANS64 P0, [R0+URZ+0x58], R3 ;  /* 0x00005803000085a7 */ /* 0x000e64000800007f */
[----:B-1----:R-:W-:Y:S05]  /*16890*/  @!P0 BRA `(.L_x_337) ;  /* 0xfffffffc00f08947 */ /* 0x002fea000383ffff */
[----:B------:R-:W-:Y:S05]  /*168a0*/  BRA `(.L_x_392) ;  /* 0xffffffe000b87947 */ /* 0x000fea000383ffff */
.L_x_339:
[----:B------:R1:W1:Y:S02]  /*168b0*/  SYNCS.PHASECHK.TRANS64.TRYWAIT P0, [R0+URZ+0x60], R3 ;  /* 0x00006003000075a7 */ /* 0x000264000800017f */
[----:B-1----:R-:W-:Y:S05]  /*168c0*/  @!P0 NANOSLEEP.SYNCS 0x989680 ;  /* 0x009896800000895d */ /* 0x002fea0003900000 */
[----:B------:R-:W1:Y:S02]  /*168d0*/  @!P0 SYNCS.PHASECHK.TRANS64 P0, [R0+URZ+0x60], R3 ;  /* 0x00006003000085a7 */ /* 0x000e64000800007f */
[----:B-1----:R-:W-:Y:S05]  /*168e0*/  @!P0 BRA `(.L_x_339) ;  /* 0xfffffffc00f08947 */ /* 0x002fea000383ffff */
[----:B------:R-:W-:Y:S05]  /*168f0*/  BRA `(.L_x_393) ;  /* 0xffffffe000b47947 */ /* 0x000fea000383ffff */
.L_x_343:
[----:B------:R-:W-:Y:S01]  /*16900*/  BSSY B1, `(.L_x_394) ;  /* 0x0000006000017945 */ /* 0x000fe20003800000 */
[----:B------:R-:W-:-:S07]  /*16910*/  MOV R15, 0xffffffff ;  /* 0xffffffff000f7802 */ /* 0x000fce0000000f00 */
[----:B------:R-:W-:Y:S05]  /*16920*/  WARPSYNC.COLLECTIVE R15, `(.L_x_395) ;  /* 0x000000000f0c7348 */ /* 0x000fea0003c00000 */
[----:B------:R-:W-:Y:S02]  /*16930*/  ELECT P6, UR62, PT ;  /* 0x00000000003e782f */ /* 0x000fe400038c0000 */
[----:B------:R-:W-:Y:S01]  /*16940*/  MOV R14, UR62 ;  /* 0x0000003e000e7c02 */ /* 0x000fe20008000f00 */
[----:B------:R-:W-:Y:S10]  /*16950*/  ENDCOLLECTIVE ;  /* 0x000000000000791b */ /* 0x000ff40003800000 */
.L_x_395:
[----:B------:R-:W-:Y:S05]  /*16960*/  BSYNC B1 ;  /* 0x0000000000017941 */ /* 0x000fea0003800000 */
.L_x_394:
[----:B------:R-:W-:Y:S05]  /*16970*/  BRA `(.L_x_396) ;  /* 0xffffffe400347947 */ /* 0x000fea000383ffff */
.L_x_346:
[----:B-1----:R1:W2:Y:S02]  /*16980*/  SYNCS.PHASECHK.TRANS64.TRYWAIT P0, [R13+URZ+0x18], R18 ;  /* 0x000018120d0075a7 */ /* 0x0022a4000800017f */
[----:B--2---:R-:W-:Y:S05]  /*16990*/  @!P0 NANOSLEEP.SYNCS 0x989680 ;  /* 0x009896800000895d */ /* 0x004fea0003900000 */
[----:B------:R-:W2:Y:S02]  /*169a0*/  @!P0 SYNCS.PHASECHK.TRANS64 P0, [R13+URZ+0x18], R18 ;  /* 0x000018120d0085a7 */ /* 0x000ea4000800007f */
[----:B--2---:R-:W-:Y:S05]  /*169b0*/  @!P0 BRA `(.L_x_346) ;  /* 0xfffffffc00f08947 */ /* 0x004fea000383ffff */
[----:B------:R-:W-:Y:S05]  /*169c0*/  BRA `(.L_x_397) ;  /* 0xffffffe400647947 */ /* 0x000fea000383ffff */
.L_x_354:
[----:B------:R-:W-:Y:S01]  /*169d0*/  BSSY B0, `(.L_x_398) ;  /* 0x0000006000007945 */ /* 0x000fe20003800000 */
[----:B------:R-:W-:-:S07]  /*169e0*/  MOV R15, 0xffffffff ;  /* 0xffffffff000f7802 */ /* 0x000fce0000000f00 */
[----:B--2---:R-:W-:Y:S05]  /*169f0*/  WARPSYNC.COLLECTIVE R15, `(.L_x_399) ;  /* 0x000000000f0c7348 */ /* 0x004fea0003c00000 */
[----:B------:R-:W-:Y:S02]  /*16a00*/  ELECT P6, UR62, PT ;  /* 0x00000000003e782f */ /* 0x000fe400038c0000 */
[----:B------:R-:W-:Y:S01]  /*16a10*/  MOV R14, UR62 ;  /* 0x0000003e000e7c02 */ /* 0x000fe20008000f00 */
[----:B--2---:R-:W-:Y:S10]  /*16a20*/  ENDCOLLECTIVE ;  /* 0x000000000000791b */ /* 0x004ff40003800000 */
.L_x_399:
[----:B------:R-:W-:Y:S05]  /*16a30*/  BSYNC B0 ;  /* 0x0000000000007941 */ /* 0x000fea0003800000 */
.L_x_398:
[----:B------:R-:W-:Y:S05]  /*16a40*/  BRA `(.L_x_400) ;  /* 0xffffffec00d87947 */ /* 0x000fea000383ffff */
.L_x_356:
[----:B-1----:R1:W3:Y:S02]  /*16a50*/  SYNCS.PHASECHK.TRANS64.TRYWAIT P0, [R5+URZ], R2 ;  /* 0x00000002050075a7 */ /* 0x0022e4000800017f */
[----:B---3--:R-:W-:Y:S05]  /*16a60*/  @!P0 NANOSLEEP.SYNCS 0x989680 ;  /* 0x009896800000895d */ /* 0x008fea0003900000 */
[----:B------:R-:W3:Y:S02]  /*16a70*/  @!P0 SYNCS.PHASECHK.TRANS64 P0, [R5+URZ], R2 ;  /* 0x00000002050085a7 */ /* 0x000ee4000800007f */
[----:B---3--:R-:W-:Y:S05]  /*16a80*/  @!P0 BRA `(.L_x_356) ;  /* 0xfffffffc00f08947 */ /* 0x008fea000383ffff */
[----:B------:R-:W-:Y:S05]  /*16a90*/  BRA `(.L_x_401) ;  /* 0xffffffec00fc7947 */ /* 0x000fea000383ffff */
.L_x_357:
[----:B-1----:R1:W3:Y:S02]  /*16aa0*/  SYNCS.PHASECHK.TRANS64.TRYWAIT P0, [R7+URZ], R0 ;  /* 0x00000000070075a7 */ /* 0x0022e4000800017f */
[----:B---3--:R-:W-:Y:S05]  /*16ab0*/  @!P0 NANOSLEEP.SYNCS 0x989680 ;  /* 0x009896800000895d */ /* 0x008fea0003900000 */
[----:B------:R-:W3:Y:S02]  /*16ac0*/  @!P0 SYNCS.PHASECHK.TRANS64 P0, [R7+URZ], R0 ;  /* 0x00000000070085a7 */ /* 0x000ee4000800007f */
[----:B---3--:R-:W-:Y:S05]  /*16ad0*/  @!P0 BRA `(.L_x_357) ;  /* 0xfffffffc00f08947 */ /* 0x008fea000383ffff */
[----:B------:R-:W-:Y:S05]  /*16ae0*/  BRA `(.L_x_402) ;  /* 0xfffffff0000c7947 */ /* 0x000fea000383ffff */
.L_x_403:
[----:B------:R-:W-:-:S00]  /*16af0*/  BRA `(.L_x_403) ;  /* 0xfffffffc00fc7947 */ /* 0x000fc0000383ffff */
[----:B------:R-:W-:-:S00]  /*16b00*/  NOP ;  /* 0x0000000000007918 */ /* 0x000fc00000000000 */
[----:B------:R-:W-:-:S00]  /*16b10*/  NOP ;  /* 0x0000000000007918 */ /* 0x000fc00000000000 */
[----:B------:R-:W-:-:S00]  /*16b20*/  NOP ;  /* 0x0000000000007918 */ /* 0x000fc00000000000 */
[----:B------:R-:W-:-:S00]  /*16b30*/  NOP ;  /* 0x0000000000007918 */ /* 0x000fc00000000000 */
[----:B------:R-:W-:-:S00]  /*16b40*/  NOP ;  /* 0x0000000000007918 */ /* 0x000fc00000000000 */
[----:B------:R-:W-:-:S00]  /*16b50*/  NOP ;  /* 0x0000000000007918 */ /* 0x000fc00000000000 */
[----:B------:R-:W-:-:S00]  /*16b60*/  NOP ;  /* 0x0000000000007918 */ /* 0x000fc00000000000 */
[----:B------:R-:W-:-:S00]  /*16b70*/  NOP ;  /* 0x0000000000007918 */ /* 0x000fc00000000000 */
.L_x_404:


//--------------------- .nv.global.init           --------------------------
	.section	.nv.global.init,"aw",@progbits
.nv.global.init:
	.type		$str$22,@object
	.size		$str$22,($str$26 - $str$22)
$str$22:
        /*0000*/ 	.byte	0x6b, 0x5f, 0x74, 0x69, 0x6c, 0x65, 0x5f, 0x63, 0x6f, 0x75, 0x6e, 0x74, 0x20, 0x3e, 0x3d, 0x20
        /*0010*/ 	.byte	0x31, 0x00
	.type		$str$26,@object
	.size		$str$26,($str$27 - $str$26)
$str$26:
        /*0012*/ 	.byte	0x28, 0x61, 0x64, 0x64, 0x72, 0x65, 0x73, 0x73, 0x20, 0x26, 0x20, 0x6d, 0x61, 0x73, 0x6b, 0x29
        /*0022*/ 	.byte	0x20, 0x3d, 0x3d, 0x20, 0x30, 0x00
	.type		$str$27,@object
	.size		$str$27,($str$23 - $str$27)
$str$27:
        /*0028*/ 	.byte	0x2f, 0x74, 0x6d, 0x70, 0x2f, 0x63, 0x75, 0x74, 0x6c, 0x61, 0x73, 0x73, 0x5f, 0x73, 0x77, 0x65
        /*0038*/ 	.byte	0x65, 0x70, 0x5f, 0x73, 0x72, 0x63, 0x2f, 0x69, 0x6e, 0x63, 0x6c, 0x75, 0x64, 0x65, 0x2f, 0x63
        /*0048*/ 	.byte	0x75, 0x74, 0x65, 0x2f, 0x70, 0x6f, 0x69, 0x6e, 0x74, 0x65, 0x72, 0x5f, 0x66, 0x6c, 0x61, 0x67
        /*0058*/ 	.byte	0x67, 0x65, 0x64, 0x2e, 0x68, 0x70, 0x70, 0x00
	.type		$str$23,@object
	.size		$str$23,(__unnamed_2 - $str$23)
$str$23:
        /*0060*/ 	.byte	0x2f, 0x74, 0x6d, 0x70, 0x2f, 0x63, 0x75, 0x74, 0x6c, 0x61, 0x73, 0x73, 0x5f, 0x73, 0x77, 0x65
        /*0070*/ 	.byte	0x65, 0x70, 0x5f, 0x73, 0x72, 0x63, 0x2f, 0x69, 0x6e, 0x63, 0x6c, 0x75, 0x64, 0x65, 0x2f, 0x63
        /*0080*/ 	.byte	0x75, 0x74, 0x6c, 0x61, 0x73, 0x73, 0x2f, 0x67, 0x65, 0x6d, 0x6d, 0x2f, 0x63, 0x6f, 0x6c, 0x6c
        /*0090*/ 	.byte	0x65, 0x63, 0x74, 0x69, 0x76, 0x65, 0x2f, 0x73, 0x6d, 0x39, 0x30, 0x5f, 0x6d, 0x6d, 0x61, 0x5f
        /*00a0*/ 	.byte	0x74, 0x6d, 0x61, 0x5f, 0x67, 0x6d, 0x6d, 0x61, 0x5f, 0x73, 0x73, 0x5f, 0x77, 0x61, 0x72, 0x70
        /*00b0*/ 	.byte	0x73, 0x70, 0x65, 0x63, 0x69, 0x61, 0x6c, 0x69, 0x7a, 0x65, 0x64, 0x2e, 0x68, 0x70, 0x70, 0x00
	.type		__unnamed_2,@object
	.size		__unnamed_2,(__unnamed_1 - __unnamed_2)
__unnamed_2:
        /* <DEDUP_REMOVED lines=28> */
        /*0280*/ 	.byte	0x36, 0x3e, 0x3e, 0x3e, 0x3e, 0x3e, 0x5d, 0x00
	.type		__unnamed_1,@object
	.size		__unnamed_1,(.L_0 - __unnamed_1)
__unnamed_1:
        /* <DEDUP_REMOVED lines=182> */
.L_0:


//--------------------- .nv.shared._ZN7cutlass13device_kernelINS_4gemm6kernel13GemmUniversalIN4cute5tupleIJiiiiEEENS1_10collective13CollectiveMmaINS1_34MainloopSm90TmaGmmaWarpSpecializedILi3ENS5_IJNS4_1CILi2EEENSA_ILi1EEESC_EEENS1_35KernelTmaWarpSpecializedCooperativeEEENS5_IJNSA_ILi256EEESG_NSA_ILi64EEEEEENS_6half_tENS5_IJlSC_lEEESJ_SK_NS4_8TiledMMAINS4_8MMA_AtomIJNS4_4SM904GMMA26MMA_64x256x16_F32F16F16_SSILNSO_5MajorE0ELSQ_0ELNSO_7ScaleInE1ELSR_1EEEEEENS4_6LayoutISD_NS5_IJSC_NSA_ILi0EEESV_EEEEENS5_IJNS4_10UnderscoreESY_SY_EEEEENS4_13SM90_TMA_LOADENS4_14ComposedLayoutINS4_7SwizzleILi3ELi4ELi3EEENS4_18smem_ptr_flag_bitsILi16EEENSU_INS5_IJNSA_ILi8EEESH_EEENS5_IJSH_SC_EEEEEEEvNS4_8identityENS4_23SM90_TMA_LOAD_MULTICASTES1B_vS1C_EENS_8epilogue10collective18CollectiveEpilogueINS1F_22Sm90TmaWarpSpecializedILi4ELi2ELi16ELb1ELb0EEEJSI_NS5_IJNSA_ILi128EEENSA_ILi32EEEEEESJ_SK_SJ_SK_NS1F_6fusion15FusionCallbacksIS1J_NS1N_17LinearCombinationISJ_fSJ_fLNS_15FloatRoundStyleE2EEESI_S1M_JEEES11_NS12_INS13_ILi2ELi4ELi3EEES16_NSU_INS5_IJS17_S1L_EEENS5_IJS1L_SC_EEEEEEENS4_17SM75_U32x4_LDSM_NENS4_14SM90_TMA_STOREES1X_NS4_17SM90_U32x4_STSM_NENS4_9Copy_AtomIJS20_SJ_EEEvEEEvvEEEEvNT_6ParamsE --------------------------
	.section	.nv.shared._ZN7cutlass13device_kernelINS_4gemm6kernel13GemmUniversalIN4cute5tupleIJiiiiEEENS1_10collective13CollectiveMmaINS1_34MainloopSm90TmaGmmaWarpSpecializedILi3ENS5_IJNS4_1CILi2EEENSA_ILi1EEESC_EEENS1_35KernelTmaWarpSpecializedCooperativeEEENS5_IJNSA_ILi256EEESG_NSA_ILi64EEEEEENS_6half_tENS5_IJlSC_lEEESJ_SK_NS4_8TiledMMAINS4_8MMA_AtomIJNS4_4SM904GMMA26MMA_64x256x16_F32F16F16_SSILNSO_5MajorE0ELSQ_0ELNSO_7ScaleInE1ELSR_1EEEEEENS4_6LayoutISD_NS5_IJSC_NSA_ILi0EEESV_EEEEENS5_IJNS4_10UnderscoreESY_SY_EEEEENS4_13SM90_TMA_LOADENS4_14ComposedLayoutINS4_7SwizzleILi3ELi4ELi3EEENS4_18smem_ptr_flag_bitsILi16EEENSU_INS5_IJNSA_ILi8EEESH_EEENS5_IJSH_SC_EEEEEEEvNS4_8identityENS4_23SM90_TMA_LOAD_MULTICASTES1B_vS1C_EENS_8epilogue10collective18CollectiveEpilogueINS1F_22Sm90TmaWarpSpecializedILi4ELi2ELi16ELb1ELb0EEEJSI_NS5_IJNSA_ILi128EEENSA_ILi32EEEEEESJ_SK_SJ_SK_NS1F_6fusion15FusionCallbacksIS1J_NS1N_17LinearCombinationISJ_fSJ_fLNS_15FloatRoundStyleE2EEESI_S1M_JEEES11_NS12_INS13_ILi2ELi4ELi3EEES16_NSU_INS5_IJS17_S1L_EEENS5_IJS1L_SC_EEEEEEENS4_17SM75_U32x4_LDSM_NENS4_14SM90_TMA_STOREES1X_NS4_17SM90_U32x4_STSM_NENS4_9Copy_AtomIJS20_SJ_EEEvEEEvvEEEEvNT_6ParamsE,"aw",@nobits
	.sectionflags	@""
	.align	16
	.zero		1024


//--------------------- .nv.shared.reserved.0     --------------------------
	.section	.nv.shared.reserved.0,"aw",@nobits
	.weak		__nv_reservedSMEM_offset_0_alias
	.size		__nv_reservedSMEM_offset_0_alias, 0, 0
	.other		__nv_reservedSMEM_offset_0_alias,@"STO_CUDA_RESERVED_SHARED STV_DEFAULT"
__nv_reservedSMEM_offset_0_alias:
	.zero		0


//--------------------- .nv.global                --------------------------
	.section	.nv.global,"aw",@nobits
.nv.global:
	.type		_ZN39_INTERNAL_23acfde1_4_k_cu_bffd7b02_33134cute1_E,@object
	.size		_ZN39_INTERNAL_23acfde1_4_k_cu_bffd7b02_33134cute1_E,(_ZN39_INTERNAL_23acfde1_4_k_cu_bffd7b02_33134cuda3std3__45__cpo6cbeginE - _ZN39_INTERNAL_23acfde1_4_k_cu_bffd7b02_33134cute1_E)
_ZN39_INTERNAL_23acfde1_4_k_cu_bffd7b02_33134cute1_E:
	.zero		1
	.type		_ZN39_INTERNAL_23acfde1_4_k_cu_bffd7b02_33134cuda3std3__45__cpo6cbeginE,@object
	.size		_ZN39_INTERNAL_23acfde1_4_k_cu_bffd7b02_33134cuda3std3__45__cpo6cbeginE,(_ZN39_INTERNAL_23acfde1_4_k_cu_bffd7b02_33134cuda3std3__48in_placeE - _ZN39_INTERNAL_23acfde1_4_k_cu_bffd7b02_33134cuda3std3__45__cpo6cbeginE)
_ZN39_INTERNAL_23acfde1_4_k_cu_bffd7b02_33134cuda3std3__45__cpo6cbeginE:
	.zero		1
	.type		_ZN39_INTERNAL_23acfde1_4_k_cu_bffd7b02_33134cuda3std3__48in_placeE,@object
	.size		_ZN39_INTERNAL_23acfde1_4_k_cu_bffd7b02_33134cuda3std3__48in_placeE,(_ZN39_INTERNAL_23acfde1_4_k_cu_bffd7b02_33134cuda3std6ranges3__45__cpo9iter_moveE - _ZN39_INTERNAL_23acfde1_4_k_cu_bffd7b02_33134cuda3std3__48in_placeE)
_ZN39_INTERNAL_23acfde1_4_k_cu_bffd7b02_33134cuda3std3__48in_placeE:
	.zero		1
	.type		_ZN39_INTERNAL_23acfde1_4_k_cu_bffd7b02_33134cuda3std6ranges3__45__cpo9iter_moveE,@object
	.size		_ZN39_INTERNAL_23acfde1_4_k_cu_bffd7b02_33134cuda3std6ranges3__45__cpo9iter_moveE,(_ZN39_INTERNAL_23acfde1_4_k_cu_bffd7b02_33134cuda3std3__45__cpo5beginE - _ZN39_INTERNAL_23acfde1_4_k_cu_bffd7b02_33134cuda3std6ranges3__45__cpo9iter_moveE)
_ZN39_INTERNAL_23acfde1_4_k_cu_bffd7b02_33134cuda3std6ranges3__45__cpo9iter_moveE:
	.zero		1
	.type		_ZN39_INTERNAL_23acfde1_4_k_cu_bffd7b02_33134cuda3std3__45__cpo5beginE,@object
	.size		_ZN39_INTERNAL_23acfde1_4_k_cu_bffd7b02_33134cuda3std3__45__cpo5beginE,(_ZN39_INTERNAL_23acfde1_4_k_cu_bffd7b02_33134cuda3std3__441_GLOBAL__N__23acfde1_4_k_cu_bffd7b02_33136ignoreE - _ZN39_INTERNAL_23acfde1_4_k_cu_bffd7b02_33134cuda3std3__45__cpo5beginE)
_ZN39_INTERNAL_23acfde1_4_k_cu_bffd7b02_33134cuda3std3__45__cpo5beginE:
	.zero		1
	.type		_ZN39_INTERNAL_23acfde1_4_k_cu_bffd7b02_33134cuda3std3__441_GLOBAL__N__23acfde1_4_k_cu_bffd7b02_33136ignoreE,@object
	.size		_ZN39_INTERNAL_23acfde1_4_k_cu_bffd7b02_33134cuda3std3__441_GLOBAL__N__23acfde1_4_k_cu_bffd7b02_33136ignoreE,(_ZN39_INTERNAL_23acfde1_4_k_cu_bffd7b02_33134cute7productE - _ZN39_INTERNAL_23acfde1_4_k_cu_bffd7b02_33134cuda3std3__441_GLOBAL__N__23acfde1_4_k_cu_bffd7b02_33136ignoreE)
_ZN39_INTERNAL_23acfde1_4_k_cu_bffd7b02_33134cuda3std3__441_GLOBAL__N__23acfde1_4_k_cu_bffd7b02_33136ignoreE:
	.zero		1
	.type		_ZN39_INTERNAL_23acfde1_4_k_cu_bffd7b02_33134cute7productE,@object
	.size		_ZN39_INTERNAL_23acfde1_4_k_cu_bffd7b02_33134cute7productE,(_ZN39_INTERNAL_23acfde1_4_k_cu_bffd7b02_33134cuda3std3__45__cpo3endE - _ZN39_INTERNAL_23acfde1_4_k_cu_bffd7b02_33134cute7productE)
_ZN39_INTERNAL_23acfde1_4_k_cu_bffd7b02_33134cute7productE:
	.zero		1
	.type		_ZN39_INTERNAL_23acfde1_4_k_cu_bffd7b02_33134cuda3std3__45__cpo3endE,@object
	.size		_ZN39_INTERNAL_23acfde1_4_k_cu_bffd7b02_33134cuda3std3__45__cpo3endE,(_ZN39_INTERNAL_23acfde1_4_k_cu_bffd7b02_33134cuda3std3__419piecewise_constructE - _ZN39_INTERNAL_23acfde1_4_k_cu_bffd7b02_33134cuda3std3__45__cpo3endE)
_ZN39_INTERNAL_23acfde1_4_k_cu_bffd7b02_33134cuda3std3__45__cpo3endE:
	.zero		1
	.type		_ZN39_INTERNAL_23acfde1_4_k_cu_bffd7b02_33134cuda3std3__419piecewise_constructE,@object
	.size		_ZN39_INTERNAL_23acfde1_4_k_cu_bffd7b02_33134cuda3std3__419piecewise_constructE,(_ZN39_INTERNAL_23acfde1_4_k_cu_bffd7b02_33134cuda3std3__45__cpo4cendE - _ZN39_INTERNAL_23acfde1_4_k_cu_bffd7b02_33134cuda3std3__419piecewise_constructE)
_ZN39_INTERNAL_23acfde1_4_k_cu_bffd7b02_33134cuda3std3__419piecewise_constructE:
	.zero		1
	.type		_ZN39_INTERNAL_23acfde1_4_k_cu_bffd7b02_33134cuda3std3__45__cpo4cendE,@object
	.size		_ZN39_INTERNAL_23acfde1_4_k_cu_bffd7b02_33134cuda3std3__45__cpo4cendE,(_ZN39_INTERNAL_23acfde1_4_k_cu_bffd7b02_33134cuda3std6ranges3__45__cpo4swapE - _ZN39_INTERNAL_23acfde1_4_k_cu_bffd7b02_33134cuda3std3__45__cpo4cendE)
_ZN39_INTERNAL_23acfde1_4_k_cu_bffd7b02_33134cuda3std3__45__cpo4cendE:
	.zero		1
	.type		_ZN39_INTERNAL_23acfde1_4_k_cu_bffd7b02_33134cuda3std6ranges3__45__cpo4swapE,@object
	.size		_ZN39_INTERNAL_23acfde1_4_k_cu_bffd7b02_33134cuda3std6ranges3__45__cpo4swapE,(.L_9 - _ZN39_INTERNAL_23acfde1_4_k_cu_bffd7b02_33134cuda3std6ranges3__45__cpo4swapE)
_ZN39_INTERNAL_23acfde1_4_k_cu_bffd7b02_33134cuda3std6ranges3__45__cpo4swapE:
	.zero		1
.L_9:


//--------------------- .nv.constant0._ZN7cutlass13device_kernelINS_4gemm6kernel13GemmUniversalIN4cute5tupleIJiiiiEEENS1_10collective13CollectiveMmaINS1_34MainloopSm90TmaGmmaWarpSpecializedILi3ENS5_IJNS4_1CILi2EEENSA_ILi1EEESC_EEENS1_35KernelTmaWarpSpecializedCooperativeEEENS5_IJNSA_ILi256EEESG_NSA_ILi64EEEEEENS_6half_tENS5_IJlSC_lEEESJ_SK_NS4_8TiledMMAINS4_8MMA_AtomIJNS4_4SM904GMMA26MMA_64x256x16_F32F16F16_SSILNSO_5MajorE0ELSQ_0ELNSO_7ScaleInE1ELSR_1EEEEEENS4_6LayoutISD_NS5_IJSC_NSA_ILi0EEESV_EEEEENS5_IJNS4_10UnderscoreESY_SY_EEEEENS4_13SM90_TMA_LOADENS4_14ComposedLayoutINS4_7SwizzleILi3ELi4ELi3EEENS4_18smem_ptr_flag_bitsILi16EEENSU_INS5_IJNSA_ILi8EEESH_EEENS5_IJSH_SC_EEEEEEEvNS4_8identityENS4_23SM90_TMA_LOAD_MULTICASTES1B_vS1C_EENS_8epilogue10collective18CollectiveEpilogueINS1F_22Sm90TmaWarpSpecializedILi4ELi2ELi16ELb1ELb0EEEJSI_NS5_IJNSA_ILi128EEENSA_ILi32EEEEEESJ_SK_SJ_SK_NS1F_6fusion15FusionCallbacksIS1J_NS1N_17LinearCombinationISJ_fSJ_fLNS_15FloatRoundStyleE2EEESI_S1M_JEEES11_NS12_INS13_ILi2ELi4ELi3EEES16_NSU_INS5_IJS17_S1L_EEENS5_IJS1L_SC_EEEEEEENS4_17SM75_U32x4_LDSM_NENS4_14SM90_TMA_STOREES1X_NS4_17SM90_U32x4_STSM_NENS4_9Copy_AtomIJS20_SJ_EEEvEEEvvEEEEvNT_6ParamsE --------------------------
	.section	.nv.constant0._ZN7cutlass13device_kernelINS_4gemm6kernel13GemmUniversalIN4cute5tupleIJiiiiEEENS1_10collective13CollectiveMmaINS1_34MainloopSm90TmaGmmaWarpSpecializedILi3ENS5_IJNS4_1CILi2EEENSA_ILi1EEESC_EEENS1_35KernelTmaWarpSpecializedCooperativeEEENS5_IJNSA_ILi256EEESG_NSA_ILi64EEEEEENS_6half_tENS5_IJlSC_lEEESJ_SK_NS4_8TiledMMAINS4_8MMA_AtomIJNS4_4SM904GMMA26MMA_64x256x16_F32F16F16_SSILNSO_5MajorE0ELSQ_0ELNSO_7ScaleInE1ELSR_1EEEEEENS4_6LayoutISD_NS5_IJSC_NSA_ILi0EEESV_EEEEENS5_IJNS4_10UnderscoreESY_SY_EEEEENS4_13SM90_TMA_LOADENS4_14ComposedLayoutINS4_7SwizzleILi3ELi4ELi3EEENS4_18smem_ptr_flag_bitsILi16EEENSU_INS5_IJNSA_ILi8EEESH_EEENS5_IJSH_SC_EEEEEEEvNS4_8identityENS4_23SM90_TMA_LOAD_MULTICASTES1B_vS1C_EENS_8epilogue10collective18CollectiveEpilogueINS1F_22Sm90TmaWarpSpecializedILi4ELi2ELi16ELb1ELb0EEEJSI_NS5_IJNSA_ILi128EEENSA_ILi32EEEEEESJ_SK_SJ_SK_NS1F_6fusion15FusionCallbacksIS1J_NS1N_17LinearCombinationISJ_fSJ_fLNS_15FloatRoundStyleE2EEESI_S1M_JEEES11_NS12_INS13_ILi2ELi4ELi3EEES16_NSU_INS5_IJS17_S1L_EEENS5_IJS1L_SC_EEEEEEENS4_17SM75_U32x4_LDSM_NENS4_14SM90_TMA_STOREES1X_NS4_17SM90_U32x4_STSM_NENS4_9Copy_AtomIJS20_SJ_EEEvEEEvvEEEEvNT_6ParamsE,"a",@progbits
	.sectionflags	@""
	.align	4
.nv.constant0._ZN7cutlass13device_kernelINS_4gemm6kernel13GemmUniversalIN4cute5tupleIJiiiiEEENS1_10collective13CollectiveMmaINS1_34MainloopSm90TmaGmmaWarpSpecializedILi3ENS5_IJNS4_1CILi2EEENSA_ILi1EEESC_EEENS1_35KernelTmaWarpSpecializedCooperativeEEENS5_IJNSA_ILi256EEESG_NSA_ILi64EEEEEENS_6half_tENS5_IJlSC_lEEESJ_SK_NS4_8TiledMMAINS4_8MMA_AtomIJNS4_4SM904GMMA26MMA_64x256x16_F32F16F16_SSILNSO_5MajorE0ELSQ_0ELNSO_7ScaleInE1ELSR_1EEEEEENS4_6LayoutISD_NS5_IJSC_NSA_ILi0EEESV_EEEEENS5_IJNS4_10UnderscoreESY_SY_EEEEENS4_13SM90_TMA_LOADENS4_14ComposedLayoutINS4_7SwizzleILi3ELi4ELi3EEENS4_18smem_ptr_flag_bitsILi16EEENSU_INS5_IJNSA_ILi8EEESH_EEENS5_IJSH_SC_EEEEEEEvNS4_8identityENS4_23SM90_TMA_LOAD_MULTICASTES1B_vS1C_EENS_8epilogue10collective18CollectiveEpilogueINS1F_22Sm90TmaWarpSpecializedILi4ELi2ELi16ELb1ELb0EEEJSI_NS5_IJNSA_ILi128EEENSA_ILi32EEEEEESJ_SK_SJ_SK_NS1F_6fusion15FusionCallbacksIS1J_NS1N_17LinearCombinationISJ_fSJ_fLNS_15FloatRoundStyleE2EEESI_S1M_JEEES11_NS12_INS13_ILi2ELi4ELi3EEES16_NSU_INS5_IJS17_S1L_EEENS5_IJS1L_SC_EEEEEEENS4_17SM75_U32x4_LDSM_NENS4_14SM90_TMA_STOREES1X_NS4_17SM90_U32x4_STSM_NENS4_9Copy_AtomIJS20_SJ_EEEvEEEvvEEEEvNT_6ParamsE:
	.zero		2432


//--------------------- SYMBOLS --------------------------

	.type		.nv.reservedSmem.offset0,@object
	.size		.nv.reservedSmem.offset0,0x4
	.type		__assertfail,@function
